def matmul_kernel(
    a_ptr,
    b_ptr,
    c_ptr,
    M,
    N,
    K,
    stride_am,
    stride_ak,
    stride_bk,
    stride_bn,
    stride_cm,
    stride_cn,
    BLOCK_M: tl.constexpr,
    BLOCK_N: tl.constexpr,
    BLOCK_K: tl.constexpr,
    GROUP_M: tl.constexpr,
):
    pid = tl.program_id(axis=0)
    num_pid_m = tl.cdiv(M, BLOCK_M)
    num_pid_n = tl.cdiv(N, BLOCK_N)
    num_pid_in_group = GROUP_M * num_pid_n
    group_id = pid // num_pid_in_group
    first_pid_m = group_id * GROUP_M
    group_size_m = min(num_pid_m - first_pid_m, GROUP_M)
    pid_m = first_pid_m + ((pid % num_pid_in_group) % group_size_m)
    pid_n = (pid % num_pid_in_group) // group_size_m

    offs_am = (pid_m * BLOCK_M + tl.arange(0, BLOCK_M)) % M
    offs_bn = (pid_n * BLOCK_N + tl.arange(0, BLOCK_N)) % N
    offs_k = tl.arange(0, BLOCK_K)
    a_ptrs = a_ptr + offs_am[:, None] * stride_am + offs_k[None, :] * stride_ak
    b_ptrs = b_ptr + offs_k[:, None] * stride_bk + offs_bn[None, :] * stride_bn

    acc = tl.zeros((BLOCK_M, BLOCK_N), dtype=tl.float32)
    for kk in range(0, tl.cdiv(K, BLOCK_K)):
        a = tl.load(a_ptrs, mask=offs_k[None, :] < K - kk * BLOCK_K, other=0.0)
        b = tl.load(b_ptrs, mask=offs_k[:, None] < K - kk * BLOCK_K, other=0.0)
        acc = tl.dot(a, b, acc)
        a_ptrs += BLOCK_K * stride_ak
        b_ptrs += BLOCK_K * stride_bk

    c = acc.to(c_ptr.dtype.element_ty)
    offs_cm = pid_m * BLOCK_M + tl.arange(0, BLOCK_M)
    offs_cn = pid_n * BLOCK_N + tl.arange(0, BLOCK_N)
    c_ptrs = c_ptr + offs_cm[:, None] * stride_cm + offs_cn[None, :] * stride_cn
    mask = (offs_cm[:, None] < M) & (offs_cn[None, :] < N)
    tl.store(c_ptrs, c, mask=mask)

# config = {"BLOCK_K": 32, "BLOCK_M": 512, "BLOCK_N": 64, "GROUP_M": 8, "arch": "sm_90", "dtype": "fp32", "num_ctas": 1, "num_stages": 7, "num_warps": 4}
# arch = sm_90


// ===== COMPILED SASS (sm_90a) =====

	.target	sm_90a

	.elftype	@"ET_EXEC"


//--------------------- .note.nv.tkinfo           --------------------------
	.section	.note.nv.tkinfo,"",@"SHT_NOTE"
	.sectionflags	@"SHF_NOTE_NV_TKINFO"
	.tkinfo
        /*0018*/ 	.word	0x00000002
        /*0030*/ 	.string	""
        /*0030*/ 	.string	"ptxas"
        /*0030*/ 	.string	"Cuda compilation tools, release 13.0, V13.0.88"
        /*0030*/ 	.string	"Build cuda_13.0.r13.0/compiler.36424714_0"
        /*0030*/ 	.string	"-v  -suppress-debug-info  -lineinfo  -arch sm_90a "



//--------------------- .note.nv.cuinfo           --------------------------
	.section	.note.nv.cuinfo,"",@"SHT_NOTE"
	.sectionflags	@"SHF_NOTE_NV_CUINFO"
        /*0018*/ 	.short	0x0002
        /*001a*/ 	.short	0x005a
        /*001c*/ 	.short	0x0082
	.zero		2


//--------------------- .nv.info                  --------------------------
	.section	.nv.info,"",@"SHT_CUDA_INFO"
	.align	4


	//----- nvinfo : EIATTR_REGCOUNT
	.align		4
        /*0000*/ 	.byte	0x04, 0x2f
        /*0002*/ 	.short	(.L_1 - .L_0)
	.align		4
.L_0:
        /*0004*/ 	.word	index@(matmul_kernel)
        /*0008*/ 	.word	0x000000ff


	//----- nvinfo : EIATTR_FRAME_SIZE
	.align		4
.L_1:
        /*000c*/ 	.byte	0x04, 0x11
        /*000e*/ 	.short	(.L_3 - .L_2)
	.align		4
.L_2:
        /*0010*/ 	.word	index@(matmul_kernel)
        /*0014*/ 	.word	0x000007a0


	//----- nvinfo : EIATTR_MIN_STACK_SIZE
	.align		4
.L_3:
        /*0018*/ 	.byte	0x04, 0x12
        /*001a*/ 	.short	(.L_5 - .L_4)
	.align		4
.L_4:
        /*001c*/ 	.word	index@(matmul_kernel)
        /*0020*/ 	.word	0x000007a0
.L_5:


//--------------------- .nv.compat                --------------------------
	.section	.nv.compat,"",@"SHT_CUDA_COMPAT_INFO"
	.align	4
        /*0000*/ 	.byte	0x02, 0x09, 0x01, 0x00, 0x02, 0x02, 0x04, 0x00, 0x02, 0x05, 0x05, 0x00, 0x03, 0x07, 0x01, 0x01
        /*0010*/ 	.byte	0x02, 0x03, 0x00, 0x00, 0x02, 0x06, 0x01, 0x00, 0x04, 0x0b, 0x08, 0x00, 0x00, 0x00, 0x00, 0x00
        /*0020*/ 	.byte	0x00, 0x00, 0x00, 0x00


//--------------------- .nv.info.matmul_kernel    --------------------------
	.section	.nv.info.matmul_kernel,"",@"SHT_CUDA_INFO"
	.sectionflags	@""
	.align	4


	//----- nvinfo : EIATTR_CUDA_API_VERSION
	.align		4
        /*0000*/ 	.byte	0x04, 0x37
        /*0002*/ 	.short	(.L_7 - .L_6)
.L_6:
        /*0004*/ 	.word	0x00000082


	//----- nvinfo : EIATTR_KPARAM_INFO
	.align		4
.L_7:
        /*0008*/ 	.byte	0x04, 0x17
        /*000a*/ 	.short	(.L_9 - .L_8)
.L_8:
        /*000c*/ 	.word	0x00000000
        /*0010*/ 	.short	0x000d
        /*0012*/ 	.short	0x0048
        /*0014*/ 	.byte	0x00, 0xf4, 0x21, 0x00


	//----- nvinfo : EIATTR_KPARAM_INFO
	.align		4
.L_9:
        /*0018*/ 	.byte	0x04, 0x17
        /*001a*/ 	.short	(.L_11 - .L_10)
.L_10:
        /*001c*/ 	.word	0x00000000
        /*0020*/ 	.short	0x000c
        /*0022*/ 	.short	0x0040
        /*0024*/ 	.byte	0x00, 0xf4, 0x21, 0x00


	//----- nvinfo : EIATTR_KPARAM_INFO
	.align		4
.L_11:
        /*0028*/ 	.byte	0x04, 0x17
        /*002a*/ 	.short	(.L_13 - .L_12)
.L_12:
        /*002c*/ 	.word	0x00000000
        /*0030*/ 	.short	0x000b
        /*0032*/ 	.short	0x0038
        /*0034*/ 	.byte	0x00, 0xf0, 0x11, 0x00


	//----- nvinfo : EIATTR_KPARAM_INFO
	.align		4
.L_13:
        /*0038*/ 	.byte	0x04, 0x17
        /*003a*/ 	.short	(.L_15 - .L_14)
.L_14:
        /*003c*/ 	.word	0x00000000
        /*0040*/ 	.short	0x000a
        /*0042*/ 	.short	0x0034
        /*0044*/ 	.byte	0x00, 0xf0, 0x11, 0x00


	//----- nvinfo : EIATTR_KPARAM_INFO
	.align		4
.L_15:
        /*0048*/ 	.byte	0x04, 0x17
        /*004a*/ 	.short	(.L_17 - .L_16)
.L_16:
        /*004c*/ 	.word	0x00000000
        /*0050*/ 	.short	0x0009
        /*0052*/ 	.short	0x0030
        /*0054*/ 	.byte	0x00, 0xf0, 0x11, 0x00


	//----- nvinfo : EIATTR_KPARAM_INFO
	.align		4
.L_17:
        /*0058*/ 	.byte	0x04, 0x17
        /*005a*/ 	.short	(.L_19 - .L_18)
.L_18:
        /*005c*/ 	.word	0x00000000
        /*0060*/ 	.short	0x0008
        /*0062*/ 	.short	0x002c
        /*0064*/ 	.byte	0x00, 0xf0, 0x11, 0x00


	//----- nvinfo : EIATTR_KPARAM_INFO
	.align		4
.L_19:
        /*0068*/ 	.byte	0x04, 0x17
        /*006a*/ 	.short	(.L_21 - .L_20)
.L_20:
        /*006c*/ 	.word	0x00000000
        /*0070*/ 	.short	0x0007
        /*0072*/ 	.short	0x0028
        /*0074*/ 	.byte	0x00, 0xf0, 0x11, 0x00


	//----- nvinfo : EIATTR_KPARAM_INFO
	.align		4
.L_21:
        /*0078*/ 	.byte	0x04, 0x17
        /*007a*/ 	.short	(.L_23 - .L_22)
.L_22:
        /*007c*/ 	.word	0x00000000
        /*0080*/ 	.short	0x0006
        /*0082*/ 	.short	0x0024
        /*0084*/ 	.byte	0x00, 0xf0, 0x11, 0x00


	//----- nvinfo : EIATTR_KPARAM_INFO
	.align		4
.L_23:
        /*0088*/ 	.byte	0x04, 0x17
        /*008a*/ 	.short	(.L_25 - .L_24)
.L_24:
        /*008c*/ 	.word	0x00000000
        /*0090*/ 	.short	0x0005
        /*0092*/ 	.short	0x0020
        /*0094*/ 	.byte	0x00, 0xf0, 0x11, 0x00


	//----- nvinfo : EIATTR_KPARAM_INFO
	.align		4
.L_25:
        /*0098*/ 	.byte	0x04, 0x17
        /*009a*/ 	.short	(.L_27 - .L_26)
.L_26:
        /*009c*/ 	.word	0x00000000
        /*00a0*/ 	.short	0x0004
        /*00a2*/ 	.short	0x001c
        /*00a4*/ 	.byte	0x00, 0xf0, 0x11, 0x00


	//----- nvinfo : EIATTR_KPARAM_INFO
	.align		4
.L_27:
        /*00a8*/ 	.byte	0x04, 0x17
        /*00aa*/ 	.short	(.L_29 - .L_28)
.L_28:
        /*00ac*/ 	.word	0x00000000
        /*00b0*/ 	.short	0x0003
        /*00b2*/ 	.short	0x0018
        /*00b4*/ 	.byte	0x00, 0xf0, 0x11, 0x00


	//----- nvinfo : EIATTR_KPARAM_INFO
	.align		4
.L_29:
        /*00b8*/ 	.byte	0x04, 0x17
        /*00ba*/ 	.short	(.L_31 - .L_30)
.L_30:
        /*00bc*/ 	.word	0x00000000
        /*00c0*/ 	.short	0x0002
        /*00c2*/ 	.short	0x0010
        /*00c4*/ 	.byte	0x00, 0xf4, 0x21, 0x00


	//----- nvinfo : EIATTR_KPARAM_INFO
	.align		4
.L_31:
        /*00c8*/ 	.byte	0x04, 0x17
        /*00ca*/ 	.short	(.L_33 - .L_32)
.L_32:
        /*00cc*/ 	.word	0x00000000
        /*00d0*/ 	.short	0x0001
        /*00d2*/ 	.short	0x0008
        /*00d4*/ 	.byte	0x00, 0xf4, 0x21, 0x00


	//----- nvinfo : EIATTR_KPARAM_INFO
	.align		4
.L_33:
        /*00d8*/ 	.byte	0x04, 0x17
        /*00da*/ 	.short	(.L_35 - .L_34)
.L_34:
        /*00dc*/ 	.word	0x00000000
        /*00e0*/ 	.short	0x0000
        /*00e2*/ 	.short	0x0000
        /*00e4*/ 	.byte	0x00, 0xf4, 0x21, 0x00


	//----- nvinfo : EIATTR_SPARSE_MMA_MASK
	.align		4
.L_35:
        /*00e8*/ 	.byte	0x03, 0x50
        /*00ea*/ 	.short	0x0000


	//----- nvinfo : EIATTR_MAXREG_COUNT
	.align		4
        /*00ec*/ 	.byte	0x03, 0x1b
        /*00ee*/ 	.short	0x00ff


	//----- nvinfo : EIATTR_NUM_BARRIERS
	.align		4
        /*00f0*/ 	.byte	0x02, 0x4c
        /*00f2*/ 	.byte	0x01
	.zero		1


	//----- nvinfo : EIATTR_ANNOTATIONS
	.align		4
        /*00f4*/ 	.byte	0x04, 0x55
        /*00f6*/ 	.short	(.L_37 - .L_36)


	//   ....[0]....
.L_36:
        /*00f8*/ 	.word	0x00000001
        /*00fc*/ 	.byte	0xd0, 0x00, 0x00, 0x00, 0x01, 0x00, 0x00, 0x00, 0x50, 0x07, 0x00, 0x00, 0x01, 0x00, 0x00, 0x00
        /* <DEDUP_REMOVED lines=918> */
        /*3a6c*/ 	.byte	0x70, 0xb8, 0x01, 0x00


	//----- nvinfo : EIATTR_MERCURY_ISA_VERSION
	.align		4
.L_37:
        /*3a70*/ 	.byte	0x03, 0x5f
        /*3a72*/ 	.short	0x0101


	//----- nvinfo : EIATTR_EXIT_INSTR_OFFSETS
	.align		4
        /*3a74*/ 	.byte	0x04, 0x1c
        /*3a76*/ 	.short	(.L_39 - .L_38)


	//   ....[0]....
.L_38:
        /*3a78*/ 	.word	0x0001f780


	//   ....[1]....
        /*3a7c*/ 	.word	0x0001f7a0


	//----- nvinfo : EIATTR_REQNTID
	.align		4
.L_39:
        /*3a80*/ 	.byte	0x04, 0x10
        /*3a82*/ 	.short	(.L_41 - .L_40)
.L_40:
        /*3a84*/ 	.word	0x00000080
        /*3a88*/ 	.word	0x00000001
        /*3a8c*/ 	.word	0x00000001


	//----- nvinfo : EIATTR_CBANK_PARAM_SIZE
	.align		4
.L_41:
        /*3a90*/ 	.byte	0x03, 0x19
        /*3a92*/ 	.short	0x0050


	//----- nvinfo : EIATTR_PARAM_CBANK
	.align		4
        /*3a94*/ 	.byte	0x04, 0x0a
        /*3a96*/ 	.short	(.L_43 - .L_42)
	.align		4
.L_42:
        /*3a98*/ 	.word	index@(.nv.constant0.matmul_kernel)
        /*3a9c*/ 	.short	0x0210
        /*3a9e*/ 	.short	0x0050


	//----- nvinfo : EIATTR_SW_WAR
	.align		4
.L_43:
        /*3aa0*/ 	.byte	0x04, 0x36
        /*3aa2*/ 	.short	(.L_45 - .L_44)
.L_44:
        /*3aa4*/ 	.word	0x00000008
.L_45:


//--------------------- .nv.callgraph             --------------------------
	.section	.nv.callgraph,"",@"SHT_CUDA_CALLGRAPH"
	.align	4
	.sectionentsize	8
	.align		4
        /*0000*/ 	.word	0x00000000
	.align		4
        /*0004*/ 	.word	0xffffffff
	.align		4
        /*0008*/ 	.word	0x00000000
	.align		4
        /*000c*/ 	.word	0xfffffffe
	.align		4
        /*0010*/ 	.word	0x00000000
	.align		4
        /*0014*/ 	.word	0xfffffffd
	.align		4
        /*0018*/ 	.word	0x00000000
	.align		4
        /*001c*/ 	.word	0xfffffffc


//--------------------- .text.matmul_kernel       --------------------------
	.section	.text.matmul_kernel,"ax",@progbits
	.align	128
        .global         matmul_kernel
        .type           matmul_kernel,@function
        .size           matmul_kernel,(.L_x_3 - matmul_kernel)
        .other          matmul_kernel,@"STO_CUDA_ENTRY STV_DEFAULT"
matmul_kernel:
.text.matmul_kernel:
[----:B------:R-:W1:Y:S08]  /*0000*/  LDC R1, c[0x0][0x28] ;  /* 0x00000a00ff017b82 */ /* 0x000e700000000800 */
[----:B------:R-:W2:Y:S01]  /*0010*/  LDC.64 R2, c[0x0][0x228] ;  /* 0x00008a00ff027b82 */ /* 0x000ea20000000a00 */
[----:B-1----:R-:W-:Y:S01]  /*0020*/  VIADD R1, R1, 0xfffff860 ;  /* 0xfffff86001017836 */ /* 0x002fe20000000000 */
[----:B------:R-:W1:Y:S01]  /*0030*/  S2R R5, SR_CTAID.X ;  /* 0x0000000000057919 */ /* 0x000e620000002500 */
[----:B------:R-:W-:Y:S01]  /*0040*/  ULDC UR5, c[0x0][0x240] ;  /* 0x0000900000057ab9 */ /* 0x000fe20000000800 */
[----:B------:R-:W-:Y:S01]  /*0050*/  ULDC.64 UR8, c[0x0][0x218] ;  /* 0x0000860000087ab9 */ /* 0x000fe20000000a00 */
[----:B------:R-:W-:Y:S01]  /*0060*/  ULDC.64 UR6, c[0x0][0x210] ;  /* 0x0000840000067ab9 */ /* 0x000fe20000000a00 */
[----:B------:R-:W3:Y:S01]  /*0070*/  S2R R43, SR_TID.X ;  /* 0x00000000002b7919 */ /* 0x000ee20000002100 */
[----:B------:R-:W-:Y:S01]  /*0080*/  UMOV UR12, 0x400 ;  /* 0x00000400000c7882 */ /* 0x000fe20000000000 */
[----:B------:R-:W4:Y:S01]  /*0090*/  S2UR UR4, SR_CgaCtaId ;  /* 0x00000000000479c3 */ /* 0x000f220000008800 */
[----:B------:R-:W-:-:S07]  /*00a0*/  ULDC.64 UR16, c[0x0][0x208] ;  /* 0x0000820000107ab9 */ /* 0x000fce0000000a00 */
[----:B------:R-:W3:Y:S01]  /*00b0*/  LDC R250, c[0x0][0x230] ;  /* 0x00008c00fffa7b82 */ /* 0x000ee20000000800 */
[----:B--2---:R-:W-:Y:S01]  /*00c0*/  IMAD.MOV.U32 R45, RZ, RZ, R3 ;  /* 0x000000ffff2d7224 */ /* 0x004fe200078e0003 */
[----:B------:R2:W-:Y:S01]  /*00d0*/  STL.64 [R1+0x4e8], R2 ;  /* 0x0004e80201007387 */ /* 0x0005e20000100a00 */
[----:B------:R-:W-:-:S05]  /*00e0*/  IMAD.MOV.U32 R44, RZ, RZ, R2 ;  /* 0x000000ffff2c7224 */ /* 0x000fca00078e0002 */
[----:B------:R-:W3:Y:S01]  /*00f0*/  LDC R251, c[0x0][0x230] ;  /* 0x00008c00fffb7b82 */ /* 0x000ee20000000800 */
[----:B------:R-:W-:Y:S02]  /*0100*/  IADD3 R0, R45, 0x3f, RZ ;  /* 0x0000003f2d007810 */ /* 0x000fe40007ffe0ff */
[----:B------:R-:W-:Y:S01]  /*0110*/  IABS R34, R45 ;  /* 0x0000002d00227213 */ /* 0x000fe20000000000 */
[----:B----4-:R-:W-:Y:S01]  /*0120*/  ULEA UR12, UR4, UR12, 0x18 ;  /* 0x0000000c040c7291 */ /* 0x010fe2000f8ec03f */
[----:B------:R-:W-:Y:S02]  /*0130*/  IABS R29, R44 ;  /* 0x0000002c001d7213 */ /* 0x000fe40000000000 */
[----:B-1----:R-:W-:Y:S02]  /*0140*/  IABS R8, R5 ;  /* 0x0000000500087213 */ /* 0x002fe40000000000 */
[----:B--2---:R-:W-:Y:S02]  /*0150*/  SHF.R.S32.HI R3, RZ, 0x1f, R0 ;  /* 0x0000001fff037819 */ /* 0x004fe40000011400 */
[----:B---3--:R-:W-:-:S02]  /*0160*/  LOP3.LUT R13, R43, 0x7f, RZ, 0xc0, !PT ;  /* 0x0000007f2b0d7812 */ /* 0x008fc400078ec0ff */
[----:B------:R-:W-:-:S04]  /*0170*/  LEA.HI R3, R3, R0, RZ, 0x6 ;  /* 0x0000000003037211 */ /* 0x000fc800078f30ff */
[----:B------:R-:W-:-:S05]  /*0180*/  SHF.R.S32.HI R3, RZ, 0x6, R3 ;  /* 0x00000006ff037819 */ /* 0x000fca0000011403 */
[----:B------:R-:W-:-:S05]  /*0190*/  IMAD.SHL.U32 R4, R3, 0x8, RZ ;  /* 0x0000000803047824 */ /* 0x000fca00078e00ff */
[-C--:B------:R-:W-:Y:S02]  /*01a0*/  IABS R7, R4.reuse ;  /* 0x0000000400077213 */ /* 0x080fe40000000000 */
[----:B------:R-:W-:Y:S02]  /*01b0*/  IABS R10, R4 ;  /* 0x00000004000a7213 */ /* 0x000fe40000000000 */
[----:B------:R-:W1:Y:S08]  /*01c0*/  I2F.RP R0, R7 ;  /* 0x0000000700007306 */ /* 0x000e700000209400 */
[----:B-1----:R-:W1:Y:S02]  /*01d0*/  MUFU.RCP R0, R0 ;  /* 0x0000000000007308 */ /* 0x002e640000001000 */
[----:B-1----:R-:W-:-:S02]  /*01e0*/  VIADD R2, R0, 0xffffffe ;  /* 0x0ffffffe00027836 */ /* 0x002fc40000000000 */
[----:B------:R-:W-:-:S04]  /*01f0*/  IMAD.MOV R0, RZ, RZ, -R10 ;  /* 0x000000ffff007224 */ /* 0x000fc800078e0a0a */
[----:B------:R1:W2:Y:S02]  /*0200*/  F2I.FTZ.U32.TRUNC.NTZ R3, R2 ;  /* 0x0000000200037305 */ /* 0x0002a4000021f000 */
[----:B-1----:R-:W-:Y:S02]  /*0210*/  IMAD.MOV.U32 R2, RZ, RZ, RZ ;  /* 0x000000ffff027224 */ /* 0x002fe400078e00ff */
[----:B--2---:R-:W-:-:S04]  /*0220*/  IMAD.MOV R6, RZ, RZ, -R3 ;  /* 0x000000ffff067224 */ /* 0x004fc800078e0a03 */
[----:B------:R-:W-:Y:S01]  /*0230*/  IMAD R9, R6, R7, RZ ;  /* 0x0000000706097224 */ /* 0x000fe200078e02ff */
[----:B------:R-:W-:-:S03]  /*0240*/  MOV R6, R8 ;  /* 0x0000000800067202 */ /* 0x000fc60000000f00 */
[----:B------:R-:W-:-:S06]  /*0250*/  IMAD.HI.U32 R3, R3, R9, R2 ;  /* 0x0000000903037227 */ /* 0x000fcc00078e0002 */
[----:B------:R-:W-:-:S04]  /*0260*/  IMAD.HI.U32 R3, R3, R6, RZ ;  /* 0x0000000603037227 */ /* 0x000fc800078e00ff */
[----:B------:R-:W-:-:S05]  /*0270*/  IMAD R0, R3, R0, R6 ;  /* 0x0000000003007224 */ /* 0x000fca00078e0206 */
[----:B------:R-:W-:-:S13]  /*0280*/  ISETP.GT.U32.AND P1, PT, R7, R0, PT ;  /* 0x000000000700720c */ /* 0x000fda0003f24070 */
[----:B------:R-:W-:Y:S01]  /*0290*/  @!P1 IMAD.IADD R0, R0, 0x1, -R7 ;  /* 0x0000000100009824 */ /* 0x000fe200078e0a07 */
[----:B------:R-:W-:Y:S02]  /*02a0*/  @!P1 IADD3 R3, R3, 0x1, RZ ;  /* 0x0000000103039810 */ /* 0x000fe40007ffe0ff */
[----:B------:R-:W-:Y:S02]  /*02b0*/  ISETP.NE.AND P1, PT, R4, RZ, PT ;  /* 0x000000ff0400720c */ /* 0x000fe40003f25270 */
[----:B------:R-:W-:Y:S02]  /*02c0*/  ISETP.GE.U32.AND P0, PT, R0, R7, PT ;  /* 0x000000070000720c */ /* 0x000fe40003f06070 */
[----:B------:R-:W-:-:S04]  /*02d0*/  LOP3.LUT R0, R5, R4, RZ, 0x3c, !PT ;  /* 0x0000000405007212 */ /* 0x000fc800078e3cff */
[----:B------:R-:W-:Y:S01]  /*02e0*/  ISETP.GE.AND P2, PT, R0, RZ, PT ;  /* 0x000000ff0000720c */ /* 0x000fe20003f46270 */
[----:B------:R-:W-:-:S06]  /*02f0*/  VIADD R0, R44, 0x1ff ;  /* 0x000001ff2c007836 */ /* 0x000fcc0000000000 */
[----:B------:R-:W-:-:S04]  /*0300*/  @P0 VIADD R3, R3, 0x1 ;  /* 0x0000000103030836 */ /* 0x000fc80000000000 */
[----:B------:R-:W-:Y:S01]  /*0310*/  IMAD.MOV.U32 R2, RZ, RZ, R3 ;  /* 0x000000ffff027224 */ /* 0x000fe200078e0003 */
[----:B------:R-:W-:-:S04]  /*0320*/  SHF.R.S32.HI R3, RZ, 0x1f, R0 ;  /* 0x0000001fff037819 */ /* 0x000fc80000011400 */
[----:B------:R-:W-:Y:S02]  /*0330*/  @!P2 IADD3 R2, -R2, RZ, RZ ;  /* 0x000000ff0202a210 */ /* 0x000fe40007ffe1ff */
[----:B------:R-:W-:Y:S02]  /*0340*/  @!P1 LOP3.LUT R2, RZ, R4, RZ, 0x33, !PT ;  /* 0x00000004ff029212 */ /* 0x000fe400078e33ff */
[----:B------:R-:W-:-:S03]  /*0350*/  LEA.HI R3, R3, R0, RZ, 0x9 ;  /* 0x0000000003037211 */ /* 0x000fc600078f48ff */
[----:B------:R-:W-:Y:S02]  /*0360*/  IMAD.SHL.U32 R10, R2, 0x8, RZ ;  /* 0x00000008020a7824 */ /* 0x000fe400078e00ff */
[----:B------:R-:W-:-:S03]  /*0370*/  IMAD.MOV R2, RZ, RZ, -R2 ;  /* 0x000000ffff027224 */ /* 0x000fc600078e0a02 */
[----:B------:R-:W-:Y:S01]  /*0380*/  LEA.HI.SX32 R3, R3, -R10, 0x17 ;  /* 0x8000000a03037211 */ /* 0x000fe200078fbaff */
[----:B------:R-:W-:-:S03]  /*0390*/  IMAD R8, R4, R2, R5 ;  /* 0x0000000204087224 */ /* 0x000fc600078e0205 */
[----:B------:R-:W-:Y:S02]  /*03a0*/  VIMNMX R15, R3, 0x8, PT ;  /* 0x00000008030f7848 */ /* 0x000fe40003fe0100 */
[----:B------:R-:W-:Y:S02]  /*03b0*/  IABS R9, R8 ;  /* 0x0000000800097213 */ /* 0x000fe40000000000 */
[-C--:B------:R-:W-:Y:S02]  /*03c0*/  IABS R7, R15.reuse ;  /* 0x0000000f00077213 */ /* 0x080fe40000000000 */
[----:B------:R-:W-:Y:S02]  /*03d0*/  IABS R4, R15 ;  /* 0x0000000f00047213 */ /* 0x000fe40000000000 */
[----:B------:R-:W1:Y:S08]  /*03e0*/  I2F.RP R0, R7 ;  /* 0x0000000700007306 */ /* 0x000e700000209400 */
[----:B-1----:R-:W1:Y:S02]  /*03f0*/  MUFU.RCP R0, R0 ;  /* 0x0000000000007308 */ /* 0x002e640000001000 */
[----:B-1----:R-:W-:-:S02]  /*0400*/  VIADD R3, R0, 0xffffffe ;  /* 0x0ffffffe00037836 */ /* 0x002fc40000000000 */
[----:B------:R-:W-:-:S04]  /*0410*/  IMAD.MOV R0, RZ, RZ, -R4 ;  /* 0x000000ffff007224 */ /* 0x000fc800078e0a04 */
[----:B------:R-:W1:Y:S02]  /*0420*/  F2I.FTZ.U32.TRUNC.NTZ R3, R3 ;  /* 0x0000000300037305 */ /* 0x000e64000021f000 */
[----:B-1----:R-:W-:-:S05]  /*0430*/  IADD3 R6, RZ, -R3, RZ ;  /* 0x80000003ff067210 */ /* 0x002fca0007ffe0ff */
[----:B------:R-:W-:-:S04]  /*0440*/  IMAD.MOV.U32 R2, RZ, RZ, R6 ;  /* 0x000000ffff027224 */ /* 0x000fc800078e0006 */
[----:B------:R-:W-:Y:S02]  /*0450*/  IMAD R5, R2, R7, RZ ;  /* 0x0000000702057224 */ /* 0x000fe400078e02ff */
[----:B------:R-:W-:-:S04]  /*0460*/  IMAD.MOV.U32 R2, RZ, RZ, RZ ;  /* 0x000000ffff027224 */ /* 0x000fc800078e00ff */
[----:B------:R-:W-:Y:S01]  /*0470*/  IMAD.HI.U32 R2, R3, R5, R2 ;  /* 0x0000000503027227 */ /* 0x000fe200078e0002 */
[----:B------:R-:W-:Y:S01]  /*0480*/  SHF.R.U32.HI R5, RZ, 0x5, R43 ;  /* 0x00000005ff057819 */ /* 0x000fe2000001162b */
[----:B------:R-:W1:Y:S03]  /*0490*/  I2F.RP R3, R34 ;  /* 0x0000002200037306 */ /* 0x000e660000209400 */
[----:B------:R-:W-:Y:S01]  /*04a0*/  SGXT.U32 R5, R5, 0x2 ;  /* 0x000000020505781a */ /* 0x000fe20000000000 */
[----:B------:R-:W-:-:S04]  /*04b0*/  IMAD.HI.U32 R2, R2, R9, RZ ;  /* 0x0000000902027227 */ /* 0x000fc800078e00ff */
[----:B------:R-:W-:-:S05]  /*04c0*/  IMAD R0, R2, R0, R9 ;  /* 0x0000000002007224 */ /* 0x000fca00078e0209 */
[----:B------:R-:W-:Y:S01]  /*04d0*/  ISETP.GT.U32.AND P1, PT, R7, R0, PT ;  /* 0x000000000700720c */ /* 0x000fe20003f24070 */
[----:B-1----:R-:W1:-:S12]  /*04e0*/  MUFU.RCP R3, R3 ;  /* 0x0000000300037308 */ /* 0x002e580000001000 */
[-C--:B------:R-:W-:Y:S01]  /*04f0*/  @!P1 IADD3 R0, R0, -R7.reuse, RZ ;  /* 0x8000000700009210 */ /* 0x080fe20007ffe0ff */
[----:B------:R-:W-:Y:S01]  /*0500*/  @!P1 VIADD R2, R2, 0x1 ;  /* 0x0000000102029836 */ /* 0x000fe20000000000 */
[----:B------:R-:W-:Y:S02]  /*0510*/  ISETP.NE.AND P1, PT, R15, RZ, PT ;  /* 0x000000ff0f00720c */ /* 0x000fe40003f25270 */
[----:B------:R-:W-:Y:S02]  /*0520*/  ISETP.GE.U32.AND P0, PT, R0, R7, PT ;  /* 0x000000070000720c */ /* 0x000fe40003f06070 */
[----:B------:R-:W-:Y:S01]  /*0530*/  LOP3.LUT R0, R8, R15, RZ, 0x3c, !PT ;  /* 0x0000000f08007212 */ /* 0x000fe200078e3cff */
[----:B-1----:R-:W-:-:S03]  /*0540*/  VIADD R4, R3, 0xffffffe ;  /* 0x0ffffffe03047836 */ /* 0x002fc60000000000 */
[----:B------:R-:W-:Y:S01]  /*0550*/  ISETP.GE.AND P2, PT, R0, RZ, PT ;  /* 0x000000ff0000720c */ /* 0x000fe20003f46270 */
[----:B------:R-:W1:Y:S06]  /*0560*/  F2I.FTZ.U32.TRUNC.NTZ R3, R4 ;  /* 0x0000000400037305 */ /* 0x000e6c000021f000 */
[----:B------:R-:W-:Y:S02]  /*0570*/  @P0 VIADD R2, R2, 0x1 ;  /* 0x0000000102020836 */ /* 0x000fe40000000000 */
[----:B------:R-:W2:Y:S03]  /*0580*/  I2F.RP R0, R29 ;  /* 0x0000001d00007306 */ /* 0x000ea60000209400 */
[----:B------:R-:W-:Y:S01]  /*0590*/  MOV R14, R2 ;  /* 0x00000002000e7202 */ /* 0x000fe20000000f00 */
[----:B------:R-:W-:-:S02]  /*05a0*/  IMAD.MOV.U32 R2, RZ, RZ, RZ ;  /* 0x000000ffff027224 */ /* 0x000fc400078e00ff */
[--C-:B-1----:R-:W-:Y:S02]  /*05b0*/  IMAD.MOV R7, RZ, RZ, -R3.reuse ;  /* 0x000000ffff077224 */ /* 0x102fe400078e0a03 */
[----:B------:R-:W-:Y:S01]  /*05c0*/  @!P2 IMAD.MOV R14, RZ, RZ, -R14 ;  /* 0x000000ffff0ea224 */ /* 0x000fe200078e0a0e */
[----:B------:R-:W-:Y:S01]  /*05d0*/  @!P1 LOP3.LUT R14, RZ, R15, RZ, 0x33, !PT ;  /* 0x0000000fff0e9212 */ /* 0x000fe200078e33ff */
[----:B------:R-:W-:Y:S01]  /*05e0*/  IMAD R7, R7, R34, RZ ;  /* 0x0000002207077224 */ /* 0x000fe200078e02ff */
[----:B--2---:R-:W1:Y:S03]  /*05f0*/  MUFU.RCP R0, R0 ;  /* 0x0000000000007308 */ /* 0x004e660000001000 */
[----:B------:R-:W-:Y:S02]  /*0600*/  IMAD.SHL.U32 R12, R14, 0x40, RZ ;  /* 0x000000400e0c7824 */ /* 0x000fe400078e00ff */
[----:B------:R-:W-:-:S03]  /*0610*/  IMAD.HI.U32 R6, R3, R7, R2 ;  /* 0x0000000703067227 */ /* 0x000fc600078e0002 */
[----:B------:R-:W-:-:S04]  /*0620*/  LOP3.LUT R5, R12, R5, RZ, 0xfc, !PT ;  /* 0x000000050c057212 */ /* 0x000fc800078efcff */
[C---:B------:R-:W-:Y:S02]  /*0630*/  LOP3.LUT R16, R5.reuse, 0x3c, RZ, 0xfc, !PT ;  /* 0x0000003c05107812 */ /* 0x040fe400078efcff */
[----:B------:R-:W-:Y:S02]  /*0640*/  IABS R11, R5 ;  /* 0x00000005000b7213 */ /* 0x000fe40000000000 */
[----:B------:R-:W-:Y:S02]  /*0650*/  IABS R9, R16 ;  /* 0x0000001000097213 */ /* 0x000fe40000000000 */
[----:B------:R-:W-:Y:S02]  /*0660*/  LOP3.LUT R18, R5, 0x4, RZ, 0xfc, !PT ;  /* 0x0000000405127812 */ /* 0x000fe400078efcff */
[----:B-1----:R-:W-:Y:S01]  /*0670*/  IADD3 R4, R0, 0xffffffe, RZ ;  /* 0x0ffffffe00047810 */ /* 0x002fe20007ffe0ff */
[----:B------:R-:W-:Y:S01]  /*0680*/  IMAD.HI.U32 R2, R6, R9, RZ ;  /* 0x0000000906027227 */ /* 0x000fe200078e00ff */
[----:B------:R-:W-:-:S02]  /*0690*/  LOP3.LUT R0, R43, 0x60, RZ, 0xc0, !PT ;  /* 0x000000602b007812 */ /* 0x000fc400078ec0ff */
[----:B------:R-:W1:Y:S01]  /*06a0*/  F2I.FTZ.U32.TRUNC.NTZ R3, R4 ;  /* 0x0000000400037305 */ /* 0x000e62000021f000 */
[----:B------:R-:W-:Y:S01]  /*06b0*/  IMAD.MOV R2, RZ, RZ, -R2 ;  /* 0x000000ffff027224 */ /* 0x000fe200078e0a02 */
[----:B------:R-:W-:Y:S01]  /*06c0*/  SHF.R.U32.HI R7, RZ, 0x1, R0 ;  /* 0x00000001ff077819 */ /* 0x000fe20000011600 */
[----:B------:R-:W-:Y:S01]  /*06d0*/  IMAD.SHL.U32 R0, R13, 0x4, RZ ;  /* 0x000000040d007824 */ /* 0x000fe200078e00ff */
[----:B------:R-:W-:Y:S01]  /*06e0*/  LOP3.LUT R19, R5, 0x8, RZ, 0xfc, !PT ;  /* 0x0000000805137812 */ /* 0x000fe200078efcff */
[----:B------:R-:W-:Y:S01]  /*06f0*/  IMAD R9, R34, R2, R9 ;  /* 0x0000000222097224 */ /* 0x000fe200078e0209 */
[----:B------:R-:W-:Y:S01]  /*0700*/  ISETP.GE.AND P3, PT, R16, RZ, PT ;  /* 0x000000ff1000720c */ /* 0x000fe20003f66270 */
[----:B------:R-:W-:Y:S01]  /*0710*/  IMAD.MOV R2, RZ, RZ, -R14 ;  /* 0x000000ffff027224 */ /* 0x000fe200078e0a0e */
[----:B------:R-:W-:Y:S02]  /*0720*/  LOP3.LUT R0, R0, R7, RZ, 0x3c, !PT ;  /* 0x0000000700007212 */ /* 0x000fe400078e3cff */
[----:B------:R-:W-:-:S02]  /*0730*/  IABS R14, R18 ;  /* 0x00000012000e7213 */ /* 0x000fc40000000000 */
[----:B------:R-:W-:Y:S01]  /*0740*/  ISETP.GT.U32.AND P0, PT, R34, R9, PT ;  /* 0x000000092200720c */ /* 0x000fe20003f04070 */
[----:B------:R2:W-:Y:S01]  /*0750*/  STL [R1+0x4d0], R0 ;  /* 0x0004d00001007387 */ /* 0x0005e20000100800 */
[----:B------:R-:W-:Y:S02]  /*0760*/  IABS R17, R19 ;  /* 0x0000001300117213 */ /* 0x000fe40000000000 */
[----:B-1----:R-:W-:Y:S02]  /*0770*/  IADD3 R7, RZ, -R3, RZ ;  /* 0x80000003ff077210 */ /* 0x002fe40007ffe0ff */
[----:B------:R-:W-:Y:S02]  /*0780*/  ISETP.GE.AND P2, PT, R19, RZ, PT ;  /* 0x000000ff1300720c */ /* 0x000fe40003f46270 */
[C---:B------:R-:W-:Y:S02]  /*0790*/  LOP3.LUT R36, R5.reuse, 0x1c, RZ, 0xfc, !PT ;  /* 0x0000001c05247812 */ /* 0x040fe400078efcff */
[C---:B------:R-:W-:Y:S01]  /*07a0*/  ISETP.GE.AND P1, PT, R5.reuse, RZ, PT ;  /* 0x000000ff0500720c */ /* 0x040fe20003f26270 */
[----:B--2---:R-:W-:Y:S01]  /*07b0*/  IMAD.HI.U32 R0, R6, R11, RZ ;  /* 0x0000000b06007227 */ /* 0x004fe200078e00ff */
[----:B------:R-:W-:-:S02]  /*07c0*/  LOP3.LUT R37, R5, 0x20, RZ, 0xfc, !PT ;  /* 0x0000002005257812 */ /* 0x000fc400078efcff */
[----:B------:R-:W-:Y:S01]  /*07d0*/  LOP3.LUT R38, R5, 0x24, RZ, 0xfc, !PT ;  /* 0x0000002405267812 */ /* 0x000fe200078efcff */
[----:B------:R-:W-:Y:S01]  /*07e0*/  IMAD.MOV R4, RZ, RZ, -R0 ;  /* 0x000000ffff047224 */ /* 0x000fe200078e0a00 */
[----:B------:R-:W-:Y:S01]  /*07f0*/  IABS R21, R37 ;  /* 0x0000002500157213 */ /* 0x000fe20000000000 */
[----:B------:R-:W-:Y:S01]  /*0800*/  IMAD R0, R15, R2, R8 ;  /* 0x000000020f007224 */ /* 0x000fe200078e0208 */
[----:B------:R-:W-:Y:S01]  /*0810*/  MOV R15, R14 ;  /* 0x0000000e000f7202 */ /* 0x000fe20000000f00 */
[----:B------:R-:W-:Y:S01]  /*0820*/  IMAD R4, R34, R4, R11 ;  /* 0x0000000422047224 */ /* 0x000fe200078e020b */
[----:B------:R-:W-:Y:S01]  /*0830*/  LOP3.LUT R14, R5, 0x14, RZ, 0xfc, !PT ;  /* 0x00000014050e7812 */ /* 0x000fe200078efcff */
[----:B------:R-:W-:Y:S01]  /*0840*/  IMAD.MOV.U32 R8, RZ, RZ, R7 ;  /* 0x000000ffff087224 */ /* 0x000fe200078e0007 */
[----:B------:R-:W-:Y:S01]  /*0850*/  IABS R23, R38 ;  /* 0x0000002600177213 */ /* 0x000fe20000000000 */
[----:B------:R-:W-:Y:S01]  /*0860*/  IMAD.HI.U32 R7, R6, R15, RZ ;  /* 0x0000000f06077227 */ /* 0x000fe200078e00ff */
[----:B------:R-:W-:-:S02]  /*0870*/  ISETP.GT.U32.AND P4, PT, R34, R4, PT ;  /* 0x000000042200720c */ /* 0x000fc40003f84070 */
[----:B------:R-:W-:Y:S01]  /*0880*/  IABS R19, R14 ;  /* 0x0000000e00137213 */ /* 0x000fe20000000000 */
[----:B------:R-:W-:Y:S01]  /*0890*/  IMAD.MOV.U32 R2, RZ, RZ, RZ ;  /* 0x000000ffff027224 */ /* 0x000fe200078e00ff */
[----:B------:R-:W-:Y:S01]  /*08a0*/  IADD3 R7, -R7, RZ, RZ ;  /* 0x000000ff07077210 */ /* 0x000fe20007ffe1ff */
[----:B------:R-:W-:Y:S01]  /*08b0*/  IMAD R11, R8, R29, RZ ;  /* 0x0000001d080b7224 */ /* 0x000fe200078e02ff */
[----:B------:R-:W-:Y:S01]  /*08c0*/  LOP3.LUT R41, R5, 0x30, RZ, 0xfc, !PT ;  /* 0x0000003005297812 */ /* 0x000fe200078efcff */
[----:B------:R-:W-:Y:S01]  /*08d0*/  @!P0 IMAD.IADD R9, R9, 0x1, -R34 ;  /* 0x0000000109098824 */ /* 0x000fe200078e0a22 */
[----:B------:R-:W-:Y:S01]  /*08e0*/  ISETP.GE.AND P0, PT, R18, RZ, PT ;  /* 0x000000ff1200720c */ /* 0x000fe20003f06270 */
[----:B------:R-:W-:Y:S01]  /*08f0*/  IMAD.HI.U32 R2, R3, R11, R2 ;  /* 0x0000000b03027227 */ /* 0x000fe200078e0002 */
[C---:B------:R-:W-:Y:S02]  /*0900*/  LOP3.LUT R11, R5.reuse, 0x10, RZ, 0xfc, !PT ;  /* 0x00000010050b7812 */ /* 0x040fe400078efcff */
[----:B------:R-:W-:Y:S01]  /*0910*/  ISETP.GT.U32.AND P5, PT, R34, R9, PT ;  /* 0x000000092200720c */ /* 0x000fe20003fa4070 */
[----:B------:R-:W-:Y:S01]  /*0920*/  @!P4 IMAD.IADD R4, R4, 0x1, -R34 ;  /* 0x000000010404c824 */ /* 0x000fe200078e0a22 */
[C---:B------:R-:W-:Y:S01]  /*0930*/  LOP3.LUT R39, R5.reuse, 0x28, RZ, 0xfc, !PT ;  /* 0x0000002805277812 */ /* 0x040fe200078efcff */
[----:B------:R-:W-:Y:S01]  /*0940*/  IMAD R3, R34, R7, R15 ;  /* 0x0000000722037224 */ /* 0x000fe200078e020f */
[----:B------:R-:W-:Y:S01]  /*0950*/  LOP3.LUT R40, R5, 0x2c, RZ, 0xfc, !PT ;  /* 0x0000002c05287812 */ /* 0x000fe200078efcff */
[----:B------:R-:W-:Y:S01]  /*0960*/  IMAD.HI.U32 R8, R6, R17, RZ ;  /* 0x0000001106087227 */ /* 0x000fe200078e00ff */
[----:B------:R-:W-:-:S02]  /*0970*/  ISETP.GT.U32.AND P4, PT, R34, R4, PT ;  /* 0x000000042200720c */ /* 0x000fc40003f84070 */
[----:B------:R-:W-:Y:S01]  /*0980*/  ISETP.GT.U32.AND P6, PT, R34, R3, PT ;  /* 0x000000032200720c */ /* 0x000fe20003fc4070 */
[----:B------:R-:W-:Y:S01]  /*0990*/  IMAD.MOV R8, RZ, RZ, -R8 ;  /* 0x000000ffff087224 */ /* 0x000fe200078e0a08 */
[----:B------:R-:W-:Y:S01]  /*09a0*/  IABS R27, R41 ;  /* 0x00000029001b7213 */ /* 0x000fe20000000000 */
[----:B------:R-:W-:Y:S01]  /*09b0*/  IMAD.IADD R0, R10, 0x1, R0 ;  /* 0x000000010a007824 */ /* 0x000fe200078e0200 */
[----:B------:R-:W-:Y:S01]  /*09c0*/  LOP3.LUT R10, R5, 0xc, RZ, 0xfc, !PT ;  /* 0x0000000c050a7812 */ /* 0x000fe200078efcff */
[----:B------:R-:W-:Y:S01]  /*09d0*/  IMAD R7, R34, R8, R17 ;  /* 0x0000000822077224 */ /* 0x000fe200078e0211 */
[----:B------:R-:W-:Y:S01]  /*09e0*/  @!P5 IADD3 R9, R9, -R34, RZ ;  /* 0x800000220909d210 */ /* 0x000fe20007ffe0ff */
[----:B------:R-:W-:Y:S01]  /*09f0*/  IMAD.SHL.U32 R8, R43, 0x10, RZ ;  /* 0x000000102b087824 */ /* 0x000fe200078e00ff */
[----:B------:R-:W-:Y:S02]  /*0a00*/  IABS R15, R10 ;  /* 0x0000000a000f7213 */ /* 0x000fe40000000000 */
[----:B------:R-:W-:Y:S01]  /*0a10*/  ISETP.GE.AND P5, PT, R10, RZ, PT ;  /* 0x000000ff0a00720c */ /* 0x000fe20003fa6270 */
[----:B------:R-:W-:Y:S01]  /*0a20*/  @!P4 IMAD.IADD R4, R4, 0x1, -R34 ;  /* 0x000000010404c824 */ /* 0x000fe200078e0a22 */
[----:B------:R-:W-:Y:S01]  /*0a30*/  ISETP.GT.U32.AND P4, PT, R34, R7, PT ;  /* 0x000000072200720c */ /* 0x000fe20003f84070 */
[----:B------:R-:W-:Y:S01]  /*0a40*/  IMAD.MOV.U32 R30, RZ, RZ, R9 ;  /* 0x000000ffff1e7224 */ /* 0x000fe200078e0009 */
[----:B------:R-:W-:Y:S01]  /*0a50*/  @!P6 IADD3 R3, R3, -R34, RZ ;  /* 0x800000220303e210 */ /* 0x000fe20007ffe0ff */
[----:B------:R-:W-:Y:S01]  /*0a60*/  @!P1 IMAD.MOV R4, RZ, RZ, -R4 ;  /* 0x000000ffff049224 */ /* 0x000fe200078e0a04 */
[----:B------:R-:W-:Y:S01]  /*0a70*/  LOP3.LUT R10, R8, 0x70, RZ, 0xc0, !PT ;  /* 0x00000070080a7812 */ /* 0x000fe200078ec0ff */
[----:B------:R-:W-:Y:S01]  /*0a80*/  IMAD.HI.U32 R8, R6, R15, RZ ;  /* 0x0000000f06087227 */ /* 0x000fe200078e00ff */
[----:B------:R-:W-:-:S02]  /*0a90*/  ISETP.GT.U32.AND P6, PT, R34, R3, PT ;  /* 0x000000032200720c */ /* 0x000fc40003fc4070 */
[----:B------:R-:W-:Y:S01]  /*0aa0*/  IABS R17, R11 ;  /* 0x0000000b00117213 */ /* 0x000fe20000000000 */
[----:B------:R-:W-:Y:S01]  /*0ab0*/  IMAD.MOV R8, RZ, RZ, -R8 ;  /* 0x000000ffff087224 */ /* 0x000fe200078e0a08 */
[----:B------:R-:W-:Y:S01]  /*0ac0*/  ISETP.GE.AND P1, PT, R14, RZ, PT ;  /* 0x000000ff0e00720c */ /* 0x000fe20003f26270 */
[----:B------:R-:W-:Y:S01]  /*0ad0*/  @!P3 IMAD.MOV R30, RZ, RZ, -R30 ;  /* 0x000000ffff1eb224 */ /* 0x000fe200078e0a1e */
[----:B------:R-:W-:Y:S01]  /*0ae0*/  ISETP.GE.AND P3, PT, R11, RZ, PT ;  /* 0x000000ff0b00720c */ /* 0x000fe20003f66270 */
[----:B------:R-:W-:Y:S01]  /*0af0*/  @!P4 IMAD.IADD R7, R7, 0x1, -R34 ;  /* 0x000000010707c824 */ /* 0x000fe200078e0a22 */
[----:B------:R-:W-:Y:S01]  /*0b00*/  LOP3.LUT R42, R5, 0x34, RZ, 0xfc, !PT ;  /* 0x00000034052a7812 */ /* 0x000fe200078efcff */
[----:B------:R-:W-:Y:S01]  /*0b10*/  IMAD R8, R34, R8, R15 ;  /* 0x0000000822087224 */ /* 0x000fe200078e020f */
[----:B------:R-:W-:Y:S01]  /*0b20*/  IABS R25, R40 ;  /* 0x0000002800197213 */ /* 0x000fe20000000000 */
[----:B------:R-:W-:Y:S01]  /*0b30*/  IMAD.HI.U32 R9, R6, R17, RZ ;  /* 0x0000001106097227 */ /* 0x000fe200078e00ff */
[----:B------:R-:W-:-:S02]  /*0b40*/  ISETP.GT.U32.AND P4, PT, R34, R7, PT ;  /* 0x000000072200720c */ /* 0x000fc40003f84070 */
[----:B------:R-:W-:Y:S01]  /*0b50*/  @!P6 IADD3 R3, R3, -R34, RZ ;  /* 0x800000220303e210 */ /* 0x000fe20007ffe0ff */
[----:B------:R-:W-:Y:S01]  /*0b60*/  IMAD.HI.U32 R11, R6, R19, RZ ;  /* 0x00000013060b7227 */ /* 0x000fe200078e00ff */
[----:B------:R-:W-:Y:S02]  /*0b70*/  ISETP.GT.U32.AND P6, PT, R34, R8, PT ;  /* 0x000000082200720c */ /* 0x000fe40003fc4070 */
[----:B------:R-:W-:Y:S01]  /*0b80*/  IADD3 R9, -R9, RZ, RZ ;  /* 0x000000ff09097210 */ /* 0x000fe20007ffe1ff */
[----:B------:R-:W-:Y:S01]  /*0b90*/  IMAD R10, R13, 0x80, R10 ;  /* 0x000000800d0a7824 */ /* 0x000fe200078e020a */
[C---:B------:R-:W-:Y:S01]  /*0ba0*/  LOP3.LUT R35, R5.reuse, 0x38, RZ, 0xfc, !PT ;  /* 0x0000003805237812 */ /* 0x040fe200078efcff */
[----:B------:R-:W-:Y:S01]  /*0bb0*/  IMAD R13, R0, 0x200, R13 ;  /* 0x00000200000d7824 */ /* 0x000fe200078e020d */
[----:B------:R-:W-:Y:S01]  /*0bc0*/  LOP3.LUT R0, R5, 0x18, RZ, 0xfc, !PT ;  /* 0x0000001805007812 */ /* 0x000fe200078efcff */
[C---:B------:R-:W-:Y:S01]  /*0bd0*/  IMAD R9, R34.reuse, R9, R17 ;  /* 0x0000000922097224 */ /* 0x040fe200078e0211 */
[----:B------:R-:W-:Y:S01]  /*0be0*/  IABS R31, R42 ;  /* 0x0000002a001f7213 */ /* 0x000fe20000000000 */
[----:B------:R-:W-:Y:S01]  /*0bf0*/  @!P4 IMAD.IADD R7, R7, 0x1, -R34 ;  /* 0x000000010707c824 */ /* 0x000fe200078e0a22 */
[----:B------:R-:W-:Y:S01]  /*0c00*/  IABS R17, R0 ;  /* 0x0000000000117213 */ /* 0x000fe20000000000 */
[----:B------:R-:W-:Y:S01]  /*0c10*/  IMAD.MOV R11, RZ, RZ, -R11 ;  /* 0x000000ffff0b7224 */ /* 0x000fe200078e0a0b */
[----:B------:R-:W-:Y:S01]  /*0c20*/  ISETP.GT.U32.AND P4, PT, R34, R9, PT ;  /* 0x000000092200720c */ /* 0x000fe20003f84070 */
[----:B------:R-:W-:Y:S01]  /*0c30*/  IMAD.MOV.U32 R18, RZ, RZ, R3 ;  /* 0x000000ffff127224 */ /* 0x000fe200078e0003 */
[----:B------:R-:W-:Y:S01]  /*0c40*/  @!P6 IADD3 R8, R8, -R34, RZ ;  /* 0x800000220808e210 */ /* 0x000fe20007ffe0ff */
[C---:B------:R-:W-:Y:S01]  /*0c50*/  IMAD R11, R34.reuse, R11, R19 ;  /* 0x0000000b220b7224 */ /* 0x040fe200078e0213 */
[----:B------:R-:W-:Y:S01]  /*0c60*/  IABS R19, R36 ;  /* 0x0000002400137213 */ /* 0x000fe20000000000 */
[----:B------:R-:W-:Y:S01]  /*0c70*/  @!P0 IMAD.MOV R18, RZ, RZ, -R18 ;  /* 0x000000ffff128224 */ /* 0x000fe200078e0a12 */
[----:B------:R-:W-:Y:S01]  /*0c80*/  ISETP.GT.U32.AND P6, PT, R34, R8, PT ;  /* 0x000000082200720c */ /* 0x000fe20003fc4070 */
[----:B------:R-:W-:Y:S01]  /*0c90*/  IMAD.HI.U32 R14, R6, R23, RZ ;  /* 0x00000017060e7227 */ /* 0x000fe200078e00ff */
[----:B------:R-:W-:Y:S01]  /*0ca0*/  ISETP.GE.AND P0, PT, R0, RZ, PT ;  /* 0x000000ff0000720c */ /* 0x000fe20003f06270 */
[----:B------:R1:W-:Y:S01]  /*0cb0*/  STL.64 [R1+0x698], R12 ;  /* 0x0006980c01007387 */ /* 0x0003e20000100a00 */
[----:B------:R-:W-:Y:S01]  /*0cc0*/  IADD3 R16, R13, 0x80, RZ ;  /* 0x000000800d107810 */ /* 0x000fe20007ffe0ff */
[----:B------:R-:W-:Y:S01]  /*0cd0*/  IMAD.HI.U32 R0, R6, R17, RZ ;  /* 0x0000001106007227 */ /* 0x000fe200078e00ff */
[----:B------:R-:W-:-:S02]  /*0ce0*/  IABS R33, R35 ;  /* 0x0000002300217213 */ /* 0x000fc40000000000 */
[----:B------:R-:W-:Y:S01]  /*0cf0*/  IABS R20, R16 ;  /* 0x0000001000147213 */ /* 0x000fe20000000000 */
[----:B------:R-:W-:Y:S01]  /*0d00*/  @!P4 IMAD.IADD R9, R9, 0x1, -R34 ;  /* 0x000000010909c824 */ /* 0x000fe200078e0a22 */
[----:B------:R-:W-:Y:S01]  /*0d10*/  STL [R1+0x6a8], R16 ;  /* 0x0006a81001007387 */ /* 0x000fe20000100800 */
[----:B------:R-:W-:Y:S01]  /*0d20*/  IMAD.MOV R15, RZ, RZ, -R0 ;  /* 0x000000ffff0f7224 */ /* 0x000fe200078e0a00 */
[----:B------:R-:W-:Y:S01]  /*0d30*/  LOP3.LUT R244, R10, 0x10, RZ, 0x3c, !PT ;  /* 0x000000100af47812 */ /* 0x000fe200078e3cff */
[----:B------:R-:W-:Y:S01]  /*0d40*/  @!P6 IMAD.IADD R8, R8, 0x1, -R34 ;  /* 0x000000010808e824 */ /* 0x000fe200078e0a22 */
[C---:B------:R-:W-:Y:S01]  /*0d50*/  ISETP.GT.U32.AND P4, PT, R34.reuse, R9, PT ;  /* 0x000000092200720c */ /* 0x040fe20003f84070 */
[C---:B------:R-:W-:Y:S01]  /*0d60*/  IMAD R17, R34.reuse, R15, R17 ;  /* 0x0000000f22117224 */ /* 0x040fe200078e0211 */
[----:B------:R-:W-:Y:S01]  /*0d70*/  ISETP.GT.U32.AND P6, PT, R34, R11, PT ;  /* 0x0000000b2200720c */ /* 0x000fe20003fc4070 */
[----:B------:R-:W-:Y:S01]  /*0d80*/  IMAD.HI.U32 R3, R6, R19, RZ ;  /* 0x0000001306037227 */ /* 0x000fe200078e00ff */
[----:B------:R-:W-:-:S02]  /*0d90*/  IABS R15, R39 ;  /* 0x00000027000f7213 */ /* 0x000fc40000000000 */
[----:B-1----:R-:W-:Y:S01]  /*0da0*/  LOP3.LUT R12, R43, 0x1f, RZ, 0xc0, !PT ;  /* 0x0000001f2b0c7812 */ /* 0x002fe200078ec0ff */
[----:B------:R-:W-:Y:S01]  /*0db0*/  IMAD.MOV R3, RZ, RZ, -R3 ;  /* 0x000000ffff037224 */ /* 0x000fe200078e0a03 */
[----:B------:R-:W-:Y:S01]  /*0dc0*/  LOP3.LUT R245, R10, 0x20, RZ, 0x3c, !PT ;  /* 0x000000200af57812 */ /* 0x000fe200078e3cff */
[----:B------:R-:W-:Y:S01]  /*0dd0*/  IMAD.HI.U32 R0, R6, R21, RZ ;  /* 0x0000001506007227 */ /* 0x000fe200078e00ff */
[C---:B------:R-:W-:Y:S02]  /*0de0*/  LOP3.LUT R246, R10.reuse, 0x30, RZ, 0x3c, !PT ;  /* 0x000000300af67812 */ /* 0x040fe400078e3cff */
[----:B------:R-:W-:Y:S01]  /*0df0*/  LOP3.LUT R247, R10, 0x40, RZ, 0x3c, !PT ;  /* 0x000000400af77812 */ /* 0x000fe200078e3cff */
[----:B------:R-:W-:Y:S01]  /*0e00*/  @!P4 IMAD.IADD R9, R9, 0x1, -R34 ;  /* 0x000000010909c824 */ /* 0x000fe200078e0a22 */
[C---:B------:R-:W-:Y:S01]  /*0e10*/  ISETP.GT.U32.AND P4, PT, R34.reuse, R17, PT ;  /* 0x000000112200720c */ /* 0x040fe20003f84070 */
[----:B------:R-:W-:Y:S01]  /*0e20*/  IMAD R19, R34, R3, R19 ;  /* 0x0000000322137224 */ /* 0x000fe200078e0213 */
[----:B------:R-:W-:Y:S01]  /*0e30*/  @!P6 IADD3 R11, R11, -R34, RZ ;  /* 0x800000220b0be210 */ /* 0x000fe20007ffe0ff */
[----:B------:R-:W-:Y:S01]  /*0e40*/  IMAD.MOV R14, RZ, RZ, -R14 ;  /* 0x000000ffff0e7224 */ /* 0x000fe200078e0a0e */
[----:B------:R-:W-:Y:S01]  /*0e50*/  IADD3 R0, -R0, RZ, RZ ;  /* 0x000000ff00007210 */ /* 0x000fe20007ffe1ff */
[----:B------:R-:W-:Y:S01]  /*0e60*/  IMAD.HI.U32 R5, R6, R27, RZ ;  /* 0x0000001b06057227 */ /* 0x000fe200078e00ff */
[----:B------:R-:W-:-:S02]  /*0e70*/  ISETP.GT.U32.AND P6, PT, R34, R11, PT ;  /* 0x0000000b2200720c */ /* 0x000fc40003fc4070 */
[----:B------:R-:W-:Y:S01]  /*0e80*/  IADD3 R247, R247, UR12, RZ ;  /* 0x0000000cf7f77c10 */ /* 0x000fe2000fffe0ff */
[C---:B------:R-:W-:Y:S01]  /*0e90*/  IMAD R21, R34.reuse, R0, R21 ;  /* 0x0000000022157224 */ /* 0x040fe200078e0215 */
[----:B------:R-:W-:Y:S01]  /*0ea0*/  IADD3 R5, -R5, RZ, RZ ;  /* 0x000000ff05057210 */ /* 0x000fe20007ffe1ff */
[----:B------:R-:W-:Y:S01]  /*0eb0*/  IMAD R23, R34, R14, R23 ;  /* 0x0000000e22177224 */ /* 0x000fe200078e0217 */
[C---:B------:R-:W-:Y:S01]  /*0ec0*/  LOP3.LUT R248, R10.reuse, 0x50, RZ, 0x3c, !PT ;  /* 0x000000500af87812 */ /* 0x040fe200078e3cff */
[----:B------:R-:W-:Y:S01]  /*0ed0*/  @!P4 IMAD.IADD R17, R17, 0x1, -R34 ;  /* 0x000000011111c824 */ /* 0x000fe200078e0a22 */
[----:B------:R-:W-:Y:S01]  /*0ee0*/  LOP3.LUT R249, R10, 0x60, RZ, 0x3c, !PT ;  /* 0x000000600af97812 */ /* 0x000fe200078e3cff */
[----:B------:R-:W-:-:S03]  /*0ef0*/  IMAD.HI.U32 R0, R6, R15, RZ ;  /* 0x0000000f06007227 */ /* 0x000fc600078e00ff */
[C---:B------:R-:W-:Y:S01]  /*0f00*/  ISETP.GT.U32.AND P4, PT, R34.reuse, R17, PT ;  /* 0x000000112200720c */ /* 0x040fe20003f84070 */
[----:B------:R-:W-:Y:S01]  /*0f10*/  @!P6 IMAD.IADD R11, R11, 0x1, -R34 ;  /* 0x000000010b0be824 */ /* 0x000fe200078e0a22 */
[----:B------:R-:W-:Y:S01]  /*0f20*/  ISETP.GT.U32.AND P6, PT, R34, R19, PT ;  /* 0x000000132200720c */ /* 0x000fe20003fc4070 */
[----:B------:R-:W-:-:S04]  /*0f30*/  IMAD.HI.U32 R3, R6, R25, RZ ;  /* 0x0000001906037227 */ /* 0x000fc800078e00ff */
[----:B------:R-:W-:Y:S02]  /*0f40*/  IMAD.MOV R0, RZ, RZ, -R0 ;  /* 0x000000ffff007224 */ /* 0x000fe400078e0a00 */
[----:B------:R-:W-:-:S04]  /*0f50*/  IMAD.HI.U32 R14, R6, R31, RZ ;  /* 0x0000001f060e7227 */ /* 0x000fc800078e00ff */
[--C-:B------:R-:W-:Y:S01]  /*0f60*/  @!P4 IMAD.IADD R17, R17, 0x1, -R34.reuse ;  /* 0x000000011111c824 */ /* 0x100fe200078e0a22 */
[C---:B------:R-:W-:Y:S01]  /*0f70*/  ISETP.GT.U32.AND P4, PT, R34.reuse, R21, PT ;  /* 0x000000152200720c */ /* 0x040fe20003f84070 */
[----:B------:R-:W-:Y:S01]  /*0f80*/  @!P6 IMAD.IADD R19, R19, 0x1, -R34 ;  /* 0x000000011313e824 */ /* 0x000fe200078e0a22 */
[C---:B------:R-:W-:Y:S01]  /*0f90*/  ISETP.GT.U32.AND P6, PT, R34.reuse, R23, PT ;  /* 0x000000172200720c */ /* 0x040fe20003fc4070 */
[----:B------:R-:W-:Y:S02]  /*0fa0*/  IMAD.MOV R3, RZ, RZ, -R3 ;  /* 0x000000ffff037224 */ /* 0x000fe400078e0a03 */
[C---:B------:R-:W-:Y:S02]  /*0fb0*/  IMAD R24, R34.reuse, R0, R15 ;  /* 0x0000000022187224 */ /* 0x040fe400078e020f */
[----:B------:R-:W-:Y:S02]  /*0fc0*/  IMAD.MOV R14, RZ, RZ, -R14 ;  /* 0x000000ffff0e7224 */ /* 0x000fe400078e0a0e */
[----:B------:R-:W-:-:S02]  /*0fd0*/  IMAD R25, R34, R3, R25 ;  /* 0x0000000322197224 */ /* 0x000fc400078e0219 */
[C---:B------:R-:W-:Y:S01]  /*0fe0*/  IMAD R26, R34.reuse, R5, R27 ;  /* 0x00000005221a7224 */ /* 0x040fe200078e021b */
[----:B------:R-:W-:Y:S01]  /*0ff0*/  IABS R5, R13 ;  /* 0x0000000d00057213 */ /* 0x000fe20000000000 */
[C---:B------:R-:W-:Y:S01]  /*1000*/  IMAD R27, R34.reuse, R14, R31 ;  /* 0x0000000e221b7224 */ /* 0x040fe200078e021f */
[----:B------:R-:W-:Y:S01]  /*1010*/  @!P4 IADD3 R21, R21, -R34, RZ ;  /* 0x800000221515c210 */ /* 0x000fe20007ffe0ff */
[----:B------:R-:W-:Y:S01]  /*1020*/  @!P6 IMAD.IADD R23, R23, 0x1, -R34 ;  /* 0x000000011717e824 */ /* 0x000fe200078e0a22 */
[C---:B------:R-:W-:Y:S01]  /*1030*/  ISETP.GT.U32.AND P4, PT, R34.reuse, R24, PT ;  /* 0x000000182200720c */ /* 0x040fe20003f84070 */
[----:B------:R-:W-:Y:S01]  /*1040*/  VIADD R14, R13, 0x180 ;  /* 0x000001800d0e7836 */ /* 0x000fe20000000000 */
[----:B------:R-:W-:Y:S01]  /*1050*/  ISETP.GT.U32.AND P6, PT, R34, R25, PT ;  /* 0x000000192200720c */ /* 0x000fe20003fc4070 */
[----:B------:R-:W-:-:S03]  /*1060*/  IMAD.HI.U32 R0, R2, R5, RZ ;  /* 0x0000000502007227 */ /* 0x000fc600078e00ff */
[----:B------:R-:W-:Y:S01]  /*1070*/  IABS R22, R14 ;  /* 0x0000000e00167213 */ /* 0x000fe20000000000 */
[----:B------:R-:W-:-:S04]  /*1080*/  IMAD.HI.U32 R3, R2, R20, RZ ;  /* 0x0000001402037227 */ /* 0x000fc800078e00ff */
[----:B------:R-:W-:Y:S01]  /*1090*/  IMAD.HI.U32 R6, R6, R33, RZ ;  /* 0x0000002106067227 */ /* 0x000fe200078e00ff */
[----:B------:R-:W-:-:S03]  /*10a0*/  IADD3 R3, -R3, RZ, RZ ;  /* 0x000000ff03037210 */ /* 0x000fc60007ffe1ff */
[----:B------:R-:W-:Y:S02]  /*10b0*/  IMAD.MOV R0, RZ, RZ, -R0 ;  /* 0x000000ffff007224 */ /* 0x000fe400078e0a00 */
[----:B------:R-:W-:Y:S01]  /*10c0*/  @!P2 IMAD.MOV R7, RZ, RZ, -R7 ;  /* 0x000000ffff07a224 */ /* 0x000fe200078e0a07 */
[C---:B------:R-:W-:Y:S01]  /*10d0*/  ISETP.GT.U32.AND P2, PT, R34.reuse, R19, PT ;  /* 0x000000132200720c */ /* 0x040fe20003f44070 */
[----:B------:R-:W-:Y:S02]  /*10e0*/  IMAD.MOV R6, RZ, RZ, -R6 ;  /* 0x000000ffff067224 */ /* 0x000fe400078e0a06 */
[----:B------:R-:W-:Y:S02]  /*10f0*/  VIADD R15, R13, 0x100 ;  /* 0x000001000d0f7836 */ /* 0x000fe40000000000 */
[C---:B------:R-:W-:Y:S02]  /*1100*/  IMAD R0, R29.reuse, R0, R5 ;  /* 0x000000001d007224 */ /* 0x040fe400078e0205 */
[----:B------:R-:W-:Y:S01]  /*1110*/  IMAD.MOV.U32 R5, RZ, RZ, R22 ;  /* 0x000000ffff057224 */ /* 0x000fe200078e0016 */
[----:B------:R-:W-:Y:S01]  /*1120*/  MOV R22, R9 ;  /* 0x0000000900167202 */ /* 0x000fe20000000f00 */
[----:B------:R-:W-:Y:S01]  /*1130*/  IMAD R28, R34, R6, R33 ;  /* 0x00000006221c7224 */ /* 0x000fe200078e0221 */
[----:B------:R-:W-:Y:S01]  /*1140*/  IABS R31, R15 ;  /* 0x0000000f001f7213 */ /* 0x000fe20000000000 */
[----:B------:R-:W-:Y:S01]  /*1150*/  IMAD R6, R29, R3, R20 ;  /* 0x000000031d067224 */ /* 0x000fe200078e0214 */
[----:B------:R-:W-:Y:S01]  /*1160*/  MOV R20, R8 ;  /* 0x0000000800147202 */ /* 0x000fe20000000f00 */
[--C-:B------:R-:W-:Y:S01]  /*1170*/  @!P4 IMAD.IADD R24, R24, 0x1, -R34.reuse ;  /* 0x000000011818c824 */ /* 0x100fe200078e0a22 */
[C---:B------:R-:W-:Y:S01]  /*1180*/  ISETP.GT.U32.AND P4, PT, R34.reuse, R26, PT ;  /* 0x0000001a2200720c */ /* 0x040fe20003f84070 */
[----:B------:R-:W-:Y:S01]  /*1190*/  @!P6 IMAD.IADD R25, R25, 0x1, -R34 ;  /* 0x000000011919e824 */ /* 0x000fe200078e0a22 */
[C---:B------:R-:W-:Y:S01]  /*11a0*/  ISETP.GT.U32.AND P6, PT, R34.reuse, R23, PT ;  /* 0x000000172200720c */ /* 0x040fe20003fc4070 */
[----:B------:R-:W-:Y:S01]  /*11b0*/  @!P3 IMAD.MOV R22, RZ, RZ, -R22 ;  /* 0x000000ffff16b224 */ /* 0x000fe200078e0a16 */
[C---:B------:R-:W-:Y:S01]  /*11c0*/  ISETP.GT.U32.AND P3, PT, R34.reuse, R24, PT ;  /* 0x000000182200720c */ /* 0x040fe20003f64070 */
[----:B------:R-:W-:Y:S01]  /*11d0*/  @!P1 IMAD.MOV R11, RZ, RZ, -R11 ;  /* 0x000000ffff0b9224 */ /* 0x000fe200078e0a0b */
[C---:B------:R-:W-:Y:S01]  /*11e0*/  ISETP.GT.U32.AND P1, PT, R34.reuse, R25, PT ;  /* 0x000000192200720c */ /* 0x040fe20003f24070 */
[----:B------:R-:W-:Y:S01]  /*11f0*/  @!P5 IMAD.MOV R20, RZ, RZ, -R20 ;  /* 0x000000ffff14d224 */ /* 0x000fe200078e0a14 */
[----:B------:R-:W-:Y:S01]  /*1200*/  ISETP.GT.U32.AND P5, PT, R34, R21, PT ;  /* 0x000000152200720c */ /* 0x000fe20003fa4070 */
[----:B------:R-:W-:Y:S01]  /*1210*/  IMAD.HI.U32 R3, R2, R31, RZ ;  /* 0x0000001f02037227 */ /* 0x000fe200078e00ff */
[----:B------:R-:W-:Y:S01]  /*1220*/  @!P2 IADD3 R19, R19, -R34, RZ ;  /* 0x800000221313a210 */ /* 0x000fe20007ffe0ff */
[----:B------:R1:W-:Y:S01]  /*1230*/  STL.64 [R1+0x6a0], R14 ;  /* 0x0006a00e01007387 */ /* 0x0003e20000100a00 */
[----:B------:R-:W-:Y:S01]  /*1240*/  ISETP.GT.U32.AND P2, PT, R34, R27, PT ;  /* 0x0000001b2200720c */ /* 0x000fe20003f44070 */
[----:B------:R-:W-:-:S04]  /*1250*/  IMAD.HI.U32 R2, R2, R5, RZ ;  /* 0x0000000502027227 */ /* 0x000fc800078e00ff */
[----:B------:R-:W-:Y:S01]  /*1260*/  IMAD.MOV R32, RZ, RZ, -R3 ;  /* 0x000000ffff207224 */ /* 0x000fe200078e0a03 */
[----:B------:R-:W-:Y:S01]  /*1270*/  @!P3 IADD3 R24, R24, -R34, RZ ;  /* 0x800000221818b210 */ /* 0x000fe20007ffe0ff */
[----:B------:R-:W-:Y:S01]  /*1280*/  IMAD.MOV R2, RZ, RZ, -R2 ;  /* 0x000000ffff027224 */ /* 0x000fe200078e0a02 */
[C---:B------:R-:W-:Y:S01]  /*1290*/  ISETP.GT.U32.AND P3, PT, R29.reuse, R6, PT ;  /* 0x000000061d00720c */ /* 0x040fe20003f64070 */
[----:B------:R-:W-:Y:S02]  /*12a0*/  IMAD R8, R29, R32, R31 ;  /* 0x000000201d087224 */ /* 0x000fe400078e021f */
[--C-:B------:R-:W-:Y:S02]  /*12b0*/  @!P4 IMAD.IADD R26, R26, 0x1, -R34.reuse ;  /* 0x000000011a1ac824 */ /* 0x100fe400078e0a22 */
[--C-:B------:R-:W-:Y:S01]  /*12c0*/  @!P6 IMAD.IADD R23, R23, 0x1, -R34.reuse ;  /* 0x000000011717e824 */ /* 0x100fe200078e0a22 */
[C---:B------:R-:W-:Y:S01]  /*12d0*/  ISETP.GT.U32.AND P6, PT, R29.reuse, R0, PT ;  /* 0x000000001d00720c */ /* 0x040fe20003fc4070 */
[----:B------:R-:W-:Y:S01]  /*12e0*/  IMAD R9, R29, R2, R5 ;  /* 0x000000021d097224 */ /* 0x000fe200078e0205 */
[C---:B------:R-:W-:Y:S01]  /*12f0*/  ISETP.GT.U32.AND P4, PT, R34.reuse, R26, PT ;  /* 0x0000001a2200720c */ /* 0x040fe20003f84070 */
[--C-:B------:R-:W-:Y:S01]  /*1300*/  @!P1 IMAD.IADD R25, R25, 0x1, -R34.reuse ;  /* 0x0000000119199824 */ /* 0x100fe200078e0a22 */
[----:B------:R-:W-:Y:S01]  /*1310*/  ISETP.GT.U32.AND P1, PT, R29, R8, PT ;  /* 0x000000081d00720c */ /* 0x000fe20003f24070 */
[--C-:B------:R-:W-:Y:S01]  /*1320*/  @!P5 IMAD.IADD R21, R21, 0x1, -R34.reuse ;  /* 0x000000011515d824 */ /* 0x100fe200078e0a22 */
[----:B------:R-:W-:Y:S01]  /*1330*/  ISETP.GT.U32.AND P5, PT, R34, R28, PT ;  /* 0x0000001c2200720c */ /* 0x000fe20003fa4070 */
[--C-:B------:R-:W-:Y:S01]  /*1340*/  @!P2 IMAD.IADD R27, R27, 0x1, -R34.reuse ;  /* 0x000000011b1ba824 */ /* 0x100fe200078e0a22 */
[----:B------:R-:W-:Y:S01]  /*1350*/  ISETP.GT.U32.AND P2, PT, R29, R9, PT ;  /* 0x000000091d00720c */ /* 0x000fe20003f44070 */
[----:B------:R-:W-:Y:S01]  /*1360*/  @!P3 IMAD.IADD R6, R6, 0x1, -R29 ;  /* 0x000000010606b824 */ /* 0x000fe200078e0a1d */
[----:B------:R-:W2:Y:S01]  /*1370*/  LDC.64 R2, c[0x0][0x230] ;  /* 0x00008c00ff027b82 */ /* 0x000ea20000000a00 */
[----:B------:R-:W-:Y:S01]  /*1380*/  @!P0 IMAD.MOV R17, RZ, RZ, -R17 ;  /* 0x000000ffff118224 */ /* 0x000fe200078e0a11 */
[----:B------:R-:W-:Y:S01]  /*1390*/  LOP3.LUT R5, RZ, R45, RZ, 0x33, !PT ;  /* 0x0000002dff057212 */ /* 0x000fe200078e33ff */
[--C-:B------:R-:W-:Y:S01]  /*13a0*/  @!P6 IMAD.IADD R0, R0, 0x1, -R29.reuse ;  /* 0x000000010000e824 */ /* 0x100fe200078e0a1d */
[----:B------:R-:W-:Y:S01]  /*13b0*/  ISETP.GT.U32.AND P6, PT, R34, R27, PT ;  /* 0x0000001b2200720c */ /* 0x000fe20003fc4070 */
[----:B------:R-:W-:Y:S01]  /*13c0*/  @!P4 IMAD.IADD R26, R26, 0x1, -R34 ;  /* 0x000000011a1ac824 */ /* 0x000fe200078e0a22 */
[----:B------:R-:W-:Y:S01]  /*13d0*/  ISETP.GE.AND P4, PT, R36, RZ, PT ;  /* 0x000000ff2400720c */ /* 0x000fe20003f86270 */
[----:B------:R-:W-:Y:S01]  /*13e0*/  VIADD R244, R244, UR12 ;  /* 0x0000000cf4f47c36 */ /* 0x000fe20008000000 */
[----:B------:R-:W-:Y:S01]  /*13f0*/  @!P1 IADD3 R8, R8, -R29, RZ ;  /* 0x8000001d08089210 */ /* 0x000fe20007ffe0ff */
[----:B------:R-:W-:Y:S01]  /*1400*/  VIADD R245, R245, UR12 ;  /* 0x0000000cf5f57c36 */ /* 0x000fe20008000000 */
[----:B------:R-:W-:Y:S01]  /*1410*/  @!P5 IADD3 R28, R28, -R34, RZ ;  /* 0x800000221c1cd210 */ /* 0x000fe20007ffe0ff */
[----:B------:R-:W-:Y:S01]  /*1420*/  @!P2 IMAD.IADD R9, R9, 0x1, -R29 ;  /* 0x000000010909a824 */ /* 0x000fe200078e0a1d */
[----:B------:R-:W-:Y:S01]  /*1430*/  ISETP.GE.AND P5, PT, R37, RZ, PT ;  /* 0x000000ff2500720c */ /* 0x000fe20003fa6270 */
[----:B------:R-:W-:Y:S01]  /*1440*/  VIADD R246, R246, UR12 ;  /* 0x0000000cf6f67c36 */ /* 0x000fe20008000000 */
[C---:B------:R-:W-:Y:S01]  /*1450*/  ISETP.GT.U32.AND P3, PT, R29.reuse, R0, PT ;  /* 0x000000001d00720c */ /* 0x040fe20003f64070 */
[----:B------:R-:W-:Y:S01]  /*1460*/  VIADD R248, R248, UR12 ;  /* 0x0000000cf8f87c36 */ /* 0x000fe20008000000 */
[----:B------:R-:W-:Y:S01]  /*1470*/  ISETP.GT.U32.AND P1, PT, R29, R6, PT ;  /* 0x000000061d00720c */ /* 0x000fe20003f24070 */
[----:B------:R-:W-:Y:S01]  /*1480*/  VIADD R249, R249, UR12 ;  /* 0x0000000cf9f97c36 */ /* 0x000fe20008000000 */
[----:B------:R-:W-:Y:S01]  /*1490*/  ISETP.GT.U32.AND P2, PT, R29, R8, PT ;  /* 0x000000081d00720c */ /* 0x000fe20003f44070 */
[----:B------:R-:W-:Y:S01]  /*14a0*/  @!P4 IMAD.MOV R19, RZ, RZ, -R19 ;  /* 0x000000ffff13c224 */ /* 0x000fe200078e0a13 */
[----:B------:R-:W-:-:S02]  /*14b0*/  ISETP.GT.U32.AND P0, PT, R34, R28, PT ;  /* 0x0000001c2200720c */ /* 0x000fc40003f04070 */
[----:B------:R-:W-:Y:S02]  /*14c0*/  ISETP.GT.U32.AND P4, PT, R29, R9, PT ;  /* 0x000000091d00720c */ /* 0x000fe40003f84070 */
[----:B------:R-:W-:Y:S01]  /*14d0*/  @!P6 IADD3 R27, R27, -R34, RZ ;  /* 0x800000221b1be210 */ /* 0x000fe20007ffe0ff */
[----:B------:R-:W-:Y:S01]  /*14e0*/  @!P5 IMAD.MOV R21, RZ, RZ, -R21 ;  /* 0x000000ffff15d224 */ /* 0x000fe200078e0a15 */
[----:B------:R-:W-:Y:S01]  /*14f0*/  ISETP.GE.AND P5, PT, R38, RZ, PT ;  /* 0x000000ff2600720c */ /* 0x000fe20003fa6270 */
[--C-:B------:R-:W-:Y:S01]  /*1500*/  @!P3 IMAD.IADD R0, R0, 0x1, -R29.reuse ;  /* 0x000000010000b824 */ /* 0x100fe200078e0a1d */
[----:B------:R-:W-:Y:S01]  /*1510*/  ISETP.GE.AND P6, PT, R39, RZ, PT ;  /* 0x000000ff2700720c */ /* 0x000fe20003fc6270 */
[--C-:B------:R-:W-:Y:S01]  /*1520*/  @!P1 IMAD.IADD R6, R6, 0x1, -R29.reuse ;  /* 0x0000000106069824 */ /* 0x100fe200078e0a1d */
[----:B------:R-:W-:Y:S02]  /*1530*/  ISETP.GE.AND P3, PT, R41, RZ, PT ;  /* 0x000000ff2900720c */ /* 0x000fe40003f66270 */
[----:B------:R-:W-:Y:S01]  /*1540*/  @!P2 IADD3 R8, R8, -R29, RZ ;  /* 0x8000001d0808a210 */ /* 0x000fe20007ffe0ff */
[----:B------:R-:W-:Y:S01]  /*1550*/  @!P0 IMAD.IADD R28, R28, 0x1, -R34 ;  /* 0x000000011c1c8824 */ /* 0x000fe200078e0a22 */
[----:B------:R-:W-:Y:S01]  /*1560*/  ISETP.GE.AND P1, PT, R42, RZ, PT ;  /* 0x000000ff2a00720c */ /* 0x000fe20003f26270 */
[----:B------:R-:W-:Y:S01]  /*1570*/  @!P4 IMAD.IADD R9, R9, 0x1, -R29 ;  /* 0x000000010909c824 */ /* 0x000fe200078e0a1d */
[----:B------:R-:W-:-:S02]  /*1580*/  ISETP.GE.AND P2, PT, R35, RZ, PT ;  /* 0x000000ff2300720c */ /* 0x000fc40003f46270 */
[----:B------:R-:W-:Y:S01]  /*1590*/  ISETP.GE.AND P0, PT, R40, RZ, PT ;  /* 0x000000ff2800720c */ /* 0x000fe20003f06270 */
[----:B------:R-:W-:Y:S01]  /*15a0*/  @!P5 IMAD.MOV R23, RZ, RZ, -R23 ;  /* 0x000000ffff17d224 */ /* 0x000fe200078e0a17 */
[----:B------:R-:W-:Y:S01]  /*15b0*/  ISETP.NE.AND P4, PT, R45, RZ, PT ;  /* 0x000000ff2d00720c */ /* 0x000fe20003f85270 */
[----:B------:R-:W-:Y:S02]  /*15c0*/  @!P6 IMAD.MOV R24, RZ, RZ, -R24 ;  /* 0x000000ffff18e224 */ /* 0x000fe400078e0a18 */
[----:B------:R-:W-:Y:S01]  /*15d0*/  @!P3 IMAD.MOV R26, RZ, RZ, -R26 ;  /* 0x000000ffff1ab224 */ /* 0x000fe200078e0a1a */
[C---:B------:R-:W-:Y:S02]  /*15e0*/  SEL R33, R5.reuse, R11, !P4 ;  /* 0x0000000b05217207 */ /* 0x040fe40006000000 */
[C---:B------:R-:W-:Y:S01]  /*15f0*/  SEL R29, R5.reuse, R4, !P4 ;  /* 0x00000004051d7207 */ /* 0x040fe20006000000 */
[----:B------:R-:W-:Y:S01]  /*1600*/  @!P1 IMAD.MOV R27, RZ, RZ, -R27 ;  /* 0x000000ffff1b9224 */ /* 0x000fe200078e0a1b */
[C---:B------:R-:W-:Y:S01]  /*1610*/  SEL R31, R5.reuse, R18, !P4 ;  /* 0x00000012051f7207 */ /* 0x040fe20006000000 */
[----:B------:R-:W-:Y:S01]  /*1620*/  @!P2 IMAD.MOV R28, RZ, RZ, -R28 ;  /* 0x000000ffff1ca224 */ /* 0x000fe200078e0a1c */
[----:B------:R-:W-:Y:S01]  /*1630*/  SEL R32, R5, R7, !P4 ;  /* 0x0000000705207207 */ /* 0x000fe20006000000 */
[----:B------:R-:W-:Y:S01]  /*1640*/  IMAD R29, R29, UR5, RZ ;  /* 0x000000051d1d7c24 */ /* 0x000fe2000f8e02ff */
[----:B------:R-:W-:Y:S01]  /*1650*/  @!P0 IADD3 R25, -R25, RZ, RZ ;  /* 0x000000ff19198210 */ /* 0x000fe20007ffe1ff */
[----:B------:R-:W-:Y:S01]  /*1660*/  IMAD R31, R31, UR5, RZ ;  /* 0x000000051f1f7c24 */ /* 0x000fe2000f8e02ff */
[C---:B------:R-:W-:Y:S01]  /*1670*/  SEL R20, R5.reuse, R20, !P4 ;  /* 0x0000001405147207 */ /* 0x040fe20006000000 */
[----:B------:R-:W-:Y:S01]  /*1680*/  IMAD R41, R32, UR5, RZ ;  /* 0x0000000520297c24 */ /* 0x000fe2000f8e02ff */
[----:B------:R-:W-:-:S02]  /*1690*/  SEL R22, R5, R22, !P4 ;  /* 0x0000001605167207 */ /* 0x000fc40006000000 */
[C---:B------:R-:W-:Y:S02]  /*16a0*/  SEL R17, R5.reuse, R17, !P4 ;  /* 0x0000001105117207 */ /* 0x040fe40006000000 */
[C---:B------:R-:W-:Y:S02]  /*16b0*/  SEL R19, R5.reuse, R19, !P4 ;  /* 0x0000001305137207 */ /* 0x040fe40006000000 */
[----:B------:R-:W-:Y:S01]  /*16c0*/  SEL R21, R5, R21, !P4 ;  /* 0x0000001505157207 */ /* 0x000fe20006000000 */
[----:B------:R-:W-:Y:S01]  /*16d0*/  IMAD R17, R17, UR5, RZ ;  /* 0x0000000511117c24 */ /* 0x000fe2000f8e02ff */
[----:B------:R-:W-:Y:S01]  /*16e0*/  SEL R23, R5, R23, !P4 ;  /* 0x0000001705177207 */ /* 0x000fe20006000000 */
[----:B------:R-:W-:Y:S01]  /*16f0*/  IMAD R40, R19, UR5, RZ ;  /* 0x0000000513287c24 */ /* 0x000fe2000f8e02ff */
[----:B------:R-:W-:Y:S01]  /*1700*/  SEL R24, R5, R24, !P4 ;  /* 0x0000001805187207 */ /* 0x000fe20006000000 */
[----:B------:R-:W-:Y:S01]  /*1710*/  IMAD R39, R21, UR5, RZ ;  /* 0x0000000515277c24 */ /* 0x000fe2000f8e02ff */
[----:B------:R-:W-:Y:S01]  /*1720*/  SEL R25, R5, R25, !P4 ;  /* 0x0000001905197207 */ /* 0x000fe20006000000 */
[----:B------:R-:W-:Y:S01]  /*1730*/  IMAD R38, R23, UR5, RZ ;  /* 0x0000000517267c24 */ /* 0x000fe2000f8e02ff */
[C---:B------:R-:W-:Y:S01]  /*1740*/  SEL R26, R5.reuse, R26, !P4 ;  /* 0x0000001a051a7207 */ /* 0x040fe20006000000 */
[----:B------:R-:W-:Y:S01]  /*1750*/  IMAD R24, R24, UR5, RZ ;  /* 0x0000000518187c24 */ /* 0x000fe2000f8e02ff */
[----:B------:R-:W-:Y:S01]  /*1760*/  SEL R27, R5, R27, !P4 ;  /* 0x0000001b051b7207 */ /* 0x000fe20006000000 */
[----:B------:R-:W-:Y:S01]  /*1770*/  IMAD R23, R25, UR5, RZ ;  /* 0x0000000519177c24 */ /* 0x000fe2000f8e02ff */
[----:B------:R-:W-:-:S02]  /*1780*/  SEL R37, R5, R28, !P4 ;  /* 0x0000001c05257207 */ /* 0x000fc40006000000 */
[----:B------:R-:W-:Y:S01]  /*1790*/  SEL R11, R5, R30, !P4 ;  /* 0x0000001e050b7207 */ /* 0x000fe20006000000 */
[----:B--2---:R-:W-:Y:S01]  /*17a0*/  VIADD R30, R2, 0xfffffffe ;  /* 0xfffffffe021e7836 */ /* 0x004fe20000000000 */
[----:B------:R-:W-:Y:S01]  /*17b0*/  ISETP.GE.AND P1, PT, R13, RZ, PT ;  /* 0x000000ff0d00720c */ /* 0x000fe20003f26270 */
[----:B------:R-:W2:Y:S01]  /*17c0*/  LDC.64 R4, c[0x0][0x238] ;  /* 0x00008e00ff047b82 */ /* 0x000ea20000000a00 */
[----:B------:R-:W-:Y:S01]  /*17d0*/  ISETP.GE.AND P2, PT, R16, RZ, PT ;  /* 0x000000ff1000720c */ /* 0x000fe20003f46270 */
[----:B------:R-:W-:Y:S01]  /*17e0*/  IMAD R46, R11, UR5, RZ ;  /* 0x000000050b2e7c24 */ /* 0x000fe2000f8e02ff */
[----:B------:R-:W-:Y:S01]  /*17f0*/  ISETP.GE.AND P4, PT, R14, RZ, PT ;  /* 0x000000ff0e00720c */ /* 0x000fe20003f86270 */
[----:B------:R-:W-:Y:S01]  /*1800*/  VIADD R11, R2, 0xfffffffa ;  /* 0xfffffffa020b7836 */ /* 0x000fe20000000000 */
[----:B------:R-:W-:Y:S01]  /*1810*/  ISETP.GE.AND P3, PT, R15, RZ, PT ;  /* 0x000000ff0f00720c */ /* 0x000fe20003f66270 */
[----:B-1----:R-:W-:Y:S01]  /*1820*/  IMAD R15, R33, UR5, RZ ;  /* 0x00000005210f7c24 */ /* 0x002fe2000f8e02ff */
[----:B------:R-:W-:-:S02]  /*1830*/  ISETP.NE.AND P0, PT, R44, RZ, PT ;  /* 0x000000ff2c00720c */ /* 0x000fc40003f05270 */
[----:B------:R-:W-:Y:S02]  /*1840*/  LOP3.LUT R7, RZ, R44, RZ, 0x33, !PT ;  /* 0x0000002cff077212 */ /* 0x000fe400078e33ff */
[----:B------:R-:W-:Y:S01]  /*1850*/  IADD3 R28, R2, -0x1, RZ ;  /* 0xffffffff021c7810 */ /* 0x000fe20007ffe0ff */
[----:B------:R-:W-:Y:S01]  /*1860*/  @!P1 IMAD.MOV R0, RZ, RZ, -R0 ;  /* 0x000000ffff009224 */ /* 0x000fe200078e0a00 */
[----:B------:R-:W-:Y:S01]  /*1870*/  ISETP.GE.U32.AND P1, PT, R30, 0x7fffffdf, PT ;  /* 0x7fffffdf1e00780c */ /* 0x000fe20003f26070 */
[----:B------:R-:W-:Y:S02]  /*1880*/  @!P2 IMAD.MOV R6, RZ, RZ, -R6 ;  /* 0x000000ffff06a224 */ /* 0x000fe400078e0a06 */
[----:B------:R-:W-:Y:S01]  /*1890*/  @!P4 IMAD.MOV R9, RZ, RZ, -R9 ;  /* 0x000000ffff09c224 */ /* 0x000fe200078e0a09 */
[C---:B------:R-:W-:Y:S01]  /*18a0*/  SEL R18, R7.reuse, R0, !P0 ;  /* 0x0000000007127207 */ /* 0x040fe20004000000 */
[----:B------:R-:W-:Y:S01]  /*18b0*/  VIADD R0, R2, 0xfffffffd ;  /* 0xfffffffd02007836 */ /* 0x000fe20000000000 */
[----:B------:R-:W-:Y:S01]  /*18c0*/  @!P3 IADD3 R8, -R8, RZ, RZ ;  /* 0x000000ff0808b210 */ /* 0x000fe20007ffe1ff */
[----:B------:R-:W-:Y:S01]  /*18d0*/  IMAD R30, R20, UR5, RZ ;  /* 0x00000005141e7c24 */ /* 0x000fe2000f8e02ff */
[C---:B------:R-:W-:Y:S01]  /*18e0*/  SEL R6, R7.reuse, R6, !P0 ;  /* 0x0000000607067207 */ /* 0x040fe20004000000 */
[----:B------:R-:W-:Y:S01]  /*18f0*/  IMAD R16, R18, R3, RZ ;  /* 0x0000000312107224 */ /* 0x000fe200078e02ff */
[----:B------:R-:W-:Y:S01]  /*1900*/  ISETP.GE.U32.AND P5, PT, R0, 0x7fffffde, PT ;  /* 0x7fffffde0000780c */ /* 0x000fe20003fa6070 */
[----:B--2---:R-:W-:Y:S01]  /*1910*/  IMAD R0, R12, R5, RZ ;  /* 0x000000050c007224 */ /* 0x004fe200078e02ff */
[C---:B------:R-:W-:Y:S01]  /*1920*/  SEL R8, R7.reuse, R8, !P0 ;  /* 0x0000000807087207 */ /* 0x040fe20004000000 */
[----:B------:R-:W-:Y:S01]  /*1930*/  IMAD R14, R6, R3, RZ ;  /* 0x00000003060e7224 */ /* 0x000fe200078e02ff */
[----:B------:R-:W-:Y:S01]  /*1940*/  SEL R252, R7, R9, !P0 ;  /* 0x0000000907fc7207 */ /* 0x000fe20004000000 */
[----:B------:R-:W-:Y:S01]  /*1950*/  STL [R1+0x260], R16 ;  /* 0x0002601001007387 */ /* 0x000fe20000100800 */
[----:B------:R-:W-:Y:S01]  /*1960*/  LEA R36, P0, R0, UR8, 0x2 ;  /* 0x0000000800247c11 */ /* 0x000fe2000f8010ff */
[-C--:B------:R-:W-:Y:S01]  /*1970*/  IMAD R13, R8, R3.reuse, RZ ;  /* 0x00000003080d7224 */ /* 0x080fe200078e02ff */
[----:B------:R-:W-:Y:S01]  /*1980*/  ISETP.GE.U32.AND P3, PT, R28, 0x7fffffe0, PT ;  /* 0x7fffffe01c00780c */ /* 0x000fe20003f66070 */
[----:B------:R-:W-:Y:S01]  /*1990*/  IMAD R252, R252, R3, RZ ;  /* 0x00000003fcfc7224 */ /* 0x000fe200078e02ff */
[----:B------:R-:W-:Y:S01]  /*19a0*/  LEA.HI.X.SX32 R3, R0, UR9, 0x2, P0 ;  /* 0x0000000900037c11 */ /* 0x000fe200080f16ff */
[----:B------:R-:W-:Y:S01]  /*19b0*/  IMAD R28, R22, UR5, RZ ;  /* 0x00000005161c7c24 */ /* 0x000fe2000f8e02ff */
[-C--:B------:R-:W-:Y:S01]  /*19c0*/  LEA R34, P2, R29, R36.reuse, 0x2 ;  /* 0x000000241d227211 */ /* 0x080fe200078410ff */
[----:B------:R-:W-:Y:S01]  /*19d0*/  STL [R1+0x25c], R14 ;  /* 0x00025c0e01007387 */ /* 0x000fe20000100800 */
[-C--:B------:R-:W-:Y:S01]  /*19e0*/  LEA R20, P0, R31, R36.reuse, 0x2 ;  /* 0x000000241f147211 */ /* 0x080fe200078010ff */
[----:B------:R-:W-:Y:S01]  /*19f0*/  VIADD R7, R2, 0xfffffffc ;  /* 0xfffffffc02077836 */ /* 0x000fe20000000000 */
[-C--:B------:R-:W-:Y:S01]  /*1a00*/  LEA.HI.X.SX32 R35, R29, R3.reuse, 0x2, P2 ;  /* 0x000000031d237211 */ /* 0x080fe200010f16ff */
[----:B------:R-:W-:Y:S01]  /*1a10*/  STL [R1+0x258], R13 ;  /* 0x0002580d01007387 */ /* 0x000fe20000100800 */
[-C--:B------:R-:W-:Y:S01]  /*1a20*/  LEA R18, P2, R41, R36.reuse, 0x2 ;  /* 0x0000002429127211 */ /* 0x080fe200078410ff */
[----:B------:R-:W-:Y:S01]  /*1a30*/  IMAD R22, R26, UR5, RZ ;  /* 0x000000051a167c24 */ /* 0x000fe2000f8e02ff */
[----:B------:R-:W-:Y:S01]  /*1a40*/  LEA.HI.X.SX32 R21, R31, R3, 0x2, P0 ;  /* 0x000000031f157211 */ /* 0x000fe200000f16ff */
[----:B------:R-:W-:Y:S01]  /*1a50*/  STL [R1+0x2a4], R29 ;  /* 0x0002a41d01007387 */ /* 0x000fe20000100800 */
[----:B------:R-:W-:-:S02]  /*1a60*/  LEA R32, P0, R30, R36, 0x2 ;  /* 0x000000241e207211 */ /* 0x000fc400078010ff */
[----:B------:R-:W-:Y:S01]  /*1a70*/  IADD3 R9, R2, -0x5, RZ ;  /* 0xfffffffb02097810 */ /* 0x000fe20007ffe0ff */
[----:B------:R-:W-:Y:S01]  /*1a80*/  STL [R1+0x2a0], R31 ;  /* 0x0002a01f01007387 */ /* 0x000fe20000100800 */
[-C--:B------:R-:W-:Y:S02]  /*1a90*/  LEA.HI.X.SX32 R19, R41, R3.reuse, 0x2, P2 ;  /* 0x0000000329137211 */ /* 0x080fe400010f16ff */
[-C--:B------:R-:W-:Y:S01]  /*1aa0*/  LEA R8, P2, R28, R36.reuse, 0x2 ;  /* 0x000000241c087211 */ /* 0x080fe200078410ff */
[----:B------:R-:W-:Y:S01]  /*1ab0*/  STL [R1+0x29c], R41 ;  /* 0x00029c2901007387 */ /* 0x000fe20000100800 */
[----:B------:R-:W-:Y:S02]  /*1ac0*/  LEA.HI.X.SX32 R33, R30, R3, 0x2, P0 ;  /* 0x000000031e217211 */ /* 0x000fe400000f16ff */
[----:B------:R-:W-:Y:S01]  /*1ad0*/  ISETP.GE.U32.AND P4, PT, R9, 0x7fffffdc, PT ;  /* 0x7fffffdc0900780c */ /* 0x000fe20003f86070 */
[----:B------:R1:W-:Y:S01]  /*1ae0*/  STL [R1+0x298], R30 ;  /* 0x0002981e01007387 */ /* 0x0003e20000100800 */
[----:B------:R-:W-:-:S02]  /*1af0*/  LEA R44, P0, R15, R36, 0x2 ;  /* 0x000000240f2c7211 */ /* 0x000fc400078010ff */
[-C--:B------:R-:W-:Y:S01]  /*1b00*/  LEA.HI.X.SX32 R9, R28, R3.reuse, 0x2, P2 ;  /* 0x000000031c097211 */ /* 0x080fe200010f16ff */
[----:B------:R2:W-:Y:S01]  /*1b10*/  STL [R1+0x294], R28 ;  /* 0x0002941c01007387 */ /* 0x0005e20000100800 */
[-C--:B------:R-:W-:Y:S02]  /*1b20*/  LEA.HI.X.SX32 R45, R15, R3.reuse, 0x2, P0 ;  /* 0x000000030f2d7211 */ /* 0x080fe400000f16ff */
[CC--:B------:R-:W-:Y:S01]  /*1b30*/  LEA R42, P0, R40.reuse, R36.reuse, 0x2 ;  /* 0x00000024282a7211 */ /* 0x0c0fe200078010ff */
[----:B------:R3:W-:Y:S01]  /*1b40*/  STL [R1+0x290], R15 ;  /* 0x0002900f01007387 */ /* 0x0007e20000100800 */
[----:B------:R-:W-:Y:S02]  /*1b50*/  ISETP.GE.U32.AND P6, PT, R7, 0x7fffffdd, PT ;  /* 0x7fffffdd0700780c */ /* 0x000fe40003fc6070 */
[----:B-1----:R-:W-:Y:S01]  /*1b60*/  LEA R30, P2, R17, R36, 0x2 ;  /* 0x00000024111e7211 */ /* 0x002fe200078410ff */
[----:B------:R1:W-:Y:S01]  /*1b70*/  STL [R1+0x28c], R17 ;  /* 0x00028c1101007387 */ /* 0x0003e20000100800 */
[----:B------:R-:W-:-:S02]  /*1b80*/  LEA.HI.X.SX32 R43, R40, R3, 0x2, P0 ;  /* 0x00000003282b7211 */ /* 0x000fc400000f16ff */
[-C--:B------:R-:W-:Y:S01]  /*1b90*/  LEA.HI.X.SX32 R31, R17, R3.reuse, 0x2, P2 ;  /* 0x00000003111f7211 */ /* 0x080fe200010f16ff */
[----:B------:R4:W-:Y:S01]  /*1ba0*/  STL [R1+0x288], R40 ;  /* 0x0002882801007387 */ /* 0x0009e20000100800 */
[-C--:B--2---:R-:W-:Y:S01]  /*1bb0*/  LEA R28, P2, R39, R36.reuse, 0x2 ;  /* 0x00000024271c7211 */ /* 0x084fe200078410ff */
[----:B---3--:R-:W-:Y:S01]  /*1bc0*/  IMAD R15, R27, UR5, RZ ;  /* 0x000000051b0f7c24 */ /* 0x008fe2000f8e02ff */
[-C--:B------:R-:W-:Y:S01]  /*1bd0*/  LEA R6, P0, R38, R36.reuse, 0x2 ;  /* 0x0000002426067211 */ /* 0x080fe200078010ff */
[----:B------:R-:W-:Y:S01]  /*1be0*/  STL [R1+0x284], R39 ;  /* 0x0002842701007387 */ /* 0x000fe20000100800 */
[-C--:B------:R-:W-:Y:S01]  /*1bf0*/  LEA.HI.X.SX32 R29, R39, R3.reuse, 0x2, P2 ;  /* 0x00000003271d7211 */ /* 0x080fe200010f16ff */
[----:B-1----:R-:W-:Y:S01]  /*1c00*/  IMAD R17, R37, UR5, RZ ;  /* 0x0000000525117c24 */ /* 0x002fe2000f8e02ff */
[----:B------:R-:W-:Y:S01]  /*1c10*/  LEA R26, P2, R24, R36, 0x2 ;  /* 0x00000024181a7211 */ /* 0x000fe200078410ff */
[----:B------:R1:W-:Y:S01]  /*1c20*/  STL [R1+0x280], R38 ;  /* 0x0002802601007387 */ /* 0x0003e20000100800 */
[----:B------:R-:W-:-:S02]  /*1c30*/  LEA.HI.X.SX32 R7, R38, R3, 0x2, P0 ;  /* 0x0000000326077211 */ /* 0x000fc400000f16ff */
[CC--:B----4-:R-:W-:Y:S01]  /*1c40*/  LEA R40, P0, R23.reuse, R36.reuse, 0x2 ;  /* 0x0000002417287211 */ /* 0x0d0fe200078010ff */
[----:B------:R2:W-:Y:S01]  /*1c50*/  STL [R1+0x27c], R24 ;  /* 0x00027c1801007387 */ /* 0x0005e20000100800 */
[-C--:B------:R-:W-:Y:S02]  /*1c60*/  LEA.HI.X.SX32 R27, R24, R3.reuse, 0x2, P2 ;  /* 0x00000003181b7211 */ /* 0x080fe400010f16ff */
[----:B------:R-:W-:Y:S01]  /*1c70*/  LEA.HI.X.SX32 R41, R23, R3, 0x2, P0 ;  /* 0x0000000317297211 */ /* 0x000fe200000f16ff */
[----:B------:R-:W-:Y:S01]  /*1c80*/  STL [R1+0x278], R23 ;  /* 0x0002781701007387 */ /* 0x000fe20000100800 */
[----:B-1----:R-:W-:-:S03]  /*1c90*/  LEA R38, P0, R15, R36, 0x2 ;  /* 0x000000240f267211 */ /* 0x002fc600078010ff */
[----:B------:R1:W-:Y:S01]  /*1ca0*/  STL [R1+0x274], R22 ;  /* 0x0002741601007387 */ /* 0x0003e20000100800 */
[----:B--2---:R-:W-:-:S03]  /*1cb0*/  LEA R24, P2, R22, R36, 0x2 ;  /* 0x0000002416187211 */ /* 0x004fc600078410ff */
[----:B------:R2:W-:Y:S01]  /*1cc0*/  STL [R1+0x270], R15 ;  /* 0x0002700f01007387 */ /* 0x0005e20000100800 */
[-C--:B------:R-:W-:Y:S02]  /*1cd0*/  LEA.HI.X.SX32 R39, R15, R3.reuse, 0x2, P0 ;  /* 0x000000030f277211 */ /* 0x080fe400000f16ff */
[-C--:B------:R-:W-:Y:S01]  /*1ce0*/  LEA.HI.X.SX32 R25, R22, R3.reuse, 0x2, P2 ;  /* 0x0000000316197211 */ /* 0x080fe200010f16ff */
[----:B------:R3:W-:Y:S01]  /*1cf0*/  STL [R1+0x26c], R17 ;  /* 0x00026c1101007387 */ /* 0x0007e20000100800 */
[CC--:B-1----:R-:W-:Y:S02]  /*1d00*/  LEA R22, P2, R17.reuse, R36.reuse, 0x2 ;  /* 0x0000002411167211 */ /* 0x0c2fe400078410ff */
[----:B------:R-:W-:Y:S01]  /*1d10*/  LEA R36, P0, R46, R36, 0x2 ;  /* 0x000000242e247211 */ /* 0x000fe200078010ff */
[----:B------:R-:W-:Y:S01]  /*1d20*/  STL [R1+0x268], R46 ;  /* 0x0002682e01007387 */ /* 0x000fe20000100800 */
[----:B--2---:R-:W-:Y:S01]  /*1d30*/  IMAD.SHL.U32 R15, R16, 0x4, RZ ;  /* 0x00000004100f7824 */ /* 0x004fe200078e00ff */
[----:B------:R-:W-:-:S02]  /*1d40*/  LEA.HI.X.SX32 R23, R17, R3, 0x2, P2 ;  /* 0x0000000311177211 */ /* 0x000fc400010f16ff */
[----:B------:R-:W-:Y:S01]  /*1d50*/  LEA.HI.X.SX32 R37, R46, R3, 0x2, P0 ;  /* 0x000000032e257211 */ /* 0x000fe200000f16ff */
[----:B---3--:R-:W-:Y:S01]  /*1d60*/  IMAD.SHL.U32 R17, R14, 0x4, RZ ;  /* 0x000000040e117824 */ /* 0x008fe200078e00ff */
[----:B------:R1:W-:Y:S01]  /*1d70*/  STL [R1+0x4e0], R15 ;  /* 0x0004e00f01007387 */ /* 0x0003e20000100800 */
[----:B------:R-:W-:Y:S01]  /*1d80*/  IADD3 R52, P0, R15, UR6, RZ ;  /* 0x000000060f347c10 */ /* 0x000fe2000ff1e0ff */
[----:B------:R-:W-:Y:S02]  /*1d90*/  IMAD.SHL.U32 R3, R252, 0x4, RZ ;  /* 0x00000004fc037824 */ /* 0x000fe400078e00ff */
[----:B------:R-:W-:Y:S01]  /*1da0*/  IADD3 R48, P2, R17, UR6, RZ ;  /* 0x0000000611307c10 */ /* 0x000fe2000ff5e0ff */
[----:B------:R2:W-:Y:S01]  /*1db0*/  STL [R1+0x4dc], R17 ;  /* 0x0004dc1101007387 */ /* 0x0005e20000100800 */
[----:B------:R-:W-:Y:S01]  /*1dc0*/  LEA.HI.X.SX32 R53, R16, UR7, 0x2, P0 ;  /* 0x0000000710357c11 */ /* 0x000fe200080f16ff */
[----:B------:R-:W-:Y:S01]  /*1dd0*/  VIADD R16, R2, 0x1f ;  /* 0x0000001f02107836 */ /* 0x000fe20000000000 */
[----:B------:R-:W-:-:S02]  /*1de0*/  LEA.HI.X.SX32 R49, R14, UR7, 0x2, P2 ;  /* 0x000000070e317c11 */ /* 0x000fc400090f16ff */
[----:B-1----:R-:W-:Y:S01]  /*1df0*/  SHF.L.U32 R15, R13, 0x2, RZ ;  /* 0x000000020d0f7819 */ /* 0x002fe200000006ff */
[----:B------:R-:W-:Y:S01]  /*1e00*/  IMAD.WIDE R58, R4, 0x4, R52 ;  /* 0x00000004043a7825 */ /* 0x000fe200078e0234 */
[----:B------:R-:W-:Y:S02]  /*1e10*/  IADD3 R46, P2, R3, UR6, RZ ;  /* 0x00000006032e7c10 */ /* 0x000fe4000ff5e0ff */
[----:B------:R-:W-:Y:S01]  /*1e20*/  IADD3 R50, P0, R15, UR6, RZ ;  /* 0x000000060f327c10 */ /* 0x000fe2000ff1e0ff */
[----:B------:R1:W-:Y:S01]  /*1e30*/  STL [R1+0x4d8], R15 ;  /* 0x0004d80f01007387 */ /* 0x0003e20000100800 */
[----:B--2---:R-:W-:Y:S01]  /*1e40*/  IADD3 R17, R10, UR12, RZ ;  /* 0x0000000c0a117c10 */ /* 0x004fe2000fffe0ff */
[----:B------:R-:W-:Y:S01]  /*1e50*/  IMAD.WIDE R56, R4, 0x4, R48 ;  /* 0x0000000404387825 */ /* 0x000fe200078e0230 */
[----:B------:R-:W-:Y:S01]  /*1e60*/  LEA.HI.X.SX32 R51, R13, UR7, 0x2, P0 ;  /* 0x000000070d337c11 */ /* 0x000fe200080f16ff */
[----:B------:R2:W-:Y:S01]  /*1e70*/  STL [R1+0x4d4], R3 ;  /* 0x0004d40301007387 */ /* 0x0005e20000100800 */
[----:B------:R-:W-:Y:S01]  /*1e80*/  LEA.HI.X.SX32 R47, R252, UR7, 0x2, P2 ;  /* 0x00000007fc2f7c11 */ /* 0x000fe200090f16ff */
[C---:B------:R-:W-:Y:S01]  /*1e90*/  IMAD.SHL.U32 R13, R4.reuse, 0x2, RZ ;  /* 0x00000002040d7824 */ /* 0x040fe200078e00ff */
[----:B------:R-:W-:Y:S01]  /*1ea0*/  ISETP.GE.U32.AND P0, PT, R11, 0x7fffffdb, PT ;  /* 0x7fffffdb0b00780c */ /* 0x000fe20003f06070 */
[----:B------:R-:W-:Y:S01]  /*1eb0*/  @!PT LDS RZ, [RZ] ;  /* 0x00000000fffff984 */ /* 0x000fe20000000800 */
[----:B------:R-:W-:Y:S01]  /*1ec0*/  @!PT LDS RZ, [RZ] ;  /* 0x00000000fffff984 */ /* 0x000fe20000000800 */
[----:B------:R-:W-:Y:S01]  /*1ed0*/  @!PT LDS RZ, [RZ] ;  /* 0x00000000fffff984 */ /* 0x000fe20000000800 */
[----:B------:R-:W-:Y:S01]  /*1ee0*/  LDGSTS.E [R17], desc[UR16][R52.64], !P3 ;  /* 0x0000000034117fae */ /* 0x000fe2000d921850 */
[----:B------:R-:W-:-:S02]  /*1ef0*/  IMAD.SHL.U32 R11, R4, 0x4, RZ ;  /* 0x00000004040b7824 */ /* 0x000fc400078e00ff */
[----:B-1----:R-:W-:Y:S01]  /*1f00*/  IMAD.WIDE R14, R4, 0x4, R50 ;  /* 0x00000004040e7825 */ /* 0x002fe200078e0232 */
[----:B------:R-:W-:Y:S03]  /*1f10*/  LDGSTS.E [R17+0x4000], desc[UR16][R48.64], !P3 ;  /* 0x0400000030117fae */ /* 0x000fe6000d921850 */
[----:B--2---:R-:W-:Y:S01]  /*1f20*/  VIADD R3, R2, 0xfffffff9 ;  /* 0xfffffff902037836 */ /* 0x004fe20000000000 */
[----:B------:R-:W-:Y:S01]  /*1f30*/  LDGSTS.E [R17+0x8000], desc[UR16][R50.64], !P3 ;  /* 0x0800000032117fae */ /* 0x000fe2000d921850 */
[----:B------:R-:W-:-:S03]  /*1f40*/  IMAD.WIDE R54, R4, 0x4, R46 ;  /* 0x0000000404367825 */ /* 0x000fc600078e022e */
[----:B------:R-:W-:Y:S01]  /*1f50*/  ISETP.GE.U32.AND P2, PT, R3, 0x7fffffda, PT ;  /* 0x7fffffda0300780c */ /* 0x000fe20003f46070 */
[----:B------:R-:W-:Y:S01]  /*1f60*/  VIADD R3, R2, 0xfffffff8 ;  /* 0xfffffff802037836 */ /* 0x000fe20000000000 */
[----:B------:R-:W-:Y:S01]  /*1f70*/  LDGSTS.E [R17+0xc000], desc[UR16][R46.64], !P3 ;  /* 0x0c0000002e117fae */ /* 0x000fe2000d921850 */
[----:B------:R-:W-:-:S03]  /*1f80*/  IMAD.WIDE R60, R13, 0x4, R50 ;  /* 0x000000040d3c7825 */ /* 0x000fc600078e0232 */
[----:B------:R-:W-:Y:S01]  /*1f90*/  ISETP.GE.U32.AND P3, PT, R3, 0x7fffffd9, PT ;  /* 0x7fffffd90300780c */ /* 0x000fe20003f66070 */
[----:B------:R1:W-:Y:S01]  /*1fa0*/  STL.64 [R1+0x10], R58 ;  /* 0x0000103a01007387 */ /* 0x0003e20000100a00 */
[----:B------:R-:W-:Y:S02]  /*1fb0*/  VIADD R3, R2, 0xfffffff7 ;  /* 0xfffffff702037836 */ /* 0x000fe40000000000 */
[----:B------:R-:W-:Y:S01]  /*1fc0*/  IMAD.WIDE R62, R13, 0x4, R46 ;  /* 0x000000040d3e7825 */ /* 0x000fe200078e022e */
[----:B------:R2:W-:Y:S03]  /*1fd0*/  STL.64 [R1+0x8], R56 ;  /* 0x0000083801007387 */ /* 0x0005e60000100a00 */
[C---:B------:R-:W-:Y:S01]  /*1fe0*/  IMAD.WIDE R72, R11.reuse, 0x4, R52 ;  /* 0x000000040b487825 */ /* 0x040fe200078e0234 */
[----:B------:R1:W-:Y:S03]  /*1ff0*/  LDGSTS.E [R17+0x4], desc[UR16][R58.64], !P1 ;  /* 0x000040003a117fae */ /* 0x0003e6000c921850 */
[C---:B------:R-:W-:Y:S01]  /*2000*/  IMAD.WIDE R74, R11.reuse, 0x4, R48 ;  /* 0x000000040b4a7825 */ /* 0x040fe200078e0230 */
[----:B------:R-:W-:Y:S03]  /*2010*/  STL.64 [R1], R14 ;  /* 0x0000000e01007387 */ /* 0x000fe60000100a00 */
[C---:B------:R-:W-:Y:S01]  /*2020*/  IMAD.WIDE R76, R11.reuse, 0x4, R50 ;  /* 0x000000040b4c7825 */ /* 0x040fe200078e0232 */
[----:B------:R2:W-:Y:S03]  /*2030*/  LDGSTS.E [R17+0x4004], desc[UR16][R56.64], !P1 ;  /* 0x0400400038117fae */ /* 0x0005e6000c921850 */
[----:B------:R-:W-:Y:S01]  /*2040*/  IMAD.WIDE R78, R11, 0x4, R46 ;  /* 0x000000040b4e7825 */ /* 0x000fe200078e022e */
[----:B------:R3:W-:Y:S03]  /*2050*/  STL [R1+0x320], R13 ;  /* 0x0003200d01007387 */ /* 0x0007e60000100800 */
[C---:B-1----:R-:W-:Y:S01]  /*2060*/  IMAD.WIDE R58, R13.reuse, 0x4, R48 ;  /* 0x000000040d3a7825 */ /* 0x042fe200078e0230 */
[----:B------:R-:W-:Y:S03]  /*2070*/  LDGSTS.E [R17+0x8004], desc[UR16][R14.64], !P1 ;  /* 0x080040000e117fae */ /* 0x000fe6000c921850 */
[----:B--2---:R-:W-:Y:S01]  /*2080*/  IMAD.WIDE R56, R13, 0x4, R52 ;  /* 0x000000040d387825 */ /* 0x004fe200078e0234 */
[----:B------:R-:W-:Y:S01]  /*2090*/  LDGSTS.E [R17+0xc004], desc[UR16][R54.64], !P1 ;  /* 0x0c00400036117fae */ /* 0x000fe2000c921850 */
[----:B------:R-:W-:-:S02]  /*20a0*/  ISETP.GE.U32.AND P1, PT, R3, 0x7fffffd8, PT ;  /* 0x7fffffd80300780c */ /* 0x000fc40003f26070 */
[----:B---3--:R-:W-:Y:S01]  /*20b0*/  IMAD R13, R4, 0x3, RZ ;  /* 0x00000003040d7824 */ /* 0x008fe200078e02ff */
[----:B------:R1:W-:Y:S01]  /*20c0*/  LDGSTS.E [R17+0x8], desc[UR16][R56.64], !P5 ;  /* 0x0000800038117fae */ /* 0x0003e2000e921850 */
[----:B------:R-:W-:Y:S02]  /*20d0*/  VIADD R3, R2, 0xfffffff6 ;  /* 0xfffffff602037836 */ /* 0x000fe40000000000 */
[C---:B------:R-:W-:Y:S01]  /*20e0*/  IMAD.WIDE R64, R13.reuse, 0x4, R52 ;  /* 0x000000040d407825 */ /* 0x040fe200078e0234 */
[----:B------:R-:W-:Y:S03]  /*20f0*/  LDGSTS.E [R17+0x4008], desc[UR16][R58.64], !P5 ;  /* 0x040080003a117fae */ /* 0x000fe6000e921850 */
[C---:B------:R-:W-:Y:S01]  /*2100*/  IMAD.WIDE R66, R13.reuse, 0x4, R48 ;  /* 0x000000040d427825 */ /* 0x040fe200078e0230 */
[----:B------:R-:W-:Y:S03]  /*2110*/  STL.64 [R1+0x788], R54 ;  /* 0x0007883601007387 */ /* 0x000fe60000100a00 */
[C---:B------:R-:W-:Y:S01]  /*2120*/  IMAD.WIDE R68, R13.reuse, 0x4, R50 ;  /* 0x000000040d447825 */ /* 0x040fe200078e0232 */
[----:B------:R-:W-:Y:S03]  /*2130*/  LDGSTS.E [R17+0x8008], desc[UR16][R60.64], !P5 ;  /* 0x080080003c117fae */ /* 0x000fe6000e921850 */
[----:B------:R-:W-:Y:S01]  /*2140*/  IMAD.WIDE R70, R13, 0x4, R46 ;  /* 0x000000040d467825 */ /* 0x000fe200078e022e */
[----:B------:R-:W-:Y:S04]  /*2150*/  STL.64 [R1+0x790], R56 ;  /* 0x0007903801007387 */ /* 0x000fe80000100a00 */
[----:B------:R-:W-:Y:S01]  /*2160*/  LDGSTS.E [R17+0xc008], desc[UR16][R62.64], !P5 ;  /* 0x0c0080003e117fae */ /* 0x000fe2000e921850 */
[----:B------:R-:W-:-:S02]  /*2170*/  ISETP.GE.U32.AND P5, PT, R3, 0x7fffffd7, PT ;  /* 0x7fffffd70300780c */ /* 0x000fc40003fa6070 */
[----:B------:R-:W-:Y:S01]  /*2180*/  IADD3 R3, R2, -0xb, RZ ;  /* 0xfffffff502037810 */ /* 0x000fe20007ffe0ff */
[----:B------:R2:W-:Y:S04]  /*2190*/  STL [R1+0x31c], R13 ;  /* 0x00031c0d01007387 */ /* 0x0005e80000100800 */
[----:B------:R-:W-:Y:S04]  /*21a0*/  STL.64 [R1+0x798], R58 ;  /* 0x0007983a01007387 */ /* 0x000fe80000100a00 */
[----:B------:R-:W-:Y:S01]  /*21b0*/  LDGSTS.E [R17+0xc], desc[UR16][R64.64], !P6 ;  /* 0x0000c00040117fae */ /* 0x000fe2000f121850 */
[----:B--2---:R-:W-:-:S03]  /*21c0*/  IMAD R13, R4, 0x7, RZ ;  /* 0x00000007040d7824 */ /* 0x004fc600078e02ff */
[----:B------:R2:W-:Y:S01]  /*21d0*/  STL [R1+0x318], R11 ;  /* 0x0003180b01007387 */ /* 0x0005e20000100800 */
[----:B------:R-:W-:-:S03]  /*21e0*/  IMAD.WIDE R96, R13, 0x4, R52 ;  /* 0x000000040d607825 */ /* 0x000fc600078e0234 */
[----:B------:R-:W-:Y:S01]  /*21f0*/  LDGSTS.E [R17+0x400c], desc[UR16][R66.64], !P6 ;  /* 0x0400c00042117fae */ /* 0x000fe2000f121850 */
[----:B------:R-:W-:-:S03]  /*2200*/  IMAD.WIDE R98, R13, 0x4, R48 ;  /* 0x000000040d627825 */ /* 0x000fc600078e0230 */
[----:B------:R-:W-:Y:S01]  /*2210*/  LDGSTS.E [R17+0x800c], desc[UR16][R68.64], !P6 ;  /* 0x0800c00044117fae */ /* 0x000fe2000f121850 */
[----:B--2---:R-:W-:-:S03]  /*2220*/  IMAD R11, R4, 0x5, RZ ;  /* 0x00000005040b7824 */ /* 0x004fc600078e02ff */
[----:B------:R-:W-:Y:S01]  /*2230*/  LDGSTS.E [R17+0xc00c], desc[UR16][R70.64], !P6 ;  /* 0x0c00c00046117fae */ /* 0x000fe2000f121850 */
[----:B------:R-:W-:Y:S01]  /*2240*/  ISETP.GE.U32.AND P6, PT, R3, 0x7fffffd6, PT ;  /* 0x7fffffd60300780c */ /* 0x000fe20003fc6070 */
[----:B------:R-:W-:Y:S02]  /*2250*/  VIADD R3, R2, 0xfffffff4 ;  /* 0xfffffff402037836 */ /* 0x000fe40000000000 */
[----:B------:R-:W-:Y:S01]  /*2260*/  LDGSTS.E [R244], desc[UR16][R72.64], !P4 ;  /* 0x0000000048f47fae */ /* 0x000fe2000e121850 */
[----:B------:R-:W-:-:S03]  /*2270*/  IMAD.WIDE R80, R11, 0x4, R52 ;  /* 0x000000040b507825 */ /* 0x000fc600078e0234 */
[----:B------:R-:W-:Y:S01]  /*2280*/  LDGSTS.E [R244+0x4000], desc[UR16][R74.64], !P4 ;  /* 0x040000004af47fae */ /* 0x000fe2000e121850 */
[----:B------:R-:W-:-:S03]  /*2290*/  IMAD.WIDE R82, R11, 0x4, R48 ;  /* 0x000000040b527825 */ /* 0x000fc600078e0230 */
[----:B------:R2:W-:Y:S01]  /*22a0*/  STL [R1+0x314], R11 ;  /* 0x0003140b01007387 */ /* 0x0005e20000100800 */
[----:B------:R-:W-:-:S03]  /*22b0*/  IMAD.WIDE R84, R11, 0x4, R50 ;  /* 0x000000040b547825 */ /* 0x000fc600078e0232 */
[----:B------:R-:W-:Y:S01]  /*22c0*/  LDGSTS.E [R244+0x8000], desc[UR16][R76.64], !P4 ;  /* 0x080000004cf47fae */ /* 0x000fe2000e121850 */
[----:B------:R-:W-:-:S03]  /*22d0*/  IMAD.WIDE R86, R11, 0x4, R46 ;  /* 0x000000040b567825 */ /* 0x000fc600078e022e */
[----:B------:R-:W-:Y:S01]  /*22e0*/  LDGSTS.E [R244+0xc000], desc[UR16][R78.64], !P4 ;  /* 0x0c0000004ef47fae */ /* 0x000fe2000e121850 */
[----:B------:R-:W-:Y:S01]  /*22f0*/  ISETP.GE.U32.AND P4, PT, R3, 0x7fffffd5, PT ;  /* 0x7fffffd50300780c */ /* 0x000fe20003f86070 */
[----:B--2---:R-:W-:Y:S01]  /*2300*/  IMAD R11, R4, 0x6, RZ ;  /* 0x00000006040b7824 */ /* 0x004fe200078e02ff */
[----:B------:R-:W-:Y:S01]  /*2310*/  IADD3 R3, R2, -0xd, RZ ;  /* 0xfffffff302037810 */ /* 0x000fe20007ffe0ff */
[----:B------:R-:W-:Y:S01]  /*2320*/  LDGSTS.E [R244+0x4], desc[UR16][R80.64], !P0 ;  /* 0x0000400050f47fae */ /* 0x000fe2000c121850 */
[----:B------:R-:W-:-:S03]  /*2330*/  IMAD.WIDE R100, R13, 0x4, R50 ;  /* 0x000000040d647825 */ /* 0x000fc600078e0232 */
[----:B------:R-:W-:Y:S01]  /*2340*/  LDGSTS.E [R244+0x4004], desc[UR16][R82.64], !P0 ;  /* 0x0400400052f47fae */ /* 0x000fe2000c121850 */
[----:B------:R-:W-:-:S03]  /*2350*/  IMAD.WIDE R88, R11, 0x4, R52 ;  /* 0x000000040b587825 */ /* 0x000fc600078e0234 */
[----:B------:R-:W-:Y:S01]  /*2360*/  LDGSTS.E [R244+0x8004], desc[UR16][R84.64], !P0 ;  /* 0x0800400054f47fae */ /* 0x000fe2000c121850 */
[----:B------:R-:W-:-:S03]  /*2370*/  IMAD.WIDE R90, R11, 0x4, R48 ;  /* 0x000000040b5a7825 */ /* 0x000fc600078e0230 */
[----:B------:R-:W-:Y:S01]  /*2380*/  LDGSTS.E [R244+0xc004], desc[UR16][R86.64], !P0 ;  /* 0x0c00400056f47fae */ /* 0x000fe2000c121850 */
[----:B------:R-:W-:Y:S01]  /*2390*/  IMAD.WIDE R92, R11, 0x4, R50 ;  /* 0x000000040b5c7825 */ /* 0x000fe200078e0232 */
[----:B------:R-:W-:Y:S02]  /*23a0*/  ISETP.GE.U32.AND P0, PT, R3, 0x7fffffd4, PT ;  /* 0x7fffffd40300780c */ /* 0x000fe40003f06070 */
[----:B------:R-:W-:Y:S01]  /*23b0*/  LDGSTS.E [R244+0x8], desc[UR16][R88.64], !P2 ;  /* 0x0000800058f47fae */ /* 0x000fe2000d121850 */
[----:B------:R-:W-:-:S03]  /*23c0*/  IMAD.WIDE R94, R11, 0x4, R46 ;  /* 0x000000040b5e7825 */ /* 0x000fc600078e022e */
[----:B------:R2:W-:Y:S01]  /*23d0*/  STL [R1+0x310], R11 ;  /* 0x0003100b01007387 */ /* 0x0005e20000100800 */
[----:B------:R-:W-:Y:S02]  /*23e0*/  VIADD R3, R2, 0xfffffff2 ;  /* 0xfffffff202037836 */ /* 0x000fe40000000000 */
[----:B------:R-:W-:Y:S01]  /*23f0*/  IMAD.WIDE R102, R13, 0x4, R46 ;  /* 0x000000040d667825 */ /* 0x000fe200078e022e */
[----:B------:R-:W-:Y:S04]  /*2400*/  LDGSTS.E [R244+0x4008], desc[UR16][R90.64], !P2 ;  /* 0x040080005af47fae */ /* 0x000fe8000d121850 */
[----:B------:R-:W-:Y:S01]  /*2410*/  LDGSTS.E [R244+0x8008], desc[UR16][R92.64], !P2 ;  /* 0x080080005cf47fae */ /* 0x000fe2000d121850 */
[----:B--2---:R-:W-:-:S03]  /*2420*/  IMAD.SHL.U32 R11, R4, 0x8, RZ ;  /* 0x00000008040b7824 */ /* 0x004fc600078e00ff */
[----:B------:R-:W-:Y:S01]  /*2430*/  LDGSTS.E [R244+0xc008], desc[UR16][R94.64], !P2 ;  /* 0x0c0080005ef47fae */ /* 0x000fe2000d121850 */
[----:B------:R-:W-:Y:S01]  /*2440*/  ISETP.GE.U32.AND P2, PT, R3, 0x7fffffd3, PT ;  /* 0x7fffffd30300780c */ /* 0x000fe20003f46070 */
[----:B------:R-:W-:Y:S02]  /*2450*/  VIADD R3, R2, 0xfffffff1 ;  /* 0xfffffff102037836 */ /* 0x000fe40000000000 */
[----:B------:R2:W-:Y:S01]  /*2460*/  STL [R1+0x30c], R13 ;  /* 0x00030c0d01007387 */ /* 0x0005e20000100800 */
        /* <DEDUP_REMOVED lines=8> */
[C---:B--2---:R-:W-:Y:S02]  /*24f0*/  IMAD R13, R4.reuse, 0xb, RZ ;  /* 0x0000000b040d7824 */ /* 0x044fe400078e02ff */
[----:B---3--:R-:W-:Y:S01]  /*2500*/  IMAD R11, R4, 0x9, RZ ;  /* 0x00000009040b7824 */ /* 0x008fe200078e02ff */
[----:B------:R-:W-:Y:S01]  /*2510*/  LDGSTS.E [R244+0xc00c], desc[UR16][R102.64], !P3 ;  /* 0x0c00c00066f47fae */ /* 0x000fe2000d921850 */
[----:B------:R-:W-:Y:S01]  /*2520*/  ISETP.GE.U32.AND P3, PT, R3, 0x7fffffd2, PT ;  /* 0x7fffffd20300780c */ /* 0x000fe20003f66070 */
[--C-:B------:R-:W-:Y:S01]  /*2530*/  IMAD.WIDE R128, R13, 0x4, R52.reuse ;  /* 0x000000040d807825 */ /* 0x100fe200078e0234 */
[----:B------:R-:W-:Y:S01]  /*2540*/  IADD3 R3, R2, -0x10, RZ ;  /* 0xfffffff002037810 */ /* 0x000fe20007ffe0ff */
[----:B------:R-:W-:Y:S02]  /*2550*/  LDGSTS.E [R245], desc[UR16][R104.64], !P1 ;  /* 0x0000000068f57fae */ /* 0x000fe4000c921850 */
[----:B------:R-:W-:-:S02]  /*2560*/  IMAD.WIDE R112, R11, 0x4, R52 ;  /* 0x000000040b707825 */ /* 0x000fc400078e0234 */
[----:B------:R-:W-:Y:S02]  /*2570*/  LDGSTS.E [R245+0x4000], desc[UR16][R106.64], !P1 ;  /* 0x040000006af57fae */ /* 0x000fe4000c921850 */
[C---:B------:R-:W-:Y:S02]  /*2580*/  IMAD.WIDE R114, R11.reuse, 0x4, R48 ;  /* 0x000000040b727825 */ /* 0x040fe400078e0230 */
[----:B------:R-:W-:Y:S02]  /*2590*/  LDGSTS.E [R245+0x8000], desc[UR16][R108.64], !P1 ;  /* 0x080000006cf57fae */ /* 0x000fe4000c921850 */
[C---:B------:R-:W-:Y:S02]  /*25a0*/  IMAD.WIDE R116, R11.reuse, 0x4, R50 ;  /* 0x000000040b747825 */ /* 0x040fe400078e0232 */
[----:B------:R2:W-:Y:S02]  /*25b0*/  STL [R1+0x304], R11 ;  /* 0x0003040b01007387 */ /* 0x0005e40000100800 */
[----:B------:R-:W-:-:S02]  /*25c0*/  IMAD.WIDE R118, R11, 0x4, R46 ;  /* 0x000000040b767825 */ /* 0x000fc400078e022e */
[----:B------:R-:W-:Y:S01]  /*25d0*/  LDGSTS.E [R245+0xc000], desc[UR16][R110.64], !P1 ;  /* 0x0c0000006ef57fae */ /* 0x000fe2000c921850 */
[----:B------:R-:W-:Y:S01]  /*25e0*/  ISETP.GE.U32.AND P1, PT, R3, 0x7fffffd1, PT ;  /* 0x7fffffd10300780c */ /* 0x000fe20003f26070 */
[----:B------:R-:W-:Y:S02]  /*25f0*/  VIADD R3, R2, 0xffffffef ;  /* 0xffffffef02037836 */ /* 0x000fe40000000000 */
[----:B------:R-:W-:Y:S01]  /*2600*/  LDGSTS.E [R245+0x4], desc[UR16][R112.64], !P5 ;  /* 0x0000400070f57fae */ /* 0x000fe2000e921850 */
[----:B------:R-:W-:-:S03]  /*2610*/  IMAD.WIDE R130, R13, 0x4, R48 ;  /* 0x000000040d827825 */ /* 0x000fc600078e0230 */
[----:B------:R-:W-:Y:S01]  /*2620*/  LDGSTS.E [R245+0x4004], desc[UR16][R114.64], !P5 ;  /* 0x0400400072f57fae */ /* 0x000fe2000e921850 */
[----:B--2---:R-:W-:Y:S02]  /*2630*/  IMAD R11, R4, 0xa, RZ ;  /* 0x0000000a040b7824 */ /* 0x004fe400078e02ff */
[----:B------:R-:W-:Y:S01]  /*2640*/  IMAD.WIDE R132, R13, 0x4, R50 ;  /* 0x000000040d847825 */ /* 0x000fe200078e0232 */
[----:B------:R-:W-:Y:S03]  /*2650*/  LDGSTS.E [R245+0x8004], desc[UR16][R116.64], !P5 ;  /* 0x0800400074f57fae */ /* 0x000fe6000e921850 */
[----:B------:R-:W-:Y:S01]  /*2660*/  IMAD.WIDE R120, R11, 0x4, R52 ;  /* 0x000000040b787825 */ /* 0x000fe200078e0234 */
[----:B------:R-:W-:Y:S01]  /*2670*/  LDGSTS.E [R245+0xc004], desc[UR16][R118.64], !P5 ;  /* 0x0c00400076f57fae */ /* 0x000fe2000e921850 */
[----:B------:R-:W-:Y:S02]  /*2680*/  ISETP.GE.U32.AND P5, PT, R3, 0x7fffffd0, PT ;  /* 0x7fffffd00300780c */ /* 0x000fe40003fa6070 */
[C---:B------:R-:W-:Y:S01]  /*2690*/  IMAD.WIDE R122, R11.reuse, 0x4, R48 ;  /* 0x000000040b7a7825 */ /* 0x040fe200078e0230 */
[----:B------:R2:W-:Y:S03]  /*26a0*/  STL [R1+0x300], R11 ;  /* 0x0003000b01007387 */ /* 0x0005e60000100800 */
[C---:B------:R-:W-:Y:S01]  /*26b0*/  IMAD.WIDE R124, R11.reuse, 0x4, R50 ;  /* 0x000000040b7c7825 */ /* 0x040fe200078e0232 */
[----:B------:R-:W-:Y:S03]  /*26c0*/  LDGSTS.E [R245+0x8], desc[UR16][R120.64], !P6 ;  /* 0x0000800078f57fae */ /* 0x000fe6000f121850 */
[----:B------:R-:W-:Y:S01]  /*26d0*/  IMAD.WIDE R126, R11, 0x4, R46 ;  /* 0x000000040b7e7825 */ /* 0x000fe200078e022e */
[----:B------:R-:W-:Y:S03]  /*26e0*/  LDGSTS.E [R245+0x4008], desc[UR16][R122.64], !P6 ;  /* 0x040080007af57fae */ /* 0x000fe6000f121850 */
[----:B------:R-:W-:Y:S01]  /*26f0*/  VIADD R3, R2, 0xffffffee ;  /* 0xffffffee02037836 */ /* 0x000fe20000000000 */
[----:B------:R-:W-:Y:S01]  /*2700*/  LDGSTS.E [R245+0x8008], desc[UR16][R124.64], !P6 ;  /* 0x080080007cf57fae */ /* 0x000fe2000f121850 */
[----:B--2---:R-:W-:-:S02]  /*2710*/  IMAD R11, R4, 0xc, RZ ;  /* 0x0000000c040b7824 */ /* 0x004fc400078e02ff */
[----:B------:R-:W-:Y:S01]  /*2720*/  IMAD.WIDE R134, R13, 0x4, R46 ;  /* 0x000000040d867825 */ /* 0x000fe200078e022e */
[----:B------:R-:W-:Y:S01]  /*2730*/  LDGSTS.E [R245+0xc008], desc[UR16][R126.64], !P6 ;  /* 0x0c0080007ef57fae */ /* 0x000fe2000f121850 */
[----:B------:R-:W-:Y:S02]  /*2740*/  ISETP.GE.U32.AND P6, PT, R3, 0x7fffffcf, PT ;  /* 0x7fffffcf0300780c */ /* 0x000fe40003fc6070 */
[----:B------:R-:W-:Y:S01]  /*2750*/  IADD3 R3, R2, -0x13, RZ ;  /* 0xffffffed02037810 */ /* 0x000fe20007ffe0ff */
        /* <DEDUP_REMOVED lines=24> */
[----:B--2---:R-:W-:Y:S02]  /*28e0*/  IMAD R11, R4, 0xe, RZ ;  /* 0x0000000e040b7824 */ /* 0x004fe400078e02ff */
[----:B------:R-:W-:Y:S01]  /*28f0*/  VIADD R3, R2, 0xffffffeb ;  /* 0xffffffeb02037836 */ /* 0x000fe20000000000 */
        /* <DEDUP_REMOVED lines=9> */
[----:B------:R-:W-:Y:S01]  /*2990*/  IADD3 R3, R2, -0x16, RZ ;  /* 0xffffffea02037810 */ /* 0x000fe20007ffe0ff */
[----:B------:R-:W-:Y:S01]  /*29a0*/  LDGSTS.E [R246+0x8], desc[UR16][R152.64], !P3 ;  /* 0x0000800098f67fae */ /* 0x000fe2000d921850 */
        /* <DEDUP_REMOVED lines=9> */
[----:B--2---:R-:W-:Y:S02]  /*2a40*/  IMAD.SHL.U32 R11, R4, 0x10, RZ ;  /* 0x00000010040b7824 */ /* 0x004fe400078e00ff */
[----:B------:R-:W-:Y:S01]  /*2a50*/  VIADD R3, R2, 0xffffffe9 ;  /* 0xffffffe902037836 */ /* 0x000fe20000000000 */
[----:B------:R-:W-:Y:S01]  /*2a60*/  LDGSTS.E [R246+0xc], desc[UR16][R160.64], !P1 ;  /* 0x0000c000a0f67fae */ /* 0x000fe2000c921850 */
[----:B------:R-:W-:-:S03]  /*2a70*/  IMAD.WIDE R168, R11, 0x4, R52 ;  /* 0x000000040ba87825 */ /* 0x000fc600078e0234 */
[----:B------:R2:W-:Y:S01]  /*2a80*/  STL [R1+0x2ec], R13 ;  /* 0x0002ec0d01007387 */ /* 0x0005e20000100800 */
[----:B------:R-:W-:-:S03]  /*2a90*/  IMAD.WIDE R170, R11, 0x4, R48 ;  /* 0x000000040baa7825 */ /* 0x000fc600078e0230 */
[----:B------:R-:W-:Y:S01]  /*2aa0*/  LDGSTS.E [R246+0x400c], desc[UR16][R162.64], !P1 ;  /* 0x0400c000a2f67fae */ /* 0x000fe2000c921850 */
[----:B------:R-:W-:-:S03]  /*2ab0*/  IMAD.WIDE R172, R11, 0x4, R50 ;  /* 0x000000040bac7825 */ /* 0x000fc600078e0232 */
[----:B------:R3:W-:Y:S01]  /*2ac0*/  STL [R1+0x2e8], R11 ;  /* 0x0002e80b01007387 */ /* 0x0007e20000100800 */
[----:B------:R-:W-:-:S03]  /*2ad0*/  IMAD.WIDE R174, R11, 0x4, R46 ;  /* 0x000000040bae7825 */ /* 0x000fc600078e022e */
[----:B------:R-:W-:Y:S01]  /*2ae0*/  LDGSTS.E [R246+0x800c], desc[UR16][R164.64], !P1 ;  /* 0x0800c000a4f67fae */ /* 0x000fe2000c921850 */
[----:B--2---:R-:W-:-:S03]  /*2af0*/  IMAD R13, R4, 0x13, RZ ;  /* 0x00000013040d7824 */ /* 0x004fc600078e02ff */
[----:B------:R-:W-:Y:S01]  /*2b00*/  LDGSTS.E [R246+0xc00c], desc[UR16][R166.64], !P1 ;  /* 0x0c00c000a6f67fae */ /* 0x000fe2000c921850 */
[----:B------:R-:W-:Y:S01]  /*2b10*/  ISETP.GE.U32.AND P1, PT, R3, 0x7fffffca, PT ;  /* 0x7fffffca0300780c */ /* 0x000fe20003f26070 */
[----:B---3--:R-:W-:Y:S02]  /*2b20*/  IMAD R11, R4, 0x11, RZ ;  /* 0x00000011040b7824 */ /* 0x008fe400078e02ff */
[----:B------:R-:W-:Y:S01]  /*2b30*/  VIADD R3, R2, 0xffffffe8 ;  /* 0xffffffe802037836 */ /* 0x000fe20000000000 */
[----:B------:R-:W-:Y:S01]  /*2b40*/  LDGSTS.E [R247], desc[UR16][R168.64], !P5 ;  /* 0x00000000a8f77fae */ /* 0x000fe2000e921850 */
[----:B------:R-:W-:-:S03]  /*2b50*/  IMAD.WIDE R176, R11, 0x4, R52 ;  /* 0x000000040bb07825 */ /* 0x000fc600078e0234 */
[----:B------:R-:W-:Y:S01]  /*2b60*/  LDGSTS.E [R247+0x4000], desc[UR16][R170.64], !P5 ;  /* 0x04000000aaf77fae */ /* 0x000fe2000e921850 */
[----:B------:R-:W-:-:S03]  /*2b70*/  IMAD.WIDE R178, R11, 0x4, R48 ;  /* 0x000000040bb27825 */ /* 0x000fc600078e0230 */
[----:B------:R-:W-:Y:S01]  /*2b80*/  LDGSTS.E [R247+0x8000], desc[UR16][R172.64], !P5 ;  /* 0x08000000acf77fae */ /* 0x000fe2000e921850 */
[----:B------:R-:W-:-:S03]  /*2b90*/  IMAD.WIDE R180, R11, 0x4, R50 ;  /* 0x000000040bb47825 */ /* 0x000fc600078e0232 */
[----:B------:R2:W-:Y:S01]  /*2ba0*/  STL [R1+0x2e4], R11 ;  /* 0x0002e40b01007387 */ /* 0x0005e20000100800 */
[----:B------:R-:W-:-:S03]  /*2bb0*/  IMAD.WIDE R182, R11, 0x4, R46 ;  /* 0x000000040bb67825 */ /* 0x000fc600078e022e */
        /* <DEDUP_REMOVED lines=24> */
[----:B------:R-:W-:Y:S01]  /*2d40*/  IMAD.WIDE R198, R13, 0x4, R46 ;  /* 0x000000040dc67825 */ /* 0x000fe200078e022e */
[----:B------:R-:W-:Y:S03]  /*2d50*/  STL [R1+0x2dc], R13 ;  /* 0x0002dc0d01007387 */ /* 0x000fe60000100800 */
[----:B------:R-:W-:Y:S01]  /*2d60*/  VIADD R3, R2, 0xffffffe5 ;  /* 0xffffffe502037836 */ /* 0x000fe20000000000 */
[----:B------:R2:W-:Y:S01]  /*2d70*/  STL [R1+0x2d8], R11 ;  /* 0x0002d80b01007387 */ /* 0x0005e20000100800 */
[----:B------:R-:W-:-:S03]  /*2d80*/  IMAD.WIDE R200, R11, 0x4, R52 ;  /* 0x000000040bc87825 */ /* 0x000fc600078e0234 */
[----:B------:R-:W-:Y:S01]  /*2d90*/  LDGSTS.E [R247+0xc], desc[UR16][R192.64], !P0 ;  /* 0x0000c000c0f77fae */ /* 0x000fe2000c121850 */
[----:B------:R-:W-:-:S03]  /*2da0*/  IMAD.WIDE R202, R11, 0x4, R48 ;  /* 0x000000040bca7825 */ /* 0x000fc600078e0230 */
[----:B------:R-:W-:Y:S01]  /*2db0*/  LDGSTS.E [R247+0x400c], desc[UR16][R194.64], !P0 ;  /* 0x0400c000c2f77fae */ /* 0x000fe2000c121850 */
[----:B------:R-:W-:-:S03]  /*2dc0*/  IMAD.WIDE R204, R11, 0x4, R50 ;  /* 0x000000040bcc7825 */ /* 0x000fc600078e0232 */
[----:B------:R-:W-:Y:S01]  /*2dd0*/  LDGSTS.E [R247+0x800c], desc[UR16][R196.64], !P0 ;  /* 0x0800c000c4f77fae */ /* 0x000fe2000c121850 */
[----:B------:R-:W-:-:S03]  /*2de0*/  IMAD.WIDE R206, R11, 0x4, R46 ;  /* 0x000000040bce7825 */ /* 0x000fc600078e022e */
[----:B------:R-:W-:Y:S01]  /*2df0*/  LDGSTS.E [R247+0xc00c], desc[UR16][R198.64], !P0 ;  /* 0x0c00c000c6f77fae */ /* 0x000fe2000c121850 */
[C---:B--2---:R-:W-:Y:S01]  /*2e00*/  IMAD R11, R4.reuse, 0x15, RZ ;  /* 0x00000015040b7824 */ /* 0x044fe200078e02ff */
[----:B------:R-:W-:Y:S01]  /*2e10*/  ISETP.GE.U32.AND P0, PT, R3, 0x7fffffc6, PT ;  /* 0x7fffffc60300780c */ /* 0x000fe20003f06070 */
[----:B------:R-:W-:Y:S01]  /*2e20*/  IMAD R13, R4, 0x18, RZ ;  /* 0x00000018040d7824 */ /* 0x000fe200078e02ff */
[----:B------:R-:W-:Y:S01]  /*2e30*/  IADD3 R3, R2, -0x1c, RZ ;  /* 0xffffffe402037810 */ /* 0x000fe20007ffe0ff */
        /* <DEDUP_REMOVED lines=34> */
[C---:B------:R-:W-:Y:S01]  /*3060*/  IMAD.WIDE R232, R13.reuse, 0x4, R52 ;  /* 0x000000040de87825 */ /* 0x040fe200078e0234 */
[----:B------:R-:W-:Y:S01]  /*3070*/  IADD3 R3, R2, -0x1f, RZ ;  /* 0xffffffe102037810 */ /* 0x000fe20007ffe0ff */
[----:B------:R-:W-:Y:S02]  /*3080*/  LDGSTS.E [R248+0xc], desc[UR16][R224.64], !P5 ;  /* 0x0000c000e0f87fae */ /* 0x000fe4000e921850 */
[----:B--2---:R-:W-:Y:S02]  /*3090*/  IMAD R11, R4, 0x19, RZ ;  /* 0x00000019040b7824 */ /* 0x004fe400078e02ff */
[C---:B------:R-:W-:Y:S01]  /*30a0*/  IMAD.WIDE R236, R13.reuse, 0x4, R48 ;  /* 0x000000040dec7825 */ /* 0x040fe200078e0230 */
[----:B------:R-:W-:Y:S03]  /*30b0*/  LDGSTS.E [R248+0x400c], desc[UR16][R226.64], !P5 ;  /* 0x0400c000e2f87fae */ /* 0x000fe6000e921850 */
[C---:B------:R-:W-:Y:S01]  /*30c0*/  IMAD.WIDE R238, R13.reuse, 0x4, R50 ;  /* 0x000000040dee7825 */ /* 0x040fe200078e0232 */
[----:B------:R-:W-:Y:S03]  /*30d0*/  LDGSTS.E [R248+0x800c], desc[UR16][R228.64], !P5 ;  /* 0x0800c000e4f87fae */ /* 0x000fe6000e921850 */
[----:B------:R-:W-:Y:S01]  /*30e0*/  IMAD.WIDE R240, R13, 0x4, R46 ;  /* 0x000000040df07825 */ /* 0x000fe200078e022e */
[----:B------:R-:W-:Y:S01]  /*30f0*/  LDGSTS.E [R248+0xc00c], desc[UR16][R230.64], !P5 ;  /* 0x0c00c000e6f87fae */ /* 0x000fe2000e921850 */
[----:B------:R-:W-:-:S02]  /*3100*/  ISETP.GE.U32.AND P5, PT, R3, 0x7fffffc2, PT ;  /* 0x7fffffc20300780c */ /* 0x000fc40003fa6070 */
[C---:B------:R-:W-:Y:S01]  /*3110*/  IMAD.WIDE R234, R11.reuse, 0x4, R52 ;  /* 0x000000040bea7825 */ /* 0x040fe200078e0234 */
[----:B------:R-:W-:Y:S03]  /*3120*/  LDGSTS.E [R249], desc[UR16][R232.64], !P6 ;  /* 0x00000000e8f97fae */ /* 0x000fe6000f121850 */
[C---:B-1----:R-:W-:Y:S01]  /*3130*/  IMAD.WIDE R56, R11.reuse, 0x4, R48 ;  /* 0x000000040b387825 */ /* 0x042fe200078e0230 */
[----:B------:R-:W-:Y:S03]  /*3140*/  LDGSTS.E [R249+0x4000], desc[UR16][R236.64], !P6 ;  /* 0x04000000ecf97fae */ /* 0x000fe6000f121850 */
[----:B------:R-:W-:Y:S01]  /*3150*/  VIADD R3, R2, 0xffffffe0 ;  /* 0xffffffe002037836 */ /* 0x000fe20000000000 */
[----:B------:R-:W-:Y:S01]  /*3160*/  LDGSTS.E [R249+0x8000], desc[UR16][R238.64], !P6 ;  /* 0x08000000eef97fae */ /* 0x000fe2000f121850 */
[----:B------:R-:W-:-:S03]  /*3170*/  IMAD.WIDE R54, R11, 0x4, R50 ;  /* 0x000000040b367825 */ /* 0x000fc600078e0232 */
[----:B------:R-:W-:Y:S01]  /*3180*/  LDGSTS.E [R249+0xc000], desc[UR16][R240.64], !P6 ;  /* 0x0c000000f0f97fae */ /* 0x000fe2000f121850 */
[----:B------:R-:W-:Y:S01]  /*3190*/  IMAD.WIDE R14, R11, 0x4, R46 ;  /* 0x000000040b0e7825 */ /* 0x000fe200078e022e */
[----:B------:R-:W-:Y:S02]  /*31a0*/  ISETP.GE.AND P6, PT, R12, R3, PT ;  /* 0x000000030c00720c */ /* 0x000fe40003fc6270 */
[----:B------:R-:W-:Y:S04]  /*31b0*/  LDGSTS.E [R249+0x4], desc[UR16][R234.64], !P4 ;  /* 0x00004000eaf97fae */ /* 0x000fe8000e121850 */
[----:B------:R1:W-:Y:S04]  /*31c0*/  LDGSTS.E [R249+0x4004], desc[UR16][R56.64], !P4 ;  /* 0x0400400038f97fae */ /* 0x0003e8000e121850 */
[----:B------:R2:W-:Y:S04]  /*31d0*/  LDGSTS.E [R249+0x8004], desc[UR16][R54.64], !P4 ;  /* 0x0800400036f97fae */ /* 0x0005e8000e121850 */
[----:B------:R3:W-:Y:S01]  /*31e0*/  LDGSTS.E [R249+0xc004], desc[UR16][R14.64], !P4 ;  /* 0x0c0040000ef97fae */ /* 0x0007e2000e121850 */
[----:B------:R-:W-:-:S03]  /*31f0*/  ISETP.GT.AND P4, PT, R16, 0x1f, PT ;  /* 0x0000001f1000780c */ /* 0x000fc60003f84270 */
[----:B------:R4:W-:Y:S04]  /*3200*/  STL [R1+0x2c8], R13 ;  /* 0x0002c80d01007387 */ /* 0x0009e80000100800 */
[----:B------:R1:W-:Y:S04]  /*3210*/  STL [R1+0x2c4], R11 ;  /* 0x0002c40b01007387 */ /* 0x0003e80000100800 */
[----:B------:R-:W-:Y:S01]  /*3220*/  STL [R1+0x264], R16 ;  /* 0x0002641001007387 */ /* 0x000fe20000100800 */
[----:B----4-:R-:W-:-:S03]  /*3230*/  IMAD R13, R4, 0x1a, RZ ;  /* 0x0000001a040d7824 */ /* 0x010fc600078e02ff */
[----:B------:R4:W-:Y:S01]  /*3240*/  STL.64 [R1+0x18], R56 ;  /* 0x0000183801007387 */ /* 0x0009e20000100a00 */
[----:B-1----:R-:W-:Y:S01]  /*3250*/  SEL R11, RZ, 0x4, P6 ;  /* 0x00000004ff0b7807 */ /* 0x002fe20003000000 */
[----:B------:R-:W-:Y:S01]  /*3260*/  IMAD.WIDE R242, R13, 0x4, R52 ;  /* 0x000000040df27825 */ /* 0x000fe200078e0234 */
[----:B------:R-:W-:Y:S01]  /*3270*/  ISETP.GE.U32.AND P6, PT, R3, 0x7fffffc1, PT ;  /* 0x7fffffc10300780c */ /* 0x000fe20003fc6070 */
[----:B------:R2:W-:Y:S01]  /*3280*/  STL.64 [R1+0x20], R54 ;  /* 0x0000203601007387 */ /* 0x0005e20000100a00 */
[----:B------:R-:W-:Y:S02]  /*3290*/  SEL R3, RZ, 0x4, !P4 ;  /* 0x00000004ff037807 */ /* 0x000fe40006000000 */
[----:B------:R-:W-:Y:S01]  /*32a0*/  ISETP.GE.AND P4, PT, R12, R2, PT ;  /* 0x000000020c00720c */ /* 0x000fe20003f86270 */
[----:B------:R-:W-:Y:S01]  /*32b0*/  IMAD R12, R4, 0x1b, RZ ;  /* 0x0000001b040c7824 */ /* 0x000fe200078e02ff */
[----:B------:R3:W-:Y:S01]  /*32c0*/  STL.64 [R1+0x30], R14 ;  /* 0x0000300e01007387 */ /* 0x0007e20000100a00 */
[----:B----4-:R-:W-:Y:S01]  /*32d0*/  IMAD.WIDE R56, R13, 0x4, R48 ;  /* 0x000000040d387825 */ /* 0x010fe200078e0230 */
[----:B------:R-:W-:-:S02]  /*32e0*/  SEL R3, R3, RZ, !P4 ;  /* 0x000000ff03037207 */ /* 0x000fc40006000000 */
[----:B------:R-:W-:Y:S01]  /*32f0*/  STL [R1+0x2c0], R13 ;  /* 0x0002c00d01007387 */ /* 0x000fe20000100800 */
[----:B------:R-:W-:Y:S01]  /*3300*/  ISETP.GT.AND P4, PT, R16, 0x3f, PT ;  /* 0x0000003f1000780c */ /* 0x000fe20003f84270 */
[----:B--2---:R-:W-:Y:S02]  /*3310*/  IMAD.WIDE R54, R13, 0x4, R50 ;  /* 0x000000040d367825 */ /* 0x004fe400078e0232 */
[----:B------:R-:W-:Y:S01]  /*3320*/  STL [R1+0x2bc], R12 ;  /* 0x0002bc0c01007387 */ /* 0x000fe20000100800 */
[----:B------:R-:W-:Y:S02]  /*3330*/  SEL R2, R11, RZ, P4 ;  /* 0x000000ff0b027207 */ /* 0x000fe40002000000 */
[----:B------:R-:W-:Y:S01]  /*3340*/  ISETP.NE.U32.AND P4, PT, R3, RZ, PT ;  /* 0x000000ff0300720c */ /* 0x000fe20003f85070 */
[----:B---3--:R-:W-:Y:S01]  /*3350*/  IMAD.WIDE R14, R13, 0x4, R46 ;  /* 0x000000040d0e7825 */ /* 0x008fe200078e022e */
[----:B------:R-:W-:Y:S01]  /*3360*/  LDGSTS.E [R249+0x8], desc[UR16][R242.64], !P0 ;  /* 0x00008000f2f97fae */ /* 0x000fe2000c121850 */
[----:B------:R-:W1:Y:S03]  /*3370*/  LDC R3, c[0x0][0x230] ;  /* 0x00008c00ff037b82 */ /* 0x000e660000000800 */
[----:B------:R2:W-:Y:S04]  /*3380*/  STL.64 [R1+0x28], R56 ;  /* 0x0000283801007387 */ /* 0x0005e80000100a00 */
[----:B------:R2:W-:Y:S01]  /*3390*/  LDGSTS.E [R249+0x4008], desc[UR16][R56.64], !P0 ;  /* 0x0400800038f97fae */ /* 0x0005e2000c121850 */
[----:B------:R-:W3:Y:S03]  /*33a0*/  LDC R11, c[0x0][0x230] ;  /* 0x00008c00ff0b7b82 */ /* 0x000ee60000000800 */
[----:B------:R4:W-:Y:S04]  /*33b0*/  STL.64 [R1+0x38], R54 ;  /* 0x0000383601007387 */ /* 0x0009e80000100a00 */
[----:B------:R4:W-:Y:S01]  /*33c0*/  LDGSTS.E [R249+0x8008], desc[UR16][R54.64], !P0 ;  /* 0x0800800036f97fae */ /* 0x0009e2000c121850 */
[----:B--2---:R-:W-:-:S03]  /*33d0*/  IMAD.WIDE R56, R12, 0x4, R52 ;  /* 0x000000040c387825 */ /* 0x004fc600078e0234 */
[----:B------:R2:W-:Y:S04]  /*33e0*/  STL.64 [R1+0x40], R14 ;  /* 0x0000400e01007387 */ /* 0x0005e80000100a00 */
[----:B------:R2:W-:Y:S01]  /*33f0*/  LDGSTS.E [R249+0xc008], desc[UR16][R14.64], !P0 ;  /* 0x0c0080000ef97fae */ /* 0x0005e2000c121850 */
[----:B------:R-:W-:Y:S01]  /*3400*/  ISETP.NE.U32.AND P0, PT, R2, RZ, PT ;  /* 0x000000ff0200720c */ /* 0x000fe20003f05070 */
[----:B----4-:R-:W-:Y:S02]  /*3410*/  IMAD.WIDE R54, R12, 0x4, R48 ;  /* 0x000000040c367825 */ /* 0x010fe400078e0230 */
[----:B------:R-:W-:Y:S01]  /*3420*/  STL.64 [R1+0x48], R56 ;  /* 0x0000483801007387 */ /* 0x000fe20000100a00 */
[----:B------:R-:W-:Y:S02]  /*3430*/  IADD3 R2, R250, -0x21, RZ ;  /* 0xffffffdffa027810 */ /* 0x000fe40007ffe0ff */
[----:B------:R-:W-:Y:S01]  /*3440*/  LOP3.LUT R250, R10, 0x70, RZ, 0x3c, !PT ;  /* 0x000000700afa7812 */ /* 0x000fe200078e3cff */
[----:B------:R-:W-:Y:S01]  /*3450*/  LDGSTS.E [R249+0xc], desc[UR16][R56.64], !P2 ;  /* 0x0000c00038f97fae */ /* 0x000fe2000d121850 */
[----:B--2---:R-:W-:-:S03]  /*3460*/  IMAD.WIDE R14, R12, 0x4, R50 ;  /* 0x000000040c0e7825 */ /* 0x004fc600078e0232 */
[----:B------:R-:W-:Y:S01]  /*3470*/  STL.64 [R1+0x50], R54 ;  /* 0x0000503601007387 */ /* 0x000fe20000100a00 */
[----:B------:R-:W-:-:S03]  /*3480*/  IMAD.WIDE R12, R12, 0x4, R46 ;  /* 0x000000040c0c7825 */ /* 0x000fc600078e022e */
[----:B------:R-:W-:Y:S01]  /*3490*/  LDGSTS.E [R249+0x400c], desc[UR16][R54.64], !P2 ;  /* 0x0400c00036f97fae */ /* 0x000fe2000d121850 */
[----:B------:R-:W-:-:S03]  /*34a0*/  VIADD R250, R250, UR12 ;  /* 0x0000000cfafa7c36 */ /* 0x000fc60008000000 */
[----:B------:R-:W-:Y:S04]  /*34b0*/  STL.64 [R1+0x58], R14 ;  /* 0x0000580e01007387 */ /* 0x000fe80000100a00 */
[----:B------:R-:W-:Y:S04]  /*34c0*/  LDGSTS.E [R249+0x800c], desc[UR16][R14.64], !P2 ;  /* 0x0800c0000ef97fae */ /* 0x000fe8000d121850 */
[----:B------:R2:W-:Y:S04]  /*34d0*/  STL.64 [R1+0x60], R12 ;  /* 0x0000600c01007387 */ /* 0x0005e80000100a00 */
[----:B------:R2:W-:Y:S01]  /*34e0*/  LDGSTS.E [R249+0xc00c], desc[UR16][R12.64], !P2 ;  /* 0x0c00c0000cf97fae */ /* 0x0005e2000d121850 */
[----:B------:R-:W-:Y:S01]  /*34f0*/  ISETP.GE.U32.AND P2, PT, R2, 0x7fffffc0, PT ;  /* 0x7fffffc00200780c */ /* 0x000fe20003f46070 */
[----:B------:R-:W-:-:S02]  /*3500*/  VIADD R2, R251, 0xffffffde ;  /* 0xffffffdefb027836 */ /* 0x000fc40000000000 */
[C---:B--2---:R-:W-:Y:S02]  /*3510*/  IMAD R13, R4.reuse, 0x1c, RZ ;  /* 0x0000001c040d7824 */ /* 0x044fe400078e02ff */
[----:B------:R-:W-:Y:S02]  /*3520*/  IMAD R12, R4, 0x1d, RZ ;  /* 0x0000001d040c7824 */ /* 0x000fe400078e02ff */
[C---:B------:R-:W-:Y:S01]  /*3530*/  IMAD.WIDE R58, R13.reuse, 0x4, R52 ;  /* 0x000000040d3a7825 */ /* 0x040fe200078e0234 */
[----:B------:R-:W-:Y:S03]  /*3540*/  STL [R1+0x2b8], R13 ;  /* 0x0002b80d01007387 */ /* 0x000fe60000100800 */
[C---:B------:R-:W-:Y:S01]  /*3550*/  IMAD.WIDE R56, R13.reuse, 0x4, R48 ;  /* 0x000000040d387825 */ /* 0x040fe200078e0230 */
[----:B------:R-:W-:Y:S03]  /*3560*/  STL [R1+0x2b4], R12 ;  /* 0x0002b40c01007387 */ /* 0x000fe60000100800 */
[C---:B------:R-:W-:Y:S01]  /*3570*/  IMAD.WIDE R54, R13.reuse, 0x4, R50 ;  /* 0x000000040d367825 */ /* 0x040fe200078e0232 */
[----:B------:R-:W-:Y:S03]  /*3580*/  STL.64 [R1+0x68], R58 ;  /* 0x0000683a01007387 */ /* 0x000fe60000100a00 */
[----:B------:R-:W-:Y:S01]  /*3590*/  IMAD.WIDE R14, R13, 0x4, R46 ;  /* 0x000000040d0e7825 */ /* 0x000fe200078e022e */
[----:B------:R-:W-:Y:S04]  /*35a0*/  LDGSTS.E [R250], desc[UR16][R58.64], !P3 ;  /* 0x000000003afa7fae */ /* 0x000fe8000d921850 */
[----:B------:R-:W-:Y:S04]  /*35b0*/  STL.64 [R1+0x70], R56 ;  /* 0x0000703801007387 */ /* 0x000fe80000100a00 */
[----:B------:R-:W-:Y:S04]  /*35c0*/  LDGSTS.E [R250+0x4000], desc[UR16][R56.64], !P3 ;  /* 0x0400000038fa7fae */ /* 0x000fe8000d921850 */
[----:B------:R2:W-:Y:S04]  /*35d0*/  STL.64 [R1+0x78], R54 ;  /* 0x0000783601007387 */ /* 0x0005e80000100a00 */
[----:B------:R2:W-:Y:S04]  /*35e0*/  LDGSTS.E [R250+0x8000], desc[UR16][R54.64], !P3 ;  /* 0x0800000036fa7fae */ /* 0x0005e8000d921850 */
[----:B------:R4:W-:Y:S04]  /*35f0*/  STL.64 [R1+0x80], R14 ;  /* 0x0000800e01007387 */ /* 0x0009e80000100a00 */
[----:B------:R4:W-:Y:S01]  /*3600*/  LDGSTS.E [R250+0xc000], desc[UR16][R14.64], !P3 ;  /* 0x0c0000000efa7fae */ /* 0x0009e2000d921850 */
[----:B------:R-:W-:Y:S01]  /*3610*/  ISETP.GE.U32.AND P3, PT, R2, 0x7fffffbf, PT ;  /* 0x7fffffbf0200780c */ /* 0x000fe20003f66070 */
[----:B-1----:R-:W-:-:S02]  /*3620*/  VIADD R2, R3, 0xffffffdd ;  /* 0xffffffdd03027836 */ /* 0x002fc40000000000 */
[C---:B--2---:R-:W-:Y:S01]  /*3630*/  IMAD.WIDE R54, R12.reuse, 0x4, R52 ;  /* 0x000000040c367825 */ /* 0x044fe200078e0234 */
[----:B------:R-:W1:Y:S04]  /*3640*/  LDC R3, c[0x0][0x230] ;  /* 0x00008c00ff037b82 */ /* 0x000e680000000800 */
[----:B------:R2:W-:Y:S01]  /*3650*/  STL.64 [R1+0x88], R54 ;  /* 0x0000883601007387 */ /* 0x0005e20000100a00 */
[----:B----4-:R-:W-:-:S03]  /*3660*/  IMAD.WIDE R14, R12, 0x4, R48 ;  /* 0x000000040c0e7825 */ /* 0x010fc600078e0230 */
[----:B------:R-:W-:Y:S04]  /*3670*/  LDGSTS.E [R250+0x4], desc[UR16][R54.64], !P1 ;  /* 0x0000400036fa7fae */ /* 0x000fe8000c921850 */
[----:B------:R4:W-:Y:S04]  /*3680*/  STL.64 [R1+0x90], R14 ;  /* 0x0000900e01007387 */ /* 0x0009e80000100a00 */
[----:B------:R4:W-:Y:S04]  /*3690*/  LDGSTS.E [R250+0x4004], desc[UR16][R14.64], !P1 ;  /* 0x040040000efa7fae */ /* 0x0009e8000c921850 */
[----:B--2---:R-:W2:Y:S01]  /*36a0*/  LDL R55, [R1+0x4d0] ;  /* 0x0004d00001377983 */ /* 0x004ea20000100800 */
[----:B----4-:R-:W-:-:S04]  /*36b0*/  IMAD.WIDE R14, R12, 0x4, R50 ;  /* 0x000000040c0e7825 */ /* 0x010fc800078e0232 */
[----:B------:R-:W-:Y:S01]  /*36c0*/  IMAD.WIDE R12, R12, 0x4, R46 ;  /* 0x000000040c0c7825 */ /* 0x000fe200078e022e */
[----:B------:R-:W-:Y:S04]  /*36d0*/  STL.64 [R1+0x98], R14 ;  /* 0x0000980e01007387 */ /* 0x000fe80000100a00 */
[----:B------:R-:W-:Y:S04]  /*36e0*/  LDGSTS.E [R250+0x8004], desc[UR16][R14.64], !P1 ;  /* 0x080040000efa7fae */ /* 0x000fe8000c921850 */
[----:B------:R4:W-:Y:S04]  /*36f0*/  STL.64 [R1+0xa8], R12 ;  /* 0x0000a80c01007387 */ /* 0x0009e80000100a00 */
[----:B------:R4:W-:Y:S01]  /*3700*/  LDGSTS.E [R250+0xc004], desc[UR16][R12.64], !P1 ;  /* 0x0c0040000cfa7fae */ /* 0x0009e2000c921850 */
[----:B------:R-:W-:-:S02]  /*3710*/  ISETP.GE.U32.AND P1, PT, R2, 0x7fffffbe, PT ;  /* 0x7fffffbe0200780c */ /* 0x000fc40003f26070 */
[----:B---3--:R-:W-:Y:S02]  /*3720*/  IADD3 R2, R11, -0x24, RZ ;  /* 0xffffffdc0b027810 */ /* 0x008fe40007ffe0ff */
[----:B------:R-:W3:Y:S01]  /*3730*/  LDC R11, c[0x0][0x230] ;  /* 0x00008c00ff0b7b82 */ /* 0x000ee20000000800 */
[----:B----4-:R-:W-:-:S04]  /*3740*/  IMAD R12, R4, 0x1e, RZ ;  /* 0x0000001e040c7824 */ /* 0x010fc800078e02ff */
[C---:B------:R-:W-:Y:S01]  /*3750*/  IMAD.WIDE R56, R12.reuse, 0x4, R52 ;  /* 0x000000040c387825 */ /* 0x040fe200078e0234 */
[----:B------:R-:W-:Y:S03]  /*3760*/  STL [R1+0x2b0], R12 ;  /* 0x0002b00c01007387 */ /* 0x000fe60000100800 */
[C---:B------:R-:W-:Y:S01]  /*3770*/  IMAD.WIDE R14, R12.reuse, 0x4, R48 ;  /* 0x000000040c0e7825 */ /* 0x040fe200078e0230 */
[----:B------:R-:W-:Y:S04]  /*3780*/  STL.64 [R1+0xb8], R56 ;  /* 0x0000b83801007387 */ /* 0x000fe80000100a00 */
[----:B------:R-:W-:Y:S04]  /*3790*/  LDGSTS.E [R250+0x8], desc[UR16][R56.64], !P5 ;  /* 0x0000800038fa7fae */ /* 0x000fe8000e921850 */
[----:B------:R4:W-:Y:S04]  /*37a0*/  STL.64 [R1+0xc8], R14 ;  /* 0x0000c80e01007387 */ /* 0x0009e80000100a00 */
[----:B------:R4:W-:Y:S02]  /*37b0*/  LDGSTS.E [R250+0x4008], desc[UR16][R14.64], !P5 ;  /* 0x040080000efa7fae */ /* 0x0009e4000e921850 */
[----:B----4-:R-:W-:-:S04]  /*37c0*/  IMAD.WIDE R14, R12, 0x4, R50 ;  /* 0x000000040c0e7825 */ /* 0x010fc800078e0232 */
[----:B------:R-:W-:Y:S01]  /*37d0*/  IMAD.WIDE R12, R12, 0x4, R46 ;  /* 0x000000040c0c7825 */ /* 0x000fe200078e022e */
[----:B------:R-:W-:Y:S04]  /*37e0*/  STL.64 [R1+0xd8], R14 ;  /* 0x0000d80e01007387 */ /* 0x000fe80000100a00 */
[----:B------:R-:W-:Y:S04]  /*37f0*/  LDGSTS.E [R250+0x8008], desc[UR16][R14.64], !P5 ;  /* 0x080080000efa7fae */ /* 0x000fe8000e921850 */
[----:B------:R4:W-:Y:S04]  /*3800*/  STL.64 [R1+0xe8], R12 ;  /* 0x0000e80c01007387 */ /* 0x0009e80000100a00 */
[----:B------:R4:W-:Y:S01]  /*3810*/  LDGSTS.E [R250+0xc008], desc[UR16][R12.64], !P5 ;  /* 0x0c0080000cfa7fae */ /* 0x0009e2000e921850 */
[----:B------:R-:W-:Y:S01]  /*3820*/  ISETP.GE.U32.AND P5, PT, R2, 0x7fffffbd, PT ;  /* 0x7fffffbd0200780c */ /* 0x000fe20003fa6070 */
[----:B-1----:R-:W-:-:S02]  /*3830*/  VIADD R2, R3, 0xffffffdb ;  /* 0xffffffdb03027836 */ /* 0x002fc40000000000 */
[----:B---3--:R-:W-:Y:S02]  /*3840*/  VIADD R3, R11, 0xffffffda ;  /* 0xffffffda0b037836 */ /* 0x008fe40000000000 */
[----:B------:R-:W1:Y:S01]  /*3850*/  LDC R11, c[0x0][0x230] ;  /* 0x00008c00ff0b7b82 */ /* 0x000e620000000800 */
[----:B----4-:R-:W-:-:S04]  /*3860*/  IMAD R12, R4, 0x1f, RZ ;  /* 0x0000001f040c7824 */ /* 0x010fc800078e02ff */
[C---:B------:R-:W-:Y:S01]  /*3870*/  IMAD.WIDE R56, R12.reuse, 0x4, R52 ;  /* 0x000000040c387825 */ /* 0x040fe200078e0234 */
[----:B------:R-:W-:Y:S03]  /*3880*/  STL [R1+0x2ac], R12 ;  /* 0x0002ac0c01007387 */ /* 0x000fe60000100800 */
[----:B------:R-:W-:Y:S01]  /*3890*/  IMAD.WIDE R14, R12, 0x4, R48 ;  /* 0x000000040c0e7825 */ /* 0x000fe200078e0230 */
[----:B------:R-:W-:Y:S04]  /*38a0*/  STL.64 [R1+0xf8], R56 ;  /* 0x0000f83801007387 */ /* 0x000fe80000100a00 */
[----:B------:R-:W-:Y:S04]  /*38b0*/  LDGSTS.E [R250+0xc], desc[UR16][R56.64], !P6 ;  /* 0x0000c00038fa7fae */ /* 0x000fe8000f121850 */
[----:B------:R3:W-:Y:S01]  /*38c0*/  STL.64 [R1+0x108], R14 ;  /* 0x0001080e01007387 */ /* 0x0007e20000100a00 */
[----:B-1----:R-:W-:-:S03]  /*38d0*/  VIADD R11, R11, 0xffffffd9 ;  /* 0xffffffd90b0b7836 */ /* 0x002fc60000000000 */
[----:B------:R3:W-:Y:S02]  /*38e0*/  LDGSTS.E [R250+0x400c], desc[UR16][R14.64], !P6 ;  /* 0x0400c0000efa7fae */ /* 0x0007e4000f121850 */
[----:B---3--:R-:W-:-:S04]  /*38f0*/  IMAD.WIDE R14, R12, 0x4, R50 ;  /* 0x000000040c0e7825 */ /* 0x008fc800078e0232 */
[----:B------:R-:W-:Y:S01]  /*3900*/  IMAD.WIDE R12, R12, 0x4, R46 ;  /* 0x000000040c0c7825 */ /* 0x000fe200078e022e */
[----:B------:R-:W-:Y:S04]  /*3910*/  LDGSTS.E [R250+0x800c], desc[UR16][R14.64], !P6 ;  /* 0x0800c0000efa7fae */ /* 0x000fe8000f121850 */
[----:B------:R-:W-:Y:S01]  /*3920*/  LDGSTS.E [R250+0xc00c], desc[UR16][R12.64], !P6 ;  /* 0x0c00c0000cfa7fae */ /* 0x000fe2000f121850 */
[----:B------:R-:W-:-:S03]  /*3930*/  ISETP.GE.U32.AND P6, PT, R2, 0x7fffffbc, PT ;  /* 0x7fffffbc0200780c */ /* 0x000fc60003fc6070 */
[----:B------:R-:W0:Y:S01]  /*3940*/  LDGDEPBAR ;  /* 0x00000000000079af */ /* 0x000e220000000000 */
[C---:B--2---:R-:W-:Y:S01]  /*3950*/  VIADD R251, R55.reuse, UR12 ;  /* 0x0000000c37fb7c36 */ /* 0x044fe20008000000 */
[----:B------:R-:W-:-:S04]  /*3960*/  LOP3.LUT R2, R55, 0x40, RZ, 0x3c, !PT ;  /* 0x0000004037027812 */ /* 0x000fc800078e3cff */
[----:B------:R-:W-:Y:S04]  /*3970*/  LDGSTS.E [R251+0x70000], desc[UR16][R34.64], P4 ;  /* 0x7000000022fb7fae */ /* 0x000fe8000a121850 */
[----:B------:R-:W-:Y:S04]  /*3980*/  LDGSTS.E [R251+0x70400], desc[UR16][R18.64], P4 ;  /* 0x7040000012fb7fae */ /* 0x000fe8000a121850 */
[----:B------:R-:W-:Y:S04]  /*3990*/  LDGSTS.E [R251+0x70800], desc[UR16][R8.64], P4 ;  /* 0x7080000008fb7fae */ /* 0x000fe8000a121850 */
[----:B------:R1:W-:Y:S04]  /*39a0*/  STL [R1+0x690], R2 ;  /* 0x0006900201007387 */ /* 0x0003e80000100800 */
[----:B------:R-:W-:Y:S04]  /*39b0*/  LDGSTS.E [R251+0x70c00], desc[UR16][R30.64], P4 ;  /* 0x70c000001efb7fae */ /* 0x000fe8000a121850 */
[----:B------:R-:W-:Y:S01]  /*39c0*/  LDGSTS.E [R251+0x71000], desc[UR16][R28.64], P4 ;  /* 0x710000001cfb7fae */ /* 0x000fe2000a121850 */
[----:B-1----:R-:W-:-:S03]  /*39d0*/  IADD3 R2, R2, UR12, RZ ;  /* 0x0000000c02027c10 */ /* 0x002fc6000fffe0ff */
[----:B------:R-:W-:Y:S04]  /*39e0*/  LDGSTS.E [R251+0x71400], desc[UR16][R26.64], P4 ;  /* 0x714000001afb7fae */ /* 0x000fe8000a121850 */
        /* <DEDUP_REMOVED lines=9> */
[----:B------:R-:W-:Y:S01]  /*3a80*/  LDGSTS.E [R2+0x71e00], desc[UR16][R36.64], P4 ;  /* 0x71e0000024027fae */ /* 0x000fe2000a121850 */
[----:B------:R-:W-:Y:S01]  /*3a90*/  ISETP.GE.U32.AND P4, PT, R3, 0x7fffffbb, PT ;  /* 0x7fffffbb0300780c */ /* 0x000fe20003f86070 */
[----:B------:R-:W-:-:S02]  /*3aa0*/  IMAD.SHL.U32 R3, R4, 0x20, RZ ;  /* 0x0000002004037824 */ /* 0x000fc400078e00ff */
[----:B------:R-:W0:Y:S02]  /*3ab0*/  LDGDEPBAR ;  /* 0x00000000000079af */ /* 0x000e240000000000 */
[C---:B------:R-:W-:Y:S01]  /*3ac0*/  IMAD.WIDE R58, R3.reuse, 0x4, R52 ;  /* 0x00000004033a7825 */ /* 0x040fe200078e0234 */
[----:B------:R-:W-:Y:S03]  /*3ad0*/  BAR.SYNC.DEFER_BLOCKING 0x0 ;  /* 0x0000000000007b1d */ /* 0x000fe60000010000 */
[----:B------:R-:W-:-:S04]  /*3ae0*/  IMAD.WIDE R56, R3, 0x4, R48 ;  /* 0x0000000403387825 */ /* 0x000fc800078e0230 */
[C---:B------:R-:W-:Y:S01]  /*3af0*/  IMAD.WIDE R54, R3.reuse, 0x4, R50 ;  /* 0x0000000403367825 */ /* 0x040fe200078e0232 */
[----:B------:R-:W2:Y:S03]  /*3b00*/  LDL.LU.64 R52, [R1+0x10] ;  /* 0x0000100001347983 */ /* 0x000ea60000300a00 */
[C---:B------:R-:W-:Y:S01]  /*3b10*/  IMAD.WIDE R46, R3.reuse, 0x4, R46 ;  /* 0x00000004032e7825 */ /* 0x040fe200078e022e */
[----:B------:R-:W3:Y:S04]  /*3b20*/  LDL.LU.64 R48, [R1] ;  /* 0x0000000001307983 */ /* 0x000ee80000300a00 */
[----:B------:R1:W-:Y:S04]  /*3b30*/  STL.64 [R1+0x1f8], R58 ;  /* 0x0001f83a01007387 */ /* 0x0003e80000100a00 */
[----:B------:R-:W4:Y:S04]  /*3b40*/  LDL.LU.64 R50, [R1+0x8] ;  /* 0x0000080001327983 */ /* 0x000f280000300a00 */
[----:B------:R1:W-:Y:S04]  /*3b50*/  STL.64 [R1+0x1f0], R56 ;  /* 0x0001f03801007387 */ /* 0x0003e80000100a00 */
[----:B------:R1:W-:Y:S04]  /*3b60*/  STL.64 [R1+0x1e8], R54 ;  /* 0x0001e83601007387 */ /* 0x0003e80000100a00 */
[----:B------:R-:W-:Y:S01]  /*3b70*/  @!PT LDS RZ, [RZ] ;  /* 0x00000000fffff984 */ /* 0x000fe20000000800 */
[----:B------:R-:W-:Y:S01]  /*3b80*/  @!PT LDS RZ, [RZ] ;  /* 0x00000000fffff984 */ /* 0x000fe20000000800 */
[----:B------:R-:W-:Y:S01]  /*3b90*/  @!PT LDS RZ, [RZ] ;  /* 0x00000000fffff984 */ /* 0x000fe20000000800 */
[----:B------:R-:W-:Y:S04]  /*3ba0*/  LDGSTS.E [R17+0x10000], desc[UR16][R58.64], !P2 ;  /* 0x100000003a117fae */ /* 0x000fe8000d121850 */
[----:B------:R-:W-:Y:S04]  /*3bb0*/  LDGSTS.E [R17+0x14000], desc[UR16][R56.64], !P2 ;  /* 0x1400000038117fae */ /* 0x000fe8000d121850 */
[----:B------:R-:W-:Y:S04]  /*3bc0*/  LDGSTS.E [R17+0x18000], desc[UR16][R54.64], !P2 ;  /* 0x1800000036117fae */ /* 0x000fe8000d121850 */
[----:B-1----:R-:W4:Y:S04]  /*3bd0*/  LDL.LU.64 R58, [R1+0x798] ;  /* 0x00079800013a7983 */ /* 0x002f280000300a00 */
[----:B------:R-:W-:Y:S04]  /*3be0*/  STL.64 [R1+0x1e0], R46 ;  /* 0x0001e02e01007387 */ /* 0x000fe80000100a00 */
[----:B------:R-:W4:Y:S04]  /*3bf0*/  LDL.LU.64 R56, [R1+0x790] ;  /* 0x0007900001387983 */ /* 0x000f280000300a00 */
[----:B------:R-:W4:Y:S01]  /*3c00*/  LDL.LU.64 R54, [R1+0x788] ;  /* 0x0007880001367983 */ /* 0x000f220000300a00 */
[----:B------:R-:W-:-:S03]  /*3c10*/  IMAD.WIDE R116, R3, 0x4, R116 ;  /* 0x0000000403747825 */ /* 0x000fc600078e0274 */
[----:B------:R-:W-:Y:S01]  /*3c20*/  LDGSTS.E [R17+0x1c000], desc[UR16][R46.64], !P2 ;  /* 0x1c0000002e117fae */ /* 0x000fe2000d121850 */
[----:B------:R-:W-:Y:S01]  /*3c30*/  ISETP.GE.U32.AND P2, PT, R11, 0x7fffffba, PT ;  /* 0x7fffffba0b00780c */ /* 0x000fe20003f46070 */
[----:B------:R-:W-:Y:S01]  /*3c40*/  IMAD.WIDE R118, R3, 0x4, R118 ;  /* 0x0000000403767825 */ /* 0x000fe200078e0276 */
[----:B------:R-:W1:Y:S03]  /*3c50*/  LDC R11, c[0x0][0x230] ;  /* 0x00008c00ff0b7b82 */ /* 0x000e660000000800 */
[----:B-1----:R-:W-:Y:S02]  /*3c60*/  VIADD R11, R11, 0xffffffd8 ;  /* 0xffffffd80b0b7836 */ /* 0x002fe40000000000 */
[----:B--2---:R-:W-:-:S04]  /*3c70*/  IMAD.WIDE R52, R3, 0x4, R52 ;  /* 0x0000000403347825 */ /* 0x004fc800078e0234 */
[C---:B---3--:R-:W-:Y:S01]  /*3c80*/  IMAD.WIDE R48, R3.reuse, 0x4, R48 ;  /* 0x0000000403307825 */ /* 0x048fe200078e0230 */
[----:B------:R-:W-:Y:S04]  /*3c90*/  LDGSTS.E [R17+0x10004], desc[UR16][R52.64], !P3 ;  /* 0x1000400034117fae */ /* 0x000fe8000d921850 */
[----:B------:R-:W-:Y:S01]  /*3ca0*/  STL.64 [R1+0x1d8], R52 ;  /* 0x0001d83401007387 */ /* 0x000fe20000100a00 */
[----:B----4-:R-:W-:-:S05]  /*3cb0*/  IMAD.WIDE R50, R3, 0x4, R50 ;  /* 0x0000000403327825 */ /* 0x010fca00078e0232 */
[----:B------:R1:W-:Y:S04]  /*3cc0*/  LDGSTS.E [R17+0x14004], desc[UR16][R50.64], !P3 ;  /* 0x1400400032117fae */ /* 0x0003e8000d921850 */
[----:B------:R2:W-:Y:S04]  /*3cd0*/  LDGSTS.E [R17+0x18004], desc[UR16][R48.64], !P3 ;  /* 0x1800400030117fae */ /* 0x0005e8000d921850 */
[----:B------:R1:W-:Y:S04]  /*3ce0*/  STL.64 [R1+0x1d0], R50 ;  /* 0x0001d03201007387 */ /* 0x0003e80000100a00 */
[----:B------:R2:W-:Y:S01]  /*3cf0*/  STL.64 [R1+0x1c8], R48 ;  /* 0x0001c83001007387 */ /* 0x0005e20000100a00 */
[----:B-1----:R-:W-:-:S04]  /*3d00*/  IMAD.WIDE R50, R3, 0x4, R58 ;  /* 0x0000000403327825 */ /* 0x002fc800078e023a */
[----:B--2---:R-:W-:-:S04]  /*3d10*/  IMAD.WIDE R48, R3, 0x4, R60 ;  /* 0x0000000403307825 */ /* 0x004fc800078e023c */
[----:B------:R-:W-:-:S04]  /*3d20*/  IMAD.WIDE R52, R3, 0x4, R56 ;  /* 0x0000000403347825 */ /* 0x000fc800078e0238 */
[----:B------:R-:W-:-:S05]  /*3d30*/  IMAD.WIDE R46, R3, 0x4, R54 ;  /* 0x00000004032e7825 */ /* 0x000fca00078e0236 */
[----:B------:R1:W-:Y:S01]  /*3d40*/  LDGSTS.E [R17+0x1c004], desc[UR16][R46.64], !P3 ;  /* 0x1c0040002e117fae */ /* 0x0003e2000d921850 */
[----:B------:R-:W-:Y:S02]  /*3d50*/  ISETP.GE.U32.AND P3, PT, R11, 0x7fffffb9, PT ;  /* 0x7fffffb90b00780c */ /* 0x000fe40003f66070 */
[----:B------:R-:W2:Y:S01]  /*3d60*/  LDC R11, c[0x0][0x230] ;  /* 0x00008c00ff0b7b82 */ /* 0x000ea20000000800 */
[----:B------:R1:W-:Y:S04]  /*3d70*/  STL.64 [R1+0x1c0], R46 ;  /* 0x0001c02e01007387 */ /* 0x0003e80000100a00 */
[----:B------:R3:W-:Y:S04]  /*3d80*/  LDGSTS.E [R17+0x10008], desc[UR16][R52.64], !P1 ;  /* 0x1000800034117fae */ /* 0x0007e8000c921850 */
[----:B------:R4:W-:Y:S01]  /*3d90*/  LDGSTS.E [R17+0x14008], desc[UR16][R50.64], !P1 ;  /* 0x1400800032117fae */ /* 0x0009e2000c921850 */
[----:B-1----:R-:W-:-:S03]  /*3da0*/  IMAD.WIDE R46, R3, 0x4, R62 ;  /* 0x00000004032e7825 */ /* 0x002fc600078e023e */
[----:B------:R1:W-:Y:S04]  /*3db0*/  LDGSTS.E [R17+0x18008], desc[UR16][R48.64], !P1 ;  /* 0x1800800030117fae */ /* 0x0003e8000c921850 */
[----:B------:R1:W-:Y:S04]  /*3dc0*/  LDGSTS.E [R17+0x1c008], desc[UR16][R46.64], !P1 ;  /* 0x1c0080002e117fae */ /* 0x0003e8000c921850 */
[----:B------:R3:W-:Y:S01]  /*3dd0*/  STL.64 [R1+0x1b8], R52 ;  /* 0x0001b83401007387 */ /* 0x0007e20000100a00 */
[----:B--2---:R-:W-:-:S03]  /*3de0*/  IADD3 R11, R11, -0x29, RZ ;  /* 0xffffffd70b0b7810 */ /* 0x004fc60007ffe0ff */
[----:B------:R4:W-:Y:S01]  /*3df0*/  STL.64 [R1+0x1b0], R50 ;  /* 0x0001b03201007387 */ /* 0x0009e20000100a00 */
[----:B------:R-:W-:Y:S02]  /*3e00*/  ISETP.GE.U32.AND P1, PT, R11, 0x7fffffb8, PT ;  /* 0x7fffffb80b00780c */ /* 0x000fe40003f26070 */
[----:B------:R-:W2:Y:S01]  /*3e10*/  LDC R11, c[0x0][0x230] ;  /* 0x00008c00ff0b7b82 */ /* 0x000ea20000000800 */
[----:B------:R1:W-:Y:S01]  /*3e20*/  STL.64 [R1+0x1a8], R48 ;  /* 0x0001a83001007387 */ /* 0x0003e20000100a00 */
[----:B---3--:R-:W-:-:S03]  /*3e30*/  IMAD.WIDE R52, R3, 0x4, R64 ;  /* 0x0000000403347825 */ /* 0x008fc600078e0240 */
[----:B------:R3:W-:Y:S01]  /*3e40*/  STL.64 [R1+0x1a0], R46 ;  /* 0x0001a02e01007387 */ /* 0x0007e20000100a00 */
[----:B----4-:R-:W-:-:S03]  /*3e50*/  IMAD.WIDE R50, R3, 0x4, R66 ;  /* 0x0000000403327825 */ /* 0x010fc600078e0242 */
[----:B------:R4:W-:Y:S01]  /*3e60*/  LDGSTS.E [R17+0x1000c], desc[UR16][R52.64], !P5 ;  /* 0x1000c00034117fae */ /* 0x0009e2000e921850 */
[----:B-1----:R-:W-:-:S03]  /*3e70*/  IMAD.WIDE R48, R3, 0x4, R68 ;  /* 0x0000000403307825 */ /* 0x002fc600078e0244 */
[----:B------:R1:W-:Y:S01]  /*3e80*/  LDGSTS.E [R17+0x1400c], desc[UR16][R50.64], !P5 ;  /* 0x1400c00032117fae */ /* 0x0003e2000e921850 */
[----:B---3--:R-:W-:-:S03]  /*3e90*/  IMAD.WIDE R46, R3, 0x4, R70 ;  /* 0x00000004032e7825 */ /* 0x008fc600078e0246 */
[----:B------:R3:W-:Y:S04]  /*3ea0*/  LDGSTS.E [R17+0x1800c], desc[UR16][R48.64], !P5 ;  /* 0x1800c00030117fae */ /* 0x0007e8000e921850 */
[----:B------:R3:W-:Y:S01]  /*3eb0*/  LDGSTS.E [R17+0x1c00c], desc[UR16][R46.64], !P5 ;  /* 0x1c00c0002e117fae */ /* 0x0007e2000e921850 */
[----:B--2---:R-:W-:-:S03]  /*3ec0*/  VIADD R11, R11, 0xffffffd6 ;  /* 0xffffffd60b0b7836 */ /* 0x004fc60000000000 */
[----:B------:R4:W-:Y:S02]  /*3ed0*/  STL.64 [R1+0x198], R52 ;  /* 0x0001983401007387 */ /* 0x0009e40000100a00 */
[----:B------:R-:W-:Y:S02]  /*3ee0*/  ISETP.GE.U32.AND P5, PT, R11, 0x7fffffb7, PT ;  /* 0x7fffffb70b00780c */ /* 0x000fe40003fa6070 */
[----:B------:R1:W-:Y:S01]  /*3ef0*/  STL.64 [R1+0x190], R50 ;  /* 0x0001903201007387 */ /* 0x0003e20000100a00 */
[----:B------:R-:W2:Y:S03]  /*3f00*/  LDC R11, c[0x0][0x230] ;  /* 0x00008c00ff0b7b82 */ /* 0x000ea60000000800 */
[----:B------:R3:W-:Y:S01]  /*3f10*/  STL.64 [R1+0x188], R48 ;  /* 0x0001883001007387 */ /* 0x0007e20000100a00 */
[----:B----4-:R-:W-:-:S03]  /*3f20*/  IMAD.WIDE R52, R3, 0x4, R72 ;  /* 0x0000000403347825 */ /* 0x010fc600078e0248 */
[----:B------:R4:W-:Y:S01]  /*3f30*/  STL.64 [R1+0x180], R46 ;  /* 0x0001802e01007387 */ /* 0x0009e20000100a00 */
[----:B-1----:R-:W-:-:S03]  /*3f40*/  IMAD.WIDE R50, R3, 0x4, R74 ;  /* 0x0000000403327825 */ /* 0x002fc600078e024a */
[----:B------:R1:W-:Y:S01]  /*3f50*/  LDGSTS.E [R244+0x10000], desc[UR16][R52.64], !P6 ;  /* 0x1000000034f47fae */ /* 0x0003e2000f121850 */
[----:B---3--:R-:W-:-:S03]  /*3f60*/  IMAD.WIDE R48, R3, 0x4, R76 ;  /* 0x0000000403307825 */ /* 0x008fc600078e024c */
[----:B------:R3:W-:Y:S01]  /*3f70*/  LDGSTS.E [R244+0x14000], desc[UR16][R50.64], !P6 ;  /* 0x1400000032f47fae */ /* 0x0007e2000f121850 */
[----:B----4-:R-:W-:-:S03]  /*3f80*/  IMAD.WIDE R46, R3, 0x4, R78 ;  /* 0x00000004032e7825 */ /* 0x010fc600078e024e */
[----:B------:R4:W-:Y:S01]  /*3f90*/  LDGSTS.E [R244+0x18000], desc[UR16][R48.64], !P6 ;  /* 0x1800000030f47fae */ /* 0x0009e2000f121850 */
[----:B--2---:R-:W-:-:S03]  /*3fa0*/  VIADD R11, R11, 0xffffffd5 ;  /* 0xffffffd50b0b7836 */ /* 0x004fc60000000000 */
[----:B------:R2:W-:Y:S02]  /*3fb0*/  LDGSTS.E [R244+0x1c000], desc[UR16][R46.64], !P6 ;  /* 0x1c0000002ef47fae */ /* 0x0005e4000f121850 */
[----:B------:R-:W-:Y:S02]  /*3fc0*/  ISETP.GE.U32.AND P6, PT, R11, 0x7fffffb6, PT ;  /* 0x7fffffb60b00780c */ /* 0x000fe40003fc6070 */
[----:B------:R1:W-:Y:S01]  /*3fd0*/  STL.64 [R1+0x178], R52 ;  /* 0x0001783401007387 */ /* 0x0003e20000100a00 */
[----:B------:R-:W2:Y:S03]  /*3fe0*/  LDC R11, c[0x0][0x230] ;  /* 0x00008c00ff0b7b82 */ /* 0x000ea60000000800 */
[----:B------:R3:W-:Y:S04]  /*3ff0*/  STL.64 [R1+0x170], R50 ;  /* 0x0001703201007387 */ /* 0x0007e80000100a00 */
[----:B------:R4:W-:Y:S01]  /*4000*/  STL.64 [R1+0x168], R48 ;  /* 0x0001683001007387 */ /* 0x0009e20000100a00 */
[----:B-1----:R-:W-:-:S03]  /*4010*/  IMAD.WIDE R52, R3, 0x4, R80 ;  /* 0x0000000403347825 */ /* 0x002fc600078e0250 */
[----:B------:R2:W-:Y:S01]  /*4020*/  STL.64 [R1+0x160], R46 ;  /* 0x0001602e01007387 */ /* 0x0005e20000100a00 */
[----:B---3--:R-:W-:-:S03]  /*4030*/  IMAD.WIDE R50, R3, 0x4, R82 ;  /* 0x0000000403327825 */ /* 0x008fc600078e0252 */
[----:B------:R1:W-:Y:S01]  /*4040*/  LDGSTS.E [R244+0x10004], desc[UR16][R52.64], !P4 ;  /* 0x1000400034f47fae */ /* 0x0003e2000e121850 */
[----:B----4-:R-:W-:-:S03]  /*4050*/  IMAD.WIDE R48, R3, 0x4, R84 ;  /* 0x0000000403307825 */ /* 0x010fc600078e0254 */
[----:B------:R3:W-:Y:S01]  /*4060*/  LDGSTS.E [R244+0x14004], desc[UR16][R50.64], !P4 ;  /* 0x1400400032f47fae */ /* 0x0007e2000e121850 */
[----:B--2---:R-:W-:-:S03]  /*4070*/  IMAD.WIDE R46, R3, 0x4, R86 ;  /* 0x00000004032e7825 */ /* 0x004fc600078e0256 */
[----:B------:R2:W-:Y:S01]  /*4080*/  LDGSTS.E [R244+0x18004], desc[UR16][R48.64], !P4 ;  /* 0x1800400030f47fae */ /* 0x0005e2000e121850 */
[----:B------:R-:W-:-:S03]  /*4090*/  VIADD R11, R11, 0xffffffd4 ;  /* 0xffffffd40b0b7836 */ /* 0x000fc60000000000 */
[----:B------:R4:W-:Y:S02]  /*40a0*/  LDGSTS.E [R244+0x1c004], desc[UR16][R46.64], !P4 ;  /* 0x1c0040002ef47fae */ /* 0x0009e4000e121850 */
[----:B------:R-:W-:Y:S02]  /*40b0*/  ISETP.GE.U32.AND P4, PT, R11, 0x7fffffb5, PT ;  /* 0x7fffffb50b00780c */ /* 0x000fe40003f86070 */
[----:B------:R1:W-:Y:S01]  /*40c0*/  STL.64 [R1+0x158], R52 ;  /* 0x0001583401007387 */ /* 0x0003e20000100a00 */
[----:B------:R-:W4:Y:S03]  /*40d0*/  LDC R11, c[0x0][0x230] ;  /* 0x00008c00ff0b7b82 */ /* 0x000f260000000800 */
[----:B------:R3:W-:Y:S04]  /*40e0*/  STL.64 [R1+0x150], R50 ;  /* 0x0001503201007387 */ /* 0x0007e80000100a00 */
[----:B------:R2:W-:Y:S01]  /*40f0*/  STL.64 [R1+0x148], R48 ;  /* 0x0001483001007387 */ /* 0x0005e20000100a00 */
[----:B-1----:R-:W-:-:S03]  /*4100*/  IMAD.WIDE R52, R3, 0x4, R88 ;  /* 0x0000000403347825 */ /* 0x002fc600078e0258 */
[----:B------:R4:W-:Y:S01]  /*4110*/  STL.64 [R1+0x140], R46 ;  /* 0x0001402e01007387 */ /* 0x0009e20000100a00 */
[----:B---3--:R-:W-:-:S03]  /*4120*/  IMAD.WIDE R50, R3, 0x4, R90 ;  /* 0x0000000403327825 */ /* 0x008fc600078e025a */
[----:B------:R1:W-:Y:S01]  /*4130*/  STL.64 [R1+0x138], R52 ;  /* 0x0001383401007387 */ /* 0x0003e20000100a00 */
[----:B--2---:R-:W-:-:S03]  /*4140*/  IMAD.WIDE R48, R3, 0x4, R92 ;  /* 0x0000000403307825 */ /* 0x004fc600078e025c */
[----:B------:R1:W-:Y:S01]  /*4150*/  LDGSTS.E [R244+0x10008], desc[UR16][R52.64], !P2 ;  /* 0x1000800034f47fae */ /* 0x0003e2000d121850 */
[----:B----4-:R-:W-:-:S03]  /*4160*/  IMAD.WIDE R46, R3, 0x4, R94 ;  /* 0x00000004032e7825 */ /* 0x010fc600078e025e */
[----:B------:R2:W-:Y:S01]  /*4170*/  STL.64 [R1+0x130], R50 ;  /* 0x0001303201007387 */ /* 0x0005e20000100a00 */
[----:B------:R-:W-:-:S03]  /*4180*/  IADD3 R11, R11, -0x2d, RZ ;  /* 0xffffffd30b0b7810 */ /* 0x000fc60007ffe0ff */
[----:B------:R2:W-:Y:S01]  /*4190*/  LDGSTS.E [R244+0x14008], desc[UR16][R50.64], !P2 ;  /* 0x1400800032f47fae */ /* 0x0005e2000d121850 */
[----:B-1----:R-:W-:-:S03]  /*41a0*/  IMAD.WIDE R52, R3, 0x4, R96 ;  /* 0x0000000403347825 */ /* 0x002fc600078e0260 */
[----:B------:R1:W-:Y:S04]  /*41b0*/  STL.64 [R1+0x120], R48 ;  /* 0x0001203001007387 */ /* 0x0003e80000100a00 */
[----:B------:R1:W-:Y:S01]  /*41c0*/  LDGSTS.E [R244+0x18008], desc[UR16][R48.64], !P2 ;  /* 0x1800800030f47fae */ /* 0x0003e2000d121850 */
[----:B--2---:R-:W-:-:S03]  /*41d0*/  IMAD.WIDE R50, R3, 0x4, R98 ;  /* 0x0000000403327825 */ /* 0x004fc600078e0262 */
[----:B------:R2:W-:Y:S01]  /*41e0*/  STL.64 [R1+0x110], R46 ;  /* 0x0001102e01007387 */ /* 0x0005e20000100a00 */
[----:B------:R-:W3:Y:S03]  /*41f0*/  LDC R98, c[0x0][0x230] ;  /* 0x00008c00ff627b82 */ /* 0x000ee60000000800 */
[----:B------:R2:W-:Y:S01]  /*4200*/  LDGSTS.E [R244+0x1c008], desc[UR16][R46.64], !P2 ;  /* 0x1c0080002ef47fae */ /* 0x0005e2000d121850 */
[----:B------:R-:W-:Y:S01]  /*4210*/  ISETP.GE.U32.AND P2, PT, R11, 0x7fffffb4, PT ;  /* 0x7fffffb40b00780c */ /* 0x000fe20003f46070 */
[C---:B-1----:R-:W-:Y:S02]  /*4220*/  IMAD.WIDE R48, R3.reuse, 0x4, R100 ;  /* 0x0000000403307825 */ /* 0x042fe400078e0264 */
[----:B------:R1:W-:Y:S01]  /*4230*/  STL.64 [R1+0x100], R52 ;  /* 0x0001003401007387 */ /* 0x0003e20000100a00 */
[----:B------:R-:W4:Y:S03]  /*4240*/  LDC R11, c[0x0][0x230] ;  /* 0x00008c00ff0b7b82 */ /* 0x000f260000000800 */
[----:B------:R1:W-:Y:S01]  /*4250*/  LDGSTS.E [R244+0x1000c], desc[UR16][R52.64], !P3 ;  /* 0x1000c00034f47fae */ /* 0x0003e2000d921850 */
[----:B--2---:R-:W-:-:S03]  /*4260*/  IMAD.WIDE R46, R3, 0x4, R102 ;  /* 0x00000004032e7825 */ /* 0x004fc600078e0266 */
[----:B------:R2:W-:Y:S04]  /*4270*/  STL.64 [R1+0xf0], R50 ;  /* 0x0000f03201007387 */ /* 0x0005e80000100a00 */
[----:B------:R2:W-:Y:S01]  /*4280*/  LDGSTS.E [R244+0x1400c], desc[UR16][R50.64], !P3 ;  /* 0x1400c00032f47fae */ /* 0x0005e2000d921850 */
[----:B-1----:R-:W-:-:S03]  /*4290*/  IMAD.WIDE R52, R3, 0x4, R104 ;  /* 0x0000000403347825 */ /* 0x002fc600078e0268 */
[----:B------:R1:W-:Y:S04]  /*42a0*/  STL.64 [R1+0xe0], R48 ;  /* 0x0000e03001007387 */ /* 0x0003e80000100a00 */
[----:B------:R1:W-:Y:S01]  /*42b0*/  LDGSTS.E [R244+0x1800c], desc[UR16][R48.64], !P3 ;  /* 0x1800c00030f47fae */ /* 0x0003e2000d921850 */
[----:B--2---:R-:W-:-:S03]  /*42c0*/  IMAD.WIDE R50, R3, 0x4, R106 ;  /* 0x0000000403327825 */ /* 0x004fc600078e026a */
[----:B------:R2:W-:Y:S01]  /*42d0*/  STL.64 [R1+0xd0], R46 ;  /* 0x0000d02e01007387 */ /* 0x0005e20000100a00 */
[----:B----4-:R-:W-:-:S03]  /*42e0*/  VIADD R11, R11, 0xffffffd2 ;  /* 0xffffffd20b0b7836 */ /* 0x010fc60000000000 */
[----:B------:R2:W-:Y:S01]  /*42f0*/  LDGSTS.E [R244+0x1c00c], desc[UR16][R46.64], !P3 ;  /* 0x1c00c0002ef47fae */ /* 0x0005e2000d921850 */
[----:B-1----:R-:W-:-:S03]  /*4300*/  IMAD.WIDE R48, R3, 0x4, R108 ;  /* 0x0000000403307825 */ /* 0x002fc600078e026c */
[----:B------:R-:W-:Y:S01]  /*4310*/  STL.64 [R1+0xc0], R52 ;  /* 0x0000c03401007387 */ /* 0x000fe20000100a00 */
[----:B------:R-:W-:Y:S02]  /*4320*/  ISETP.GE.U32.AND P3, PT, R11, 0x7fffffb3, PT ;  /* 0x7fffffb30b00780c */ /* 0x000fe40003f66070 */
[----:B------:R-:W1:Y:S01]  /*4330*/  LDC R11, c[0x0][0x230] ;  /* 0x00008c00ff0b7b82 */ /* 0x000e620000000800 */
[----:B------:R-:W-:Y:S01]  /*4340*/  LDGSTS.E [R245+0x10000], desc[UR16][R52.64], !P1 ;  /* 0x1000000034f57fae */ /* 0x000fe2000c921850 */
[----:B--2---:R-:W-:-:S03]  /*4350*/  IMAD.WIDE R46, R3, 0x4, R110 ;  /* 0x00000004032e7825 */ /* 0x004fc600078e026e */
[----:B------:R-:W-:Y:S04]  /*4360*/  STL.64 [R1+0xb0], R50 ;  /* 0x0000b03201007387 */ /* 0x000fe80000100a00 */
[----:B------:R-:W-:Y:S04]  /*4370*/  LDGSTS.E [R245+0x14000], desc[UR16][R50.64], !P1 ;  /* 0x1400000032f57fae */ /* 0x000fe8000c921850 */
[----:B------:R2:W-:Y:S04]  /*4380*/  STL.64 [R1+0xa0], R48 ;  /* 0x0000a03001007387 */ /* 0x0005e80000100a00 */
[----:B------:R2:W-:Y:S04]  /*4390*/  LDGSTS.E [R245+0x18000], desc[UR16][R48.64], !P1 ;  /* 0x1800000030f57fae */ /* 0x0005e8000c921850 */
[----:B------:R4:W-:Y:S01]  /*43a0*/  STL.64 [R1+0x10], R46 ;  /* 0x0000102e01007387 */ /* 0x0009e20000100a00 */
[----:B-1----:R-:W-:-:S03]  /*43b0*/  VIADD R11, R11, 0xffffffd1 ;  /* 0xffffffd10b0b7836 */ /* 0x002fc60000000000 */
[----:B------:R4:W-:Y:S02]  /*43c0*/  LDGSTS.E [R245+0x1c000], desc[UR16][R46.64], !P1 ;  /* 0x1c0000002ef57fae */ /* 0x0009e4000c921850 */
[----:B------:R-:W-:Y:S01]  /*43d0*/  ISETP.GE.U32.AND P1, PT, R11, 0x7fffffb2, PT ;  /* 0x7fffffb20b00780c */ /* 0x000fe20003f26070 */
[C---:B--2---:R-:W-:Y:S01]  /*43e0*/  IMAD.WIDE R48, R3.reuse, 0x4, R112 ;  /* 0x0000000403307825 */ /* 0x044fe200078e0270 */
[----:B------:R-:W1:Y:S04]  /*43f0*/  LDC R11, c[0x0][0x230] ;  /* 0x00008c00ff0b7b82 */ /* 0x000e680000000800 */
[----:B------:R2:W-:Y:S01]  /*4400*/  STL.64 [R1+0x8], R48 ;  /* 0x0000083001007387 */ /* 0x0005e20000100a00 */
[----:B----4-:R-:W-:-:S03]  /*4410*/  IMAD.WIDE R46, R3, 0x4, R114 ;  /* 0x00000004032e7825 */ /* 0x010fc600078e0272 */
[----:B------:R-:W-:Y:S04]  /*4420*/  LDGSTS.E [R245+0x10004], desc[UR16][R48.64], !P5 ;  /* 0x1000400030f57fae */ /* 0x000fe8000e921850 */
[----:B------:R4:W-:Y:S04]  /*4430*/  STL.64 [R1], R46 ;  /* 0x0000002e01007387 */ /* 0x0009e80000100a00 */
[----:B------:R-:W3:Y:S04]  /*4440*/  LDL.LU.64 R54, [R1+0x18] ;  /* 0x0000180001367983 */ /* 0x000ee80000300a00 */
[----:B------:R-:W3:Y:S04]  /*4450*/  LDL.LU.64 R50, [R1+0x20] ;  /* 0x0000200001327983 */ /* 0x000ee80000300a00 */
[----:B------:R-:W3:Y:S01]  /*4460*/  LDL.LU.64 R60, [R1+0x30] ;  /* 0x00003000013c7983 */ /* 0x000ee20000300a00 */
[----:B-1----:R-:W-:-:S03]  /*4470*/  VIADD R11, R11, 0xffffffd0 ;  /* 0xffffffd00b0b7836 */ /* 0x002fc60000000000 */
[----:B------:R-:W3:Y:S04]  /*4480*/  LDL.LU.64 R58, [R1+0x28] ;  /* 0x00002800013a7983 */ /* 0x000ee80000300a00 */
[----:B--2---:R-:W2:Y:S04]  /*4490*/  LDL.LU.64 R48, [R1+0x38] ;  /* 0x0000380001307983 */ /* 0x004ea80000300a00 */
[----:B------:R-:W2:Y:S04]  /*44a0*/  LDL.LU.64 R52, [R1+0x40] ;  /* 0x0000400001347983 */ /* 0x000ea80000300a00 */
[----:B------:R1:W-:Y:S04]  /*44b0*/  LDGSTS.E [R245+0x14004], desc[UR16][R46.64], !P5 ;  /* 0x140040002ef57fae */ /* 0x0003e8000e921850 */
[----:B------:R-:W-:Y:S04]  /*44c0*/  LDGSTS.E [R245+0x18004], desc[UR16][R116.64], !P5 ;  /* 0x1800400074f57fae */ /* 0x000fe8000e921850 */
[----:B------:R-:W-:Y:S01]  /*44d0*/  LDGSTS.E [R245+0x1c004], desc[UR16][R118.64], !P5 ;  /* 0x1c00400076f57fae */ /* 0x000fe2000e921850 */
[----:B------:R-:W-:-:S02]  /*44e0*/  ISETP.GE.U32.AND P5, PT, R11, 0x7fffffb1, PT ;  /* 0x7fffffb10b00780c */ /* 0x000fc40003fa6070 */
[----:B------:R-:W1:Y:S01]  /*44f0*/  LDC R11, c[0x0][0x230] ;  /* 0x00008c00ff0b7b82 */ /* 0x000e620000000800 */
[C---:B------:R-:W-:Y:S01]  /*4500*/  IMAD.WIDE R120, R3.reuse, 0x4, R120 ;  /* 0x0000000403787825 */ /* 0x040fe200078e0278 */
[----:B----4-:R-:W4:Y:S03]  /*4510*/  LDL.LU.64 R46, [R1+0x48] ;  /* 0x00004800012e7983 */ /* 0x010f260000300a00 */
[C---:B------:R-:W-:Y:S01]  /*4520*/  IMAD.WIDE R122, R3.reuse, 0x4, R122 ;  /* 0x00000004037a7825 */ /* 0x040fe200078e027a */
[----:B------:R-:W-:Y:S03]  /*4530*/  LDGSTS.E [R245+0x10008], desc[UR16][R120.64], !P6 ;  /* 0x1000800078f57fae */ /* 0x000fe6000f121850 */
[C---:B------:R-:W-:Y:S01]  /*4540*/  IMAD.WIDE R124, R3.reuse, 0x4, R124 ;  /* 0x00000004037c7825 */ /* 0x040fe200078e027c */
[----:B------:R-:W-:Y:S03]  /*4550*/  LDGSTS.E [R245+0x14008], desc[UR16][R122.64], !P6 ;  /* 0x140080007af57fae */ /* 0x000fe6000f121850 */
[----:B------:R-:W-:Y:S01]  /*4560*/  IMAD.WIDE R126, R3, 0x4, R126 ;  /* 0x00000004037e7825 */ /* 0x000fe200078e027e */
[----:B------:R-:W-:Y:S04]  /*4570*/  LDGSTS.E [R245+0x18008], desc[UR16][R124.64], !P6 ;  /* 0x180080007cf57fae */ /* 0x000fe8000f121850 */
[----:B------:R-:W-:Y:S01]  /*4580*/  LDGSTS.E [R245+0x1c008], desc[UR16][R126.64], !P6 ;  /* 0x1c0080007ef57fae */ /* 0x000fe2000f121850 */
[----:B-1----:R-:W-:-:S04]  /*4590*/  IADD3 R11, R11, -0x31, RZ ;  /* 0xffffffcf0b0b7810 */ /* 0x002fc80007ffe0ff */
[----:B------:R-:W-:Y:S02]  /*45a0*/  ISETP.GE.U32.AND P6, PT, R11, 0x7fffffb0, PT ;  /* 0x7fffffb00b00780c */ /* 0x000fe40003fc6070 */
[----:B------:R-:W1:Y:S01]  /*45b0*/  LDC R11, c[0x0][0x230] ;  /* 0x00008c00ff0b7b82 */ /* 0x000e620000000800 */
[----:B------:R-:W-:-:S04]  /*45c0*/  IMAD.WIDE R128, R3, 0x4, R128 ;  /* 0x0000000403807825 */ /* 0x000fc800078e0280 */
[C---:B------:R-:W-:Y:S01]  /*45d0*/  IMAD.WIDE R130, R3.reuse, 0x4, R130 ;  /* 0x0000000403827825 */ /* 0x040fe200078e0282 */
[----:B------:R-:W-:Y:S03]  /*45e0*/  LDGSTS.E [R245+0x1000c], desc[UR16][R128.64], !P4 ;  /* 0x1000c00080f57fae */ /* 0x000fe6000e121850 */
[C---:B------:R-:W-:Y:S01]  /*45f0*/  IMAD.WIDE R132, R3.reuse, 0x4, R132 ;  /* 0x0000000403847825 */ /* 0x040fe200078e0284 */
[----:B------:R-:W-:Y:S03]  /*4600*/  LDGSTS.E [R245+0x1400c], desc[UR16][R130.64], !P4 ;  /* 0x1400c00082f57fae */ /* 0x000fe6000e121850 */
[----:B------:R-:W-:Y:S01]  /*4610*/  IMAD.WIDE R134, R3, 0x4, R134 ;  /* 0x0000000403867825 */ /* 0x000fe200078e0286 */
[----:B------:R-:W-:Y:S04]  /*4620*/  LDGSTS.E [R245+0x1800c], desc[UR16][R132.64], !P4 ;  /* 0x1800c00084f57fae */ /* 0x000fe8000e121850 */
[----:B------:R-:W-:Y:S01]  /*4630*/  LDGSTS.E [R245+0x1c00c], desc[UR16][R134.64], !P4 ;  /* 0x1c00c00086f57fae */ /* 0x000fe2000e121850 */
[----:B-1----:R-:W-:-:S05]  /*4640*/  VIADD R11, R11, 0xffffffce ;  /* 0xffffffce0b0b7836 */ /* 0x002fca0000000000 */
        /* <DEDUP_REMOVED lines=46> */
[----:B------:R-:W-:Y:S04]  /*4930*/  STL.64 [R1+0x728], R116 ;  /* 0x0007287401007387 */ /* 0x000fe80000100a00 */
[----:B------:R-:W-:Y:S04]  /*4940*/  STL.64 [R1+0x730], R118 ;  /* 0x0007307601007387 */ /* 0x000fe80000100a00 */
[----:B------:R-:W-:Y:S01]  /*4950*/  STL.64 [R1+0x718], R120 ;  /* 0x0007187801007387 */ /* 0x000fe20000100a00 */
[----:B------:R-:W-:-:S03]  /*4960*/  IMAD.WIDE R168, R3, 0x4, R168 ;  /* 0x0000000403a87825 */ /* 0x000fc600078e02a8 */
[----:B------:R-:W-:Y:S01]  /*4970*/  STL.64 [R1+0x720], R122 ;  /* 0x0007207a01007387 */ /* 0x000fe20000100a00 */
[----:B------:R-:W-:-:S03]  /*4980*/  IMAD.WIDE R170, R3, 0x4, R170 ;  /* 0x0000000403aa7825 */ /* 0x000fc600078e02aa */
[----:B------:R-:W-:Y:S01]  /*4990*/  STL.64 [R1+0x738], R124 ;  /* 0x0007387c01007387 */ /* 0x000fe20000100a00 */
[----:B------:R-:W-:-:S03]  /*49a0*/  IMAD.WIDE R172, R3, 0x4, R172 ;  /* 0x0000000403ac7825 */ /* 0x000fc600078e02ac */
[----:B------:R-:W-:Y:S01]  /*49b0*/  STL.64 [R1+0x740], R126 ;  /* 0x0007407e01007387 */ /* 0x000fe20000100a00 */
[----:B------:R-:W-:-:S03]  /*49c0*/  IMAD.WIDE R174, R3, 0x4, R174 ;  /* 0x0000000403ae7825 */ /* 0x000fc600078e02ae */
[----:B------:R-:W-:Y:S01]  /*49d0*/  STL.64 [R1+0x748], R128 ;  /* 0x0007488001007387 */ /* 0x000fe20000100a00 */
[----:B-1----:R-:W-:-:S03]  /*49e0*/  VIADD R11, R11, 0xffffffc9 ;  /* 0xffffffc90b0b7836 */ /* 0x002fc60000000000 */
[----:B------:R-:W-:Y:S04]  /*49f0*/  STL.64 [R1+0x750], R130 ;  /* 0x0007508201007387 */ /* 0x000fe80000100a00 */
[----:B------:R-:W-:Y:S04]  /*4a00*/  STL.64 [R1+0x758], R132 ;  /* 0x0007588401007387 */ /* 0x000fe80000100a00 */
[----:B------:R1:W-:Y:S04]  /*4a10*/  STL.64 [R1+0x760], R134 ;  /* 0x0007608601007387 */ /* 0x0003e80000100a00 */
[----:B------:R-:W-:Y:S04]  /*4a20*/  STL.64 [R1+0x768], R136 ;  /* 0x0007688801007387 */ /* 0x000fe80000100a00 */
[----:B------:R-:W-:Y:S04]  /*4a30*/  STL.64 [R1+0x770], R138 ;  /* 0x0007708a01007387 */ /* 0x000fe80000100a00 */
[----:B------:R-:W-:Y:S04]  /*4a40*/  LDGSTS.E [R247+0x10000], desc[UR16][R168.64], !P6 ;  /* 0x10000000a8f77fae */ /* 0x000fe8000f121850 */
[----:B------:R-:W-:Y:S04]  /*4a50*/  STL.64 [R1+0x778], R140 ;  /* 0x0007788c01007387 */ /* 0x000fe80000100a00 */
[----:B------:R-:W-:Y:S04]  /*4a60*/  LDGSTS.E [R247+0x14000], desc[UR16][R170.64], !P6 ;  /* 0x14000000aaf77fae */ /* 0x000fe8000f121850 */
[----:B------:R-:W-:Y:S04]  /*4a70*/  STL.64 [R1+0x780], R142 ;  /* 0x0007808e01007387 */ /* 0x000fe80000100a00 */
[----:B------:R-:W-:Y:S04]  /*4a80*/  LDGSTS.E [R247+0x18000], desc[UR16][R172.64], !P6 ;  /* 0x18000000acf77fae */ /* 0x000fe8000f121850 */
[----:B------:R-:W-:Y:S01]  /*4a90*/  LDGSTS.E [R247+0x1c000], desc[UR16][R174.64], !P6 ;  /* 0x1c000000aef77fae */ /* 0x000fe2000f121850 */
[----:B------:R-:W-:-:S02]  /*4aa0*/  ISETP.GE.U32.AND P6, PT, R11, 0x7fffffaa, PT ;  /* 0x7fffffaa0b00780c */ /* 0x000fc40003fc6070 */
[----:B------:R-:W2:Y:S01]  /*4ab0*/  LDC R11, c[0x0][0x230] ;  /* 0x00008c00ff0b7b82 */ /* 0x000ea20000000800 */
[----:B------:R-:W4:Y:S01]  /*4ac0*/  LDL.LU.64 R56, [R1+0x50] ;  /* 0x0000500001387983 */ /* 0x000f220000300a00 */
[----:B---3--:R-:W-:-:S03]  /*4ad0*/  IMAD.WIDE R92, R3, 0x4, R54 ;  /* 0x00000004035c7825 */ /* 0x008fc600078e0236 */
[----:B------:R-:W3:Y:S01]  /*4ae0*/  LDL.LU.64 R54, [R1+0x58] ;  /* 0x0000580001367983 */ /* 0x000ee20000300a00 */
[----:B------:R-:W-:-:S03]  /*4af0*/  IMAD.WIDE R84, R3, 0x4, R50 ;  /* 0x0000000403547825 */ /* 0x000fc600078e0232 */
[----:B------:R-:W3:Y:S01]  /*4b00*/  LDL.LU.64 R50, [R1+0x60] ;  /* 0x0000600001327983 */ /* 0x000ee20000300a00 */
[----:B------:R-:W-:-:S03]  /*4b10*/  IMAD.WIDE R176, R3, 0x4, R176 ;  /* 0x0000000403b07825 */ /* 0x000fc600078e02b0 */
[----:B------:R-:W3:Y:S01]  /*4b20*/  LDL.LU.64 R70, [R1+0x68] ;  /* 0x0000680001467983 */ /* 0x000ee20000300a00 */
[----:B------:R-:W-:-:S03]  /*4b30*/  IMAD.WIDE R178, R3, 0x4, R178 ;  /* 0x0000000403b27825 */ /* 0x000fc600078e02b2 */
[----:B------:R-:W-:Y:S01]  /*4b40*/  LDGSTS.E [R247+0x10004], desc[UR16][R176.64], !P4 ;  /* 0x10004000b0f77fae */ /* 0x000fe2000e121850 */
[----:B------:R-:W-:-:S03]  /*4b50*/  IMAD.WIDE R180, R3, 0x4, R180 ;  /* 0x0000000403b47825 */ /* 0x000fc600078e02b4 */
[----:B------:R-:W3:Y:S01]  /*4b60*/  LDL.LU.64 R66, [R1+0x70] ;  /* 0x0000700001427983 */ /* 0x000ee20000300a00 */
[----:B------:R-:W-:-:S03]  /*4b70*/  IMAD.WIDE R182, R3, 0x4, R182 ;  /* 0x0000000403b67825 */ /* 0x000fc600078e02b6 */
[----:B------:R-:W-:Y:S01]  /*4b80*/  LDGSTS.E [R247+0x14004], desc[UR16][R178.64], !P4 ;  /* 0x14004000b2f77fae */ /* 0x000fe2000e121850 */
[----:B--2---:R-:W-:Y:S02]  /*4b90*/  VIADD R11, R11, 0xffffffc8 ;  /* 0xffffffc80b0b7836 */ /* 0x004fe40000000000 */
[C---:B------:R-:W-:Y:S01]  /*4ba0*/  IMAD.WIDE R90, R3.reuse, 0x4, R48 ;  /* 0x00000004035a7825 */ /* 0x040fe200078e0230 */
[----:B------:R-:W-:Y:S03]  /*4bb0*/  LDGSTS.E [R247+0x18004], desc[UR16][R180.64], !P4 ;  /* 0x18004000b4f77fae */ /* 0x000fe6000e121850 */
[----:B------:R-:W-:Y:S01]  /*4bc0*/  IMAD.WIDE R88, R3, 0x4, R52 ;  /* 0x0000000403587825 */ /* 0x000fe200078e0234 */
[----:B------:R-:W2:Y:S04]  /*4bd0*/  LDL.LU.64 R48, [R1+0x78] ;  /* 0x0000780001307983 */ /* 0x000ea80000300a00 */
[----:B------:R-:W2:Y:S04]  /*4be0*/  LDL.LU.64 R52, [R1+0x80] ;  /* 0x0000800001347983 */ /* 0x000ea80000300a00 */
[----:B------:R-:W-:Y:S01]  /*4bf0*/  LDGSTS.E [R247+0x1c004], desc[UR16][R182.64], !P4 ;  /* 0x1c004000b6f77fae */ /* 0x000fe2000e121850 */
[----:B------:R-:W-:-:S02]  /*4c00*/  ISETP.GE.U32.AND P4, PT, R11, 0x7fffffa9, PT ;  /* 0x7fffffa90b00780c */ /* 0x000fc40003f86070 */
        /* <DEDUP_REMOVED lines=72> */
[C---:B------:R-:W-:Y:S01]  /*5090*/  IMAD.WIDE R238, R3.reuse, 0x4, R238 ;  /* 0x0000000403ee7825 */ /* 0x040fe200078e02ee */
[----:B------:R-:W4:Y:S03]  /*50a0*/  S2R R59, SR_TID.X ;  /* 0x00000000003b7919 */ /* 0x000f260000002100 */
        /* <DEDUP_REMOVED lines=9> */
[----:B------:R-:W-:Y:S01]  /*5140*/  IMAD.WIDE R242, R3, 0x4, R242 ;  /* 0x0000000403f27825 */ /* 0x000fe200078e02f2 */
[----:B------:R-:W-:Y:S04]  /*5150*/  LDGSTS.E [R249+0x14004], desc[UR16][R92.64], !P3 ;  /* 0x140040005cf97fae */ /* 0x000fe8000d921850 */
[----:B------:R-:W-:Y:S01]  /*5160*/  LDGSTS.E [R249+0x18004], desc[UR16][R84.64], !P3 ;  /* 0x1800400054f97fae */ /* 0x000fe2000d921850 */
[----:B----4-:R-:W-:-:S03]  /*5170*/  LOP3.LUT R59, R59, 0x1f, RZ, 0xc0, !PT ;  /* 0x0000001f3b3b7812 */ /* 0x010fc600078ec0ff */
[----:B------:R-:W-:Y:S01]  /*5180*/  LDGSTS.E [R249+0x1c004], desc[UR16][R94.64], !P3 ;  /* 0x1c0040005ef97fae */ /* 0x000fe2000d921850 */
[----:B------:R-:W-:-:S03]  /*5190*/  IMAD.WIDE R78, R3, 0x4, R46 ;  /* 0x00000004034e7825 */ /* 0x000fc600078e022e */
[----:B------:R-:W-:Y:S01]  /*51a0*/  LDGSTS.E [R249+0x10008], desc[UR16][R242.64], !P1 ;  /* 0x10008000f2f97fae */ /* 0x000fe2000c921850 */
[----:B-1----:R-:W-:-:S03]  /*51b0*/  VIADD R11, R11, 0xffffffc0 ;  /* 0xffffffc00b0b7836 */ /* 0x002fc60000000000 */
[----:B------:R-:W-:Y:S04]  /*51c0*/  LDGSTS.E [R249+0x14008], desc[UR16][R82.64], !P1 ;  /* 0x1400800052f97fae */ /* 0x000fe8000c921850 */
[----:B------:R-:W-:Y:S04]  /*51d0*/  LDGSTS.E [R249+0x18008], desc[UR16][R90.64], !P1 ;  /* 0x180080005af97fae */ /* 0x000fe8000c921850 */
[----:B------:R-:W-:Y:S01]  /*51e0*/  LDGSTS.E [R249+0x1c008], desc[UR16][R88.64], !P1 ;  /* 0x1c00800058f97fae */ /* 0x000fe2000c921850 */
[----:B------:R-:W-:-:S03]  /*51f0*/  ISETP.GE.AND P1, PT, R59, R11, PT ;  /* 0x0000000b3b00720c */ /* 0x000fc60003f26270 */
[----:B------:R-:W4:Y:S04]  /*5200*/  LDL.LU.64 R46, [R1+0x88] ;  /* 0x00008800012e7983 */ /* 0x000f280000300a00 */
[----:B------:R-:W4:Y:S04]  /*5210*/  LDL.LU.64 R64, [R1+0x90] ;  /* 0x0000900001407983 */ /* 0x000f280000300a00 */
[----:B------:R-:W4:Y:S04]  /*5220*/  LDL.LU.64 R58, [R1+0x98] ;  /* 0x00009800013a7983 */ /* 0x000f280000300a00 */
[----:B------:R-:W4:Y:S01]  /*5230*/  LDL.LU.64 R62, [R1+0xa8] ;  /* 0x0000a800013e7983 */ /* 0x000f220000300a00 */
[----:B------:R-:W-:-:S03]  /*5240*/  IMAD.WIDE R86, R3, 0x4, R56 ;  /* 0x0000000403567825 */ /* 0x000fc600078e0238 */
[----:B------:R-:W4:Y:S01]  /*5250*/  LDL.LU.64 R60, [R1+0xb8] ;  /* 0x0000b800013c7983 */ /* 0x000f220000300a00 */
[----:B---3--:R-:W-:-:S03]  /*5260*/  IMAD.WIDE R74, R3, 0x4, R54 ;  /* 0x00000004034a7825 */ /* 0x008fc600078e0236 */
[----:B------:R-:W3:Y:S01]  /*5270*/  LDL.LU.64 R56, [R1+0xc8] ;  /* 0x0000c80001387983 */ /* 0x000ee20000300a00 */
[----:B------:R-:W-:-:S03]  /*5280*/  IMAD.WIDE R68, R3, 0x4, R50 ;  /* 0x0000000403447825 */ /* 0x000fc600078e0232 */
[----:B------:R-:W3:Y:S04]  /*5290*/  LDL.LU.64 R54, [R1+0xd8] ;  /* 0x0000d80001367983 */ /* 0x000ee80000300a00 */
[----:B------:R-:W3:Y:S01]  /*52a0*/  LDL.LU.64 R50, [R1+0xe8] ;  /* 0x0000e80001327983 */ /* 0x000ee20000300a00 */
[----:B------:R-:W-:-:S04]  /*52b0*/  IMAD.WIDE R76, R3, 0x4, R66 ;  /* 0x00000004034c7825 */ /* 0x000fc800078e0242 */
[----:B--2---:R-:W-:Y:S01]  /*52c0*/  IMAD.WIDE R80, R3, 0x4, R52 ;  /* 0x0000000403507825 */ /* 0x004fe200078e0234 */
[----:B------:R-:W-:Y:S01]  /*52d0*/  ISETP.GE.U32.AND P3, PT, R11, 0x7fffffa1, PT ;  /* 0x7fffffa10b00780c */ /* 0x000fe20003f66070 */
[----:B------:R-:W-:Y:S02]  /*52e0*/  LDGSTS.E [R249+0x1000c], desc[UR16][R78.64], !P5 ;  /* 0x1000c0004ef97fae */ /* 0x000fe4000e921850 */
[----:B------:R-:W-:Y:S02]  /*52f0*/  IMAD.WIDE R66, R3, 0x4, R48 ;  /* 0x0000000403427825 */ /* 0x000fe400078e0230 */
[----:B------:R-:W2:Y:S04]  /*5300*/  LDL.LU.64 R48, [R1+0xf8] ;  /* 0x0000f80001307983 */ /* 0x000ea80000300a00 */
[----:B------:R-:W2:Y:S04]  /*5310*/  LDL.LU.64 R52, [R1+0x108] ;  /* 0x0001080001347983 */ /* 0x000ea80000300a00 */
[----:B------:R-:W2:Y:S04]  /*5320*/  LDL.LU.64 R114, [R1+0x1f8] ;  /* 0x0001f80001727983 */ /* 0x000ea80000300a00 */
[----:B------:R-:W2:Y:S04]  /*5330*/  LDL.LU.64 R112, [R1+0x1f0] ;  /* 0x0001f00001707983 */ /* 0x000ea80000300a00 */
[----:B------:R-:W2:Y:S01]  /*5340*/  LDL.LU.64 R100, [R1+0x1e8] ;  /* 0x0001e80001647983 */ /* 0x000ea20000300a00 */
[----:B------:R-:W-:-:S02]  /*5350*/  SEL R11, RZ, 0x4, P1 ;  /* 0x00000004ff0b7807 */ /* 0x000fc40000800000 */
[----:B------:R-:W-:Y:S01]  /*5360*/  ISETP.GT.AND P1, PT, R16, 0x5f, PT ;  /* 0x0000005f1000780c */ /* 0x000fe20003f24270 */
[----:B------:R-:W-:Y:S03]  /*5370*/  LDGSTS.E [R249+0x1400c], desc[UR16][R86.64], !P5 ;  /* 0x1400c00056f97fae */ /* 0x000fe6000e921850 */
[----:B------:R-:W-:Y:S01]  /*5380*/  SEL R11, R11, RZ, P1 ;  /* 0x000000ff0b0b7207 */ /* 0x000fe20000800000 */
[----:B------:R-:W-:Y:S03]  /*5390*/  LDGSTS.E [R249+0x1800c], desc[UR16][R74.64], !P5 ;  /* 0x1800c0004af97fae */ /* 0x000fe6000e921850 */
[----:B------:R-:W-:Y:S01]  /*53a0*/  ISETP.NE.U32.AND P1, PT, R11, RZ, PT ;  /* 0x000000ff0b00720c */ /* 0x000fe20003f25070 */
[----:B------:R-:W-:Y:S01]  /*53b0*/  LDGSTS.E [R249+0x1c00c], desc[UR16][R68.64], !P5 ;  /* 0x1c00c00044f97fae */ /* 0x000fe2000e921850 */
[----:B------:R-:W1:Y:S01]  /*53c0*/  LDC R11, c[0x0][0x230] ;  /* 0x00008c00ff0b7b82 */ /* 0x000e620000000800 */
[----:B------:R-:W-:-:S02]  /*53d0*/  IMAD.WIDE R70, R3, 0x4, R70 ;  /* 0x0000000403467825 */ /* 0x000fc400078e0246 */
[----:B------:R-:W2:Y:S04]  /*53e0*/  LDL.LU.64 R110, [R1+0x1e0] ;  /* 0x0001e000016e7983 */ /* 0x000ea80000300a00 */
[----:B------:R-:W-:Y:S04]  /*53f0*/  LDGSTS.E [R250+0x10000], desc[UR16][R70.64], !P6 ;  /* 0x1000000046fa7fae */ /* 0x000fe8000f121850 */
[----:B------:R-:W-:Y:S04]  /*5400*/  LDGSTS.E [R250+0x14000], desc[UR16][R76.64], !P6 ;  /* 0x140000004cfa7fae */ /* 0x000fe8000f121850 */
[----:B------:R-:W-:Y:S04]  /*5410*/  LDGSTS.E [R250+0x18000], desc[UR16][R66.64], !P6 ;  /* 0x1800000042fa7fae */ /* 0x000fe8000f121850 */
[----:B------:R-:W-:Y:S01]  /*5420*/  LDGSTS.E [R250+0x1c000], desc[UR16][R80.64], !P6 ;  /* 0x1c00000050fa7fae */ /* 0x000fe2000f121850 */
[----:B-1----:R-:W-:-:S04]  /*5430*/  IADD3 R11, R11, -0x41, RZ ;  /* 0xffffffbf0b0b7810 */ /* 0x002fc80007ffe0ff */
[----:B------:R-:W-:Y:S02]  /*5440*/  ISETP.GE.U32.AND P5, PT, R11, 0x7fffffa0, PT ;  /* 0x7fffffa00b00780c */ /* 0x000fe40003fa6070 */
[----:B------:R-:W1:Y:S02]  /*5450*/  LDC R11, c[0x0][0x230] ;  /* 0x00008c00ff0b7b82 */ /* 0x000e640000000800 */
[----:B-1----:R-:W-:-:S05]  /*5460*/  VIADD R11, R11, 0xffffffbe ;  /* 0xffffffbe0b0b7836 */ /* 0x002fca0000000000 */
[----:B------:R-:W-:Y:S02]  /*5470*/  ISETP.GE.U32.AND P6, PT, R11, 0x7fffff9f, PT ;  /* 0x7fffff9f0b00780c */ /* 0x000fe40003fc6070 */
[----:B------:R-:W1:Y:S02]  /*5480*/  LDC R11, c[0x0][0x230] ;  /* 0x00008c00ff0b7b82 */ /* 0x000e640000000800 */
[----:B-1----:R-:W-:Y:S02]  /*5490*/  VIADD R11, R11, 0xffffffbd ;  /* 0xffffffbd0b0b7836 */ /* 0x002fe40000000000 */
[----:B------:R-:W-:-:S04]  /*54a0*/  IMAD.WIDE R96, R3, 0x4, R14 ;  /* 0x0000000403607825 */ /* 0x000fc800078e020e */
[----:B----4-:R-:W-:-:S04]  /*54b0*/  IMAD.WIDE R46, R3, 0x4, R46 ;  /* 0x00000004032e7825 */ /* 0x010fc800078e022e */
[C---:B------:R-:W-:Y:S01]  /*54c0*/  IMAD.WIDE R64, R3.reuse, 0x4, R64 ;  /* 0x0000000403407825 */ /* 0x040fe200078e0240 */
[----:B------:R-:W-:Y:S03]  /*54d0*/  LDGSTS.E [R250+0x10004], desc[UR16][R46.64], !P4 ;  /* 0x100040002efa7fae */ /* 0x000fe6000e121850 */
[C---:B------:R-:W-:Y:S01]  /*54e0*/  IMAD.WIDE R58, R3.reuse, 0x4, R58 ;  /* 0x00000004033a7825 */ /* 0x040fe200078e023a */
[----:B------:R-:W-:Y:S03]  /*54f0*/  LDGSTS.E [R250+0x14004], desc[UR16][R64.64], !P4 ;  /* 0x1400400040fa7fae */ /* 0x000fe6000e121850 */
[----:B------:R-:W-:Y:S01]  /*5500*/  IMAD.WIDE R72, R3, 0x4, R62 ;  /* 0x0000000403487825 */ /* 0x000fe200078e023e */
[----:B------:R-:W-:Y:S04]  /*5510*/  LDGSTS.E [R250+0x18004], desc[UR16][R58.64], !P4 ;  /* 0x180040003afa7fae */ /* 0x000fe8000e121850 */
[----:B------:R-:W-:Y:S01]  /*5520*/  LDGSTS.E [R250+0x1c004], desc[UR16][R72.64], !P4 ;  /* 0x1c00400048fa7fae */ /* 0x000fe2000e121850 */
[----:B------:R-:W-:-:S02]  /*5530*/  ISETP.GE.U32.AND P4, PT, R11, 0x7fffff9e, PT ;  /* 0x7fffff9e0b00780c */ /* 0x000fc40003f86070 */
[----:B------:R-:W1:Y:S01]  /*5540*/  LDC R11, c[0x0][0x230] ;  /* 0x00008c00ff0b7b82 */ /* 0x000e620000000800 */
[----:B------:R-:W-:-:S04]  /*5550*/  IMAD.WIDE R60, R3, 0x4, R60 ;  /* 0x00000004033c7825 */ /* 0x000fc800078e023c */
[C---:B---3--:R-:W-:Y:S01]  /*5560*/  IMAD.WIDE R62, R3.reuse, 0x4, R56 ;  /* 0x00000004033e7825 */ /* 0x048fe200078e0238 */
        /* <DEDUP_REMOVED lines=9> */
[----:B--2---:R-:W-:-:S04]  /*5600*/  IMAD.WIDE R48, R3, 0x4, R48 ;  /* 0x0000000403307825 */ /* 0x004fc800078e0230 */
[C---:B------:R-:W-:Y:S01]  /*5610*/  IMAD.WIDE R52, R3.reuse, 0x4, R52 ;  /* 0x0000000403347825 */ /* 0x040fe200078e0234 */
[----:B------:R-:W-:Y:S03]  /*5620*/  LDGSTS.E [R250+0x1000c], desc[UR16][R48.64], !P3 ;  /* 0x1000c00030fa7fae */ /* 0x000fe6000d921850 */
[----:B------:R-:W-:Y:S01]  /*5630*/  IMAD.WIDE R54, R3, 0x4, R12 ;  /* 0x0000000403367825 */ /* 0x000fe200078e020c */
[----:B------:R-:W-:Y:S04]  /*5640*/  LDGSTS.E [R250+0x1400c], desc[UR16][R52.64], !P3 ;  /* 0x1400c00034fa7fae */ /* 0x000fe8000d921850 */
[----:B------:R-:W-:Y:S04]  /*5650*/  LDGSTS.E [R250+0x1800c], desc[UR16][R96.64], !P3 ;  /* 0x1800c00060fa7fae */ /* 0x000fe8000d921850 */
[----:B------:R-:W-:Y:S04]  /*5660*/  LDGSTS.E [R250+0x1c00c], desc[UR16][R54.64], !P3 ;  /* 0x1c00c00036fa7fae */ /* 0x000fe8000d921850 */
[----:B------:R-:W0:Y:S01]  /*5670*/  LDGDEPBAR ;  /* 0x00000000000079af */ /* 0x000e220000000000 */
[----:B-1----:R-:W-:-:S04]  /*5680*/  IADD3 R11, R11, -0x45, RZ ;  /* 0xffffffbb0b0b7810 */ /* 0x002fc80007ffe0ff */
[----:B------:R-:W-:Y:S01]  /*5690*/  ISETP.GE.U32.AND P3, PT, R11, 0x7fffff9c, PT ;  /* 0x7fffff9c0b00780c */ /* 0x000fe20003f66070 */
[----:B------:R-:W-:-:S04]  /*56a0*/  IMAD.SHL.U32 R11, R5, 0x20, RZ ;  /* 0x00000020050b7824 */ /* 0x000fc800078e00ff */
[----:B------:R-:W-:-:S04]  /*56b0*/  IMAD.WIDE R18, R11, 0x4, R18 ;  /* 0x000000040b127825 */ /* 0x000fc800078e0212 */
[C---:B------:R-:W-:Y:S01]  /*56c0*/  IMAD.WIDE R8, R11.reuse, 0x4, R8 ;  /* 0x000000040b087825 */ /* 0x040fe200078e0208 */
[----:B------:R-:W-:Y:S03]  /*56d0*/  STL.64 [R1+0x200], R18 ;  /* 0x0002001201007387 */ /* 0x000fe60000100a00 */
[C---:B------:R-:W-:Y:S01]  /*56e0*/  IMAD.WIDE R30, R11.reuse, 0x4, R30 ;  /* 0x000000040b1e7825 */ /* 0x040fe200078e021e */
[----:B------:R1:W-:Y:S03]  /*56f0*/  STL.64 [R1+0x208], R8 ;  /* 0x0002080801007387 */ /* 0x0003e60000100a00 */
[C---:B------:R-:W-:Y:S01]  /*5700*/  IMAD.WIDE R28, R11.reuse, 0x4, R28 ;  /* 0x000000040b1c7825 */ /* 0x040fe200078e021c */
[----:B------:R2:W-:Y:S03]  /*5710*/  STL.64 [R1+0x210], R30 ;  /* 0x0002101e01007387 */ /* 0x0005e60000100a00 */
[C---:B------:R-:W-:Y:S01]  /*5720*/  IMAD.WIDE R22, R11.reuse, 0x4, R22 ;  /* 0x000000040b167825 */ /* 0x040fe200078e0216 */
[----:B------:R3:W-:Y:S03]  /*5730*/  STL.64 [R1+0x218], R28 ;  /* 0x0002181c01007387 */ /* 0x0007e60000100a00 */
[C---:B------:R-:W-:Y:S01]  /*5740*/  IMAD.WIDE R34, R11.reuse, 0x4, R34 ;  /* 0x000000040b227825 */ /* 0x040fe200078e0222 */
[----:B------:R4:W-:Y:S04]  /*5750*/  STL.64 [R1+0x230], R22 ;  /* 0x0002301601007387 */ /* 0x0009e80000100a00 */
[----:B------:R-:W4:Y:S04]  /*5760*/  LDL.LU.64 R106, [R1+0x1d8] ;  /* 0x0001d800016a7983 */ /* 0x000f280000300a00 */
[----:B------:R-:W4:Y:S04]  /*5770*/  LDL.LU.64 R104, [R1+0x1d0] ;  /* 0x0001d00001687983 */ /* 0x000f280000300a00 */
[----:B------:R-:W4:Y:S04]  /*5780*/  LDL.LU.64 R108, [R1+0x1c8] ;  /* 0x0001c800016c7983 */ /* 0x000f280000300a00 */
[----:B------:R-:W-:Y:S04]  /*5790*/  LDGSTS.E [R251+0x72000], desc[UR16][R34.64], P0 ;  /* 0x7200000022fb7fae */ /* 0x000fe80008121850 */
[----:B------:R-:W4:Y:S04]  /*57a0*/  LDL.LU.64 R102, [R1+0x1c0] ;  /* 0x0001c00001667983 */ /* 0x000f280000300a00 */
[----:B------:R-:W-:Y:S04]  /*57b0*/  LDGSTS.E [R251+0x72400], desc[UR16][R18.64], P0 ;  /* 0x7240000012fb7fae */ /* 0x000fe80008121850 */
[----:B------:R-:W4:Y:S04]  /*57c0*/  LDL.LU.64 R134, [R1+0x1b8] ;  /* 0x0001b80001867983 */ /* 0x000f280000300a00 */
[----:B------:R1:W-:Y:S04]  /*57d0*/  LDGSTS.E [R251+0x72800], desc[UR16][R8.64], P0 ;  /* 0x7280000008fb7fae */ /* 0x0003e80008121850 */
[----:B------:R-:W2:Y:S01]  /*57e0*/  LDL.LU.64 R128, [R1+0x1b0] ;  /* 0x0001b00001807983 */ /* 0x000ea20000300a00 */
[----:B------:R-:W-:-:S03]  /*57f0*/  IMAD.WIDE R14, R11, 0x4, R26 ;  /* 0x000000040b0e7825 */ /* 0x000fc600078e021a */
[----:B------:R2:W-:Y:S01]  /*5800*/  LDGSTS.E [R251+0x72c00], desc[UR16][R30.64], P0 ;  /* 0x72c000001efb7fae */ /* 0x0005e20008121850 */
[----:B-1----:R-:W-:-:S03]  /*5810*/  IMAD.WIDE R8, R3, 0x4, R100 ;  /* 0x0000000403087825 */ /* 0x002fc600078e0264 */
[----:B------:R3:W-:Y:S04]  /*5820*/  LDGSTS.E [R251+0x73000], desc[UR16][R28.64], P0 ;  /* 0x730000001cfb7fae */ /* 0x0007e80008121850 */
[----:B------:R-:W4:Y:S04]  /*5830*/  LDL.LU.64 R100, [R1+0x1a8] ;  /* 0x0001a80001647983 */ /* 0x000f280000300a00 */
[----:B------:R-:W3:Y:S04]  /*5840*/  LDL.LU.64 R124, [R1+0x1a0] ;  /* 0x0001a000017c7983 */ /* 0x000ee80000300a00 */
[----:B------:R-:W4:Y:S04]  /*5850*/  LDL.LU.64 R132, [R1+0x198] ;  /* 0x0001980001847983 */ /* 0x000f280000300a00 */
[----:B------:R-:W4:Y:S04]  /*5860*/  LDL.LU.64 R126, [R1+0x190] ;  /* 0x00019000017e7983 */ /* 0x000f280000300a00 */
[----:B------:R-:W4:Y:S04]  /*5870*/  LDL.LU.64 R118, [R1+0x188] ;  /* 0x0001880001767983 */ /* 0x000f280000300a00 */
[----:B------:R-:W4:Y:S04]  /*5880*/  LDL.LU.64 R116, [R1+0x180] ;  /* 0x0001800001747983 */ /* 0x000f280000300a00 */
[----:B------:R-:W4:Y:S04]  /*5890*/  LDL.LU.64 R130, [R1+0x178] ;  /* 0x0001780001827983 */ /* 0x000f280000300a00 */
[----:B------:R-:W4:Y:S01]  /*58a0*/  LDL.LU.64 R122, [R1+0x170] ;  /* 0x00017000017a7983 */ /* 0x000f220000300a00 */
[----:B------:R-:W-:-:S03]  /*58b0*/  IMAD.WIDE R12, R11, 0x4, R24 ;  /* 0x000000040b0c7825 */ /* 0x000fc600078e0218 */
[----:B------:R-:W4:Y:S04]  /*58c0*/  LDL.LU.64 R120, [R1+0x168] ;  /* 0x0001680001787983 */ /* 0x000f280000300a00 */
[----:B------:R-:W-:Y:S04]  /*58d0*/  LDGSTS.E [R251+0x73400], desc[UR16][R14.64], P0 ;  /* 0x734000000efb7fae */ /* 0x000fe80008121850 */
[----:B------:R-:W-:Y:S04]  /*58e0*/  LDGSTS.E [R251+0x73800], desc[UR16][R12.64], P0 ;  /* 0x738000000cfb7fae */ /* 0x000fe80008121850 */
[----:B------:R1:W-:Y:S01]  /*58f0*/  LDGSTS.E [R251+0x73c00], desc[UR16][R22.64], P0 ;  /* 0x73c0000016fb7fae */ /* 0x0003e20008121850 */
[----:B--2---:R-:W-:-:S03]  /*5900*/  IMAD.WIDE R30, R3, 0x4, R128 ;  /* 0x00000004031e7825 */ /* 0x004fc600078e0280 */
[----:B------:R-:W2:Y:S01]  /*5910*/  LDL.LU.64 R128, [R1+0x160] ;  /* 0x0001600001807983 */ /* 0x000ea20000300a00 */
[----:B---3--:R-:W-:-:S03]  /*5920*/  IMAD.WIDE R28, R3, 0x4, R124 ;  /* 0x00000004031c7825 */ /* 0x008fc600078e027c */
[----:B------:R-:W3:Y:S01]  /*5930*/  LDL.LU.64 R124, [R1+0x158] ;  /* 0x00015800017c7983 */ /* 0x000ee20000300a00 */
[----:B----4-:R-:W-:-:S04]  /*5940*/  IMAD.WIDE R18, R3, 0x4, R126 ;  /* 0x0000000403127825 */ /* 0x010fc800078e027e */
[C---:B-1----:R-:W-:Y:S02]  /*5950*/  IMAD.WIDE R22, R3.reuse, 0x4, R118 ;  /* 0x0000000403167825 */ /* 0x042fe400078e0276 */
[----:B------:R-:W4:Y:S02]  /*5960*/  LDL.LU.64 R118, [R1+0x150] ;  /* 0x0001500001767983 */ /* 0x000f240000300a00 */
[----:B------:R-:W-:Y:S02]  /*5970*/  IMAD.WIDE R26, R3, 0x4, R116 ;  /* 0x00000004031a7825 */ /* 0x000fe400078e0274 */
[----:B------:R-:W4:Y:S04]  /*5980*/  LDL.LU.64 R116, [R1+0x148] ;  /* 0x0001480001747983 */ /* 0x000f280000300a00 */
[----:B------:R-:W4:Y:S01]  /*5990*/  LDL.LU.64 R126, [R1+0x140] ;  /* 0x00014000017e7983 */ /* 0x000f220000300a00 */
[----:B------:R-:W-:-:S03]  /*59a0*/  IMAD.WIDE R20, R11, 0x4, R20 ;  /* 0x000000040b147825 */ /* 0x000fc600078e0214 */
[----:B------:R-:W4:Y:S01]  /*59b0*/  LDL.LU.64 R138, [R1+0x138] ;  /* 0x00013800018a7983 */ /* 0x000f220000300a00 */
[----:B------:R-:W-:-:S03]  /*59c0*/  IMAD.WIDE R32, R11, 0x4, R32 ;  /* 0x000000040b207825 */ /* 0x000fc600078e0220 */
[----:B------:R-:W-:Y:S01]  /*59d0*/  LDGSTS.E [R2+0x72200], desc[UR16][R20.64], P0 ;  /* 0x7220000014027fae */ /* 0x000fe20008121850 */
        /* <DEDUP_REMOVED lines=11> */
[----:B------:R-:W-:Y:S04]  /*5a90*/  LDGSTS.E [R2+0x73a00], desc[UR16][R38.64], P0 ;  /* 0x73a0000026027fae */ /* 0x000fe80008121850 */
[----:B------:R-:W-:Y:S04]  /*5aa0*/  LDGSTS.E [R2+0x73e00], desc[UR16][R36.64], P0 ;  /* 0x73e0000024027fae */ /* 0x000fe80008121850 */
[----:B------:R-:W0:Y:S01]  /*5ab0*/  LDGDEPBAR ;  /* 0x00000000000079af */ /* 0x000e220000000000 */
[C---:B------:R-:W-:Y:S01]  /*5ac0*/  IMAD.WIDE R114, R3.reuse, 0x4, R114 ;  /* 0x0000000403727825 */ /* 0x040fe200078e0272 */
[----:B------:R-:W-:Y:S03]  /*5ad0*/  BAR.SYNC.DEFER_BLOCKING 0x0 ;  /* 0x0000000000007b1d */ /* 0x000fe60000010000 */
[----:B------:R-:W-:-:S04]  /*5ae0*/  IMAD.WIDE R112, R3, 0x4, R112 ;  /* 0x0000000403707825 */ /* 0x000fc800078e0270 */
[----:B------:R-:W-:-:S04]  /*5af0*/  IMAD.WIDE R110, R3, 0x4, R110 ;  /* 0x00000004036e7825 */ /* 0x000fc800078e026e */
[----:B------:R-:W-:-:S04]  /*5b00*/  IMAD.WIDE R106, R3, 0x4, R106 ;  /* 0x00000004036a7825 */ /* 0x000fc800078e026a */
[----:B------:R-:W-:Y:S02]  /*5b10*/  VIADD R5, R98, 0xffffffba ;  /* 0xffffffba62057836 */ /* 0x000fe40000000000 */
[----:B------:R-:W-:-:S04]  /*5b20*/  IMAD.WIDE R104, R3, 0x4, R104 ;  /* 0x0000000403687825 */ /* 0x000fc800078e0268 */
[----:B------:R-:W-:-:S04]  /*5b30*/  IMAD.WIDE R108, R3, 0x4, R108 ;  /* 0x00000004036c7825 */ /* 0x000fc800078e026c */
[C---:B------:R-:W-:Y:S01]  /*5b40*/  IMAD.WIDE R98, R3.reuse, 0x4, R134 ;  /* 0x0000000403627825 */ /* 0x040fe200078e0286 */
[----:B------:R-:W-:Y:S01]  /*5b50*/  @!PT LDS RZ, [RZ] ;  /* 0x00000000fffff984 */ /* 0x000fe20000000800 */
[----:B------:R-:W-:Y:S01]  /*5b60*/  @!PT LDS RZ, [RZ] ;  /* 0x00000000fffff984 */ /* 0x000fe20000000800 */
[----:B------:R-:W-:Y:S01]  /*5b70*/  @!PT LDS RZ, [RZ] ;  /* 0x00000000fffff984 */ /* 0x000fe20000000800 */
[----:B------:R-:W-:Y:S03]  /*5b80*/  LDGSTS.E [R17+0x20000], desc[UR16][R114.64], !P5 ;  /* 0x2000000072117fae */ /* 0x000fe6000e921850 */
[C---:B------:R-:W-:Y:S01]  /*5b90*/  IMAD.WIDE R102, R3.reuse, 0x4, R102 ;  /* 0x0000000403667825 */ /* 0x040fe200078e0266 */
        /* <DEDUP_REMOVED lines=9> */
[----:B------:R-:W-:Y:S01]  /*5c30*/  IMAD.WIDE R130, R3, 0x4, R120 ;  /* 0x0000000403827825 */ /* 0x000fe200078e0278 */
[----:B------:R-:W-:Y:S04]  /*5c40*/  LDGSTS.E [R17+0x28004], desc[UR16][R108.64], !P6 ;  /* 0x280040006c117fae */ /* 0x000fe8000f121850 */
[----:B------:R-:W-:Y:S04]  /*5c50*/  LDGSTS.E [R17+0x2c004], desc[UR16][R102.64], !P6 ;  /* 0x2c00400066117fae */ /* 0x000fe8000f121850 */
[----:B------:R1:W-:Y:S04]  /*5c60*/  STL.64 [R1+0x198], R134 ;  /* 0x0001988601007387 */ /* 0x0003e80000100a00 */
[----:B------:R-:W-:Y:S04]  /*5c70*/  LDGSTS.E [R17+0x20008], desc[UR16][R98.64], !P4 ;  /* 0x2000800062117fae */ /* 0x000fe8000e121850 */
[----:B------:R-:W4:Y:S01]  /*5c80*/  LDL.LU.64 R136, [R1+0x130] ;  /* 0x0001300001887983 */ /* 0x000f220000300a00 */
[----:B------:R-:W-:-:S02]  /*5c90*/  ISETP.GE.U32.AND P0, PT, R5, 0x7fffff9b, PT ;  /* 0x7fffff9b0500780c */ /* 0x000fc40003f06070 */
[----:B------:R-:W4:Y:S01]  /*5ca0*/  LDC R5, c[0x0][0x230] ;  /* 0x00008c00ff057b82 */ /* 0x000f220000000800 */
[----:B------:R-:W-:Y:S04]  /*5cb0*/  LDGSTS.E [R17+0x24008], desc[UR16][R30.64], !P4 ;  /* 0x240080001e117fae */ /* 0x000fe8000e121850 */
[----:B------:R1:W-:Y:S04]  /*5cc0*/  STL.64 [R1+0x190], R132 ;  /* 0x0001908401007387 */ /* 0x0003e80000100a00 */
[----:B------:R-:W-:Y:S04]  /*5cd0*/  LDGSTS.E [R17+0x28008], desc[UR16][R100.64], !P4 ;  /* 0x2800800064117fae */ /* 0x000fe8000e121850 */
[----:B------:R-:W4:Y:S04]  /*5ce0*/  LDL.LU.64 R122, [R1+0x120] ;  /* 0x00012000017a7983 */ /* 0x000f280000300a00 */
[----:B------:R-:W-:Y:S04]  /*5cf0*/  LDGSTS.E [R17+0x2c008], desc[UR16][R28.64], !P4 ;  /* 0x2c0080001c117fae */ /* 0x000fe8000e121850 */
[----:B------:R3:W-:Y:S04]  /*5d00*/  STL.64 [R1+0x188], R130 ;  /* 0x0001888201007387 */ /* 0x0007e80000100a00 */
[----:B------:R-:W-:Y:S04]  /*5d10*/  LDGSTS.E [R17+0x2000c], desc[UR16][R24.64], !P2 ;  /* 0x2000c00018117fae */ /* 0x000fe8000d121850 */
[----:B------:R-:W4:Y:S04]  /*5d20*/  LDL.LU.64 R120, [R1+0x110] ;  /* 0x0001100001787983 */ /* 0x000f280000300a00 */
[----:B------:R-:W-:Y:S04]  /*5d30*/  LDGSTS.E [R17+0x2400c], desc[UR16][R18.64], !P2 ;  /* 0x2400c00012117fae */ /* 0x000fe8000d121850 */
[----:B------:R-:W-:Y:S04]  /*5d40*/  LDGSTS.E [R17+0x2800c], desc[UR16][R22.64], !P2 ;  /* 0x2800c00016117fae */ /* 0x000fe8000d121850 */
[----:B------:R-:W-:Y:S04]  /*5d50*/  LDGSTS.E [R17+0x2c00c], desc[UR16][R26.64], !P2 ;  /* 0x2c00c0001a117fae */ /* 0x000fe8000d121850 */
[----:B------:R-:W-:Y:S04]  /*5d60*/  LDGSTS.E [R244+0x20000], desc[UR16][R134.64], !P3 ;  /* 0x2000000086f47fae */ /* 0x000fe8000d921850 */
[----:B------:R-:W-:Y:S04]  /*5d70*/  LDGSTS.E [R244+0x24000], desc[UR16][R132.64], !P3 ;  /* 0x2400000084f47fae */ /* 0x000fe8000d921850 */
[----:B------:R-:W-:Y:S01]  /*5d80*/  LDGSTS.E [R244+0x28000], desc[UR16][R130.64], !P3 ;  /* 0x2800000082f47fae */ /* 0x000fe2000d921850 */
[----:B--2---:R-:W-:-:S05]  /*5d90*/  IMAD.WIDE R128, R3, 0x4, R128 ;  /* 0x0000000403807825 */ /* 0x004fca00078e0280 */
[----:B------:R2:W-:Y:S04]  /*5da0*/  STL.64 [R1+0x180], R128 ;  /* 0x0001808001007387 */ /* 0x0005e80000100a00 */
[----:B-1----:R-:W2:Y:S04]  /*5db0*/  LDL.LU.64 R134, [R1+0x100] ;  /* 0x0001000001867983 */ /* 0x002ea80000300a00 */
[----:B------:R-:W2:Y:S01]  /*5dc0*/  LDL.LU.64 R132, [R1+0xf0] ;  /* 0x0000f00001847983 */ /* 0x000ea20000300a00 */
[----:B---3--:R-:W-:-:S03]  /*5dd0*/  IMAD.WIDE R124, R3, 0x4, R124 ;  /* 0x00000004037c7825 */ /* 0x008fc600078e027c */
[----:B------:R-:W3:Y:S04]  /*5de0*/  LDL.LU.64 R130, [R1+0xe0] ;  /* 0x0000e00001827983 */ /* 0x000ee80000300a00 */
[----:B------:R-:W-:Y:S04]  /*5df0*/  LDGSTS.E [R244+0x2c000], desc[UR16][R128.64], !P3 ;  /* 0x2c00000080f47fae */ /* 0x000fe8000d921850 */
[----:B------:R1:W-:Y:S01]  /*5e00*/  STL.64 [R1+0x178], R124 ;  /* 0x0001787c01007387 */ /* 0x0003e20000100a00 */
[----:B----4-:R-:W-:-:S03]  /*5e10*/  IMAD.WIDE R118, R3, 0x4, R118 ;  /* 0x0000000403767825 */ /* 0x010fc600078e0276 */
[----:B------:R-:W-:Y:S01]  /*5e20*/  LDGSTS.E [R244+0x20004], desc[UR16][R124.64], !P0 ;  /* 0x200040007cf47fae */ /* 0x000fe2000c121850 */
[----:B------:R-:W-:-:S03]  /*5e30*/  IMAD.WIDE R116, R3, 0x4, R116 ;  /* 0x0000000403747825 */ /* 0x000fc600078e0274 */
[----:B--2---:R-:W2:Y:S01]  /*5e40*/  LDL.LU.64 R128, [R1+0xd0] ;  /* 0x0000d00001807983 */ /* 0x004ea20000300a00 */
[----:B------:R-:W-:-:S03]  /*5e50*/  IMAD.WIDE R140, R3, 0x4, R126 ;  /* 0x00000004038c7825 */ /* 0x000fc600078e027e */
[----:B------:R4:W-:Y:S04]  /*5e60*/  STL.64 [R1+0x170], R118 ;  /* 0x0001707601007387 */ /* 0x0009e80000100a00 */
[----:B------:R4:W-:Y:S04]  /*5e70*/  STL.64 [R1+0x168], R116 ;  /* 0x0001687401007387 */ /* 0x0009e80000100a00 */
[----:B------:R4:W-:Y:S04]  /*5e80*/  STL.64 [R1+0x160], R140 ;  /* 0x0001608c01007387 */ /* 0x0009e80000100a00 */
[----:B------:R-:W2:Y:S04]  /*5e90*/  LDL.LU.64 R126, [R1+0xc0] ;  /* 0x0000c000017e7983 */ /* 0x000ea80000300a00 */
[----:B-1----:R-:W2:Y:S04]  /*5ea0*/  LDL.LU.64 R124, [R1+0xb0] ;  /* 0x0000b000017c7983 */ /* 0x002ea80000300a00 */
[----:B------:R-:W-:Y:S04]  /*5eb0*/  LDGSTS.E [R244+0x24004], desc[UR16][R118.64], !P0 ;  /* 0x2400400076f47fae */ /* 0x000fe8000c121850 */
[----:B------:R-:W-:Y:S01]  /*5ec0*/  LDGSTS.E [R244+0x28004], desc[UR16][R116.64], !P0 ;  /* 0x2800400074f47fae */ /* 0x000fe2000c121850 */
[----:B------:R-:W-:-:S02]  /*5ed0*/  VIADD R5, R5, 0xffffffb9 ;  /* 0xffffffb905057836 */ /* 0x000fc40000000000 */
[----:B------:R-:W-:Y:S01]  /*5ee0*/  IMAD.WIDE R142, R3, 0x4, R138 ;  /* 0x00000004038e7825 */ /* 0x000fe200078e028a */
[----:B------:R1:W-:Y:S04]  /*5ef0*/  LDGSTS.E [R244+0x2c004], desc[UR16][R140.64], !P0 ;  /* 0x2c0040008cf47fae */ /* 0x0003e8000c121850 */
[----:B----4-:R-:W4:Y:S04]  /*5f00*/  LDL.LU.64 R118, [R1+0xa0] ;  /* 0x0000a00001767983 */ /* 0x010f280000300a00 */
[----:B------:R-:W4:Y:S01]  /*5f10*/  LDL.LU.64 R116, [R1+0x10] ;  /* 0x0000100001747983 */ /* 0x000f220000300a00 */
[----:B------:R-:W-:-:S02]  /*5f20*/  ISETP.GE.U32.AND P5, PT, R5, 0x7fffff9a, PT ;  /* 0x7fffff9a0500780c */ /* 0x000fc40003fa6070 */
[----:B------:R-:W1:Y:S01]  /*5f30*/  LDC R5, c[0x0][0x230] ;  /* 0x00008c00ff057b82 */ /* 0x000e620000000800 */
[----:B------:R1:W-:Y:S10]  /*5f40*/  STL.64 [R1+0x158], R142 ;  /* 0x0001588e01007387 */ /* 0x0003f40000100a00 */
[----:B------:R-:W-:Y:S01]  /*5f50*/  LDGSTS.E [R244+0x20008], desc[UR16][R142.64], !P5 ;  /* 0x200080008ef47fae */ /* 0x000fe2000e921850 */
[----:B-1----:R-:W-:-:S04]  /*5f60*/  IADD3 R5, R5, -0x48, RZ ;  /* 0xffffffb805057810 */ /* 0x002fc80007ffe0ff */
[----:B------:R-:W-:Y:S02]  /*5f70*/  ISETP.GE.U32.AND P6, PT, R5, 0x7fffff99, PT ;  /* 0x7fffff990500780c */ /* 0x000fe40003fc6070 */
[----:B------:R-:W1:Y:S02]  /*5f80*/  LDC R5, c[0x0][0x230] ;  /* 0x00008c00ff057b82 */ /* 0x000e640000000800 */
[----:B-1----:R-:W-:-:S05]  /*5f90*/  VIADD R5, R5, 0xffffffb7 ;  /* 0xffffffb705057836 */ /* 0x002fca0000000000 */
[----:B------:R-:W-:Y:S02]  /*5fa0*/  ISETP.GE.U32.AND P4, PT, R5, 0x7fffff98, PT ;  /* 0x7fffff980500780c */ /* 0x000fe40003f86070 */
[----:B------:R-:W1:Y:S01]  /*5fb0*/  LDC R5, c[0x0][0x230] ;  /* 0x00008c00ff057b82 */ /* 0x000e620000000800 */
[----:B------:R-:W-:-:S05]  /*5fc0*/  IMAD.WIDE R140, R3, 0x4, R136 ;  /* 0x00000004038c7825 */ /* 0x000fca00078e0288 */
[----:B------:R-:W-:Y:S01]  /*5fd0*/  LDGSTS.E [R244+0x24008], desc[UR16][R140.64], !P5 ;  /* 0x240080008cf47fae */ /* 0x000fe2000e921850 */
[----:B------:R-:W-:-:S03]  /*5fe0*/  IMAD.WIDE R138, R3, 0x4, R122 ;  /* 0x00000004038a7825 */ /* 0x000fc600078e027a */
[----:B------:R-:W4:Y:S04]  /*5ff0*/  LDL.LU.64 R122, [R1+0x8] ;  /* 0x00000800017a7983 */ /* 0x000f280000300a00 */
[----:B------:R1:W-:Y:S04]  /*6000*/  STL.64 [R1+0x150], R140 ;  /* 0x0001508c01007387 */ /* 0x0003e80000100a00 */
[----:B------:R-:W-:Y:S01]  /*6010*/  LDGSTS.E [R244+0x28008], desc[UR16][R138.64], !P5 ;  /* 0x280080008af47fae */ /* 0x000fe2000e921850 */
[----:B------:R-:W-:-:S03]  /*6020*/  IMAD.WIDE R136, R3, 0x4, R120 ;  /* 0x0000000403887825 */ /* 0x000fc600078e0278 */
[----:B------:R-:W4:Y:S04]  /*6030*/  LDL.LU.64 R120, [R1] ;  /* 0x0000000001787983 */ /* 0x000f280000300a00 */
[----:B------:R1:W-:Y:S04]  /*6040*/  STL.64 [R1+0x148], R138 ;  /* 0x0001488a01007387 */ /* 0x0003e80000100a00 */
[----:B------:R1:W-:Y:S04]  /*6050*/  STL.64 [R1+0x140], R136 ;  /* 0x0001408801007387 */ /* 0x0003e80000100a00 */
[----:B------:R-:W4:Y:S04]  /*6060*/  LDL.LU.64 R142, [R1+0x780] ;  /* 0x00078000018e7983 */ /* 0x000f280000300a00 */
[----:B-1----:R-:W4:Y:S04]  /*6070*/  LDL.LU.64 R140, [R1+0x778] ;  /* 0x00077800018c7983 */ /* 0x002f280000300a00 */
[----:B------:R-:W4:Y:S04]  /*6080*/  LDL.LU.64 R138, [R1+0x770] ;  /* 0x00077000018a7983 */ /* 0x000f280000300a00 */
[----:B------:R-:W-:Y:S04]  /*6090*/  LDGSTS.E [R244+0x2c008], desc[UR16][R136.64], !P5 ;  /* 0x2c00800088f47fae */ /* 0x000fe8000e921850 */
[----:B------:R-:W4:Y:S01]  /*60a0*/  LDL.LU.64 R136, [R1+0x768] ;  /* 0x0007680001887983 */ /* 0x000f220000300a00 */
[----:B------:R-:W-:-:S04]  /*60b0*/  IMAD.WIDE R134, R3, 0x4, R134 ;  /* 0x0000000403867825 */ /* 0x000fc800078e0286 */
[C---:B------:R-:W-:Y:S01]  /*60c0*/  IMAD.WIDE R132, R3.reuse, 0x4, R132 ;  /* 0x0000000403847825 */ /* 0x040fe200078e0284 */
[----:B------:R1:W-:Y:S03]  /*60d0*/  STL.64 [R1+0x138], R134 ;  /* 0x0001388601007387 */ /* 0x0003e60000100a00 */
[C---:B---3--:R-:W-:Y:S01]  /*60e0*/  IMAD.WIDE R130, R3.reuse, 0x4, R130 ;  /* 0x0000000403827825 */ /* 0x048fe200078e0282 */
[----:B------:R3:W-:Y:S04]  /*60f0*/  STL.64 [R1+0x130], R132 ;  /* 0x0001308401007387 */ /* 0x0007e80000100a00 */
[----:B------:R-:W-:Y:S04]  /*6100*/  LDGSTS.E [R244+0x2000c], desc[UR16][R134.64], !P6 ;  /* 0x2000c00086f47fae */ /* 0x000fe8000f121850 */
[----:B------:R-:W-:Y:S04]  /*6110*/  LDGSTS.E [R244+0x2400c], desc[UR16][R132.64], !P6 ;  /* 0x2400c00084f47fae */ /* 0x000fe8000f121850 */
[----:B------:R-:W-:Y:S01]  /*6120*/  LDGSTS.E [R244+0x2800c], desc[UR16][R130.64], !P6 ;  /* 0x2800c00082f47fae */ /* 0x000fe2000f121850 */
[----:B--2---:R-:W-:-:S03]  /*6130*/  IMAD.WIDE R128, R3, 0x4, R128 ;  /* 0x0000000403807825 */ /* 0x004fc600078e0280 */
[----:B-1----:R-:W2:Y:S04]  /*6140*/  LDL.LU.64 R134, [R1+0x760] ;  /* 0x0007600001867983 */ /* 0x002ea80000300a00 */
[----:B------:R1:W-:Y:S04]  /*6150*/  STL.64 [R1+0x128], R130 ;  /* 0x0001288201007387 */ /* 0x0003e80000100a00 */
[----:B---3--:R-:W3:Y:S04]  /*6160*/  LDL.LU.64 R132, [R1+0x758] ;  /* 0x0007580001847983 */ /* 0x008ee80000300a00 */
[----:B------:R4:W-:Y:S01]  /*6170*/  STL.64 [R1+0x120], R128 ;  /* 0x0001208001007387 */ /* 0x0009e20000100a00 */
[----:B------:R-:W-:-:S03]  /*6180*/  IMAD.WIDE R126, R3, 0x4, R126 ;  /* 0x00000004037e7825 */ /* 0x000fc600078e027e */
[----:B-1----:R-:W2:Y:S01]  /*6190*/  LDL.LU.64 R130, [R1+0x750] ;  /* 0x0007500001827983 */ /* 0x002ea20000300a00 */
[----:B------:R-:W-:-:S03]  /*61a0*/  IMAD.WIDE R124, R3, 0x4, R124 ;  /* 0x00000004037c7825 */ /* 0x000fc600078e027c */
[----:B------:R-:W-:Y:S04]  /*61b0*/  LDGSTS.E [R244+0x2c00c], desc[UR16][R128.64], !P6 ;  /* 0x2c00c00080f47fae */ /* 0x000fe8000f121850 */
[----:B------:R-:W-:Y:S04]  /*61c0*/  LDGSTS.E [R245+0x20000], desc[UR16][R126.64], !P4 ;  /* 0x200000007ef57fae */ /* 0x000fe8000e121850 */
[----:B------:R-:W-:Y:S04]  /*61d0*/  LDGSTS.E [R245+0x24000], desc[UR16][R124.64], !P4 ;  /* 0x240000007cf57fae */ /* 0x000fe8000e121850 */
[----:B----4-:R-:W4:Y:S01]  /*61e0*/  LDL.LU.64 R128, [R1+0x748] ;  /* 0x0007480001807983 */ /* 0x010f220000300a00 */
[----:B------:R-:W-:-:S03]  /*61f0*/  IMAD.WIDE R118, R3, 0x4, R118 ;  /* 0x0000000403767825 */ /* 0x000fc600078e0276 */
[----:B------:R1:W-:Y:S01]  /*6200*/  STL.64 [R1+0x118], R126 ;  /* 0x0001187e01007387 */ /* 0x0003e20000100a00 */
[----:B------:R-:W-:-:S03]  /*6210*/  IMAD.WIDE R116, R3, 0x4, R116 ;  /* 0x0000000403747825 */ /* 0x000fc600078e0274 */
[----:B------:R1:W-:Y:S04]  /*6220*/  STL.64 [R1+0x110], R124 ;  /* 0x0001107c01007387 */ /* 0x0003e80000100a00 */
[----:B------:R-:W-:Y:S04]  /*6230*/  LDGSTS.E [R245+0x28000], desc[UR16][R118.64], !P4 ;  /* 0x2800000076f57fae */ /* 0x000fe8000e121850 */
[----:B-1----:R-:W3:Y:S04]  /*6240*/  LDL.LU.64 R126, [R1+0x740] ;  /* 0x00074000017e7983 */ /* 0x002ee80000300a00 */
[----:B------:R1:W-:Y:S04]  /*6250*/  STL.64 [R1+0x108], R118 ;  /* 0x0001087601007387 */ /* 0x0003e80000100a00 */
[----:B------:R-:W2:Y:S04]  /*6260*/  LDL.LU.64 R124, [R1+0x738] ;  /* 0x00073800017c7983 */ /* 0x000ea80000300a00 */
[----:B------:R1:W-:Y:S04]  /*6270*/  STL.64 [R1+0x100], R116 ;  /* 0x0001007401007387 */ /* 0x0003e80000100a00 */
[----:B-1----:R-:W4:Y:S04]  /*6280*/  LDL.LU.64 R118, [R1+0x730] ;  /* 0x0007300001767983 */ /* 0x002f280000300a00 */
[----:B------:R1:W-:Y:S04]  /*6290*/  LDGSTS.E [R245+0x2c000], desc[UR16][R116.64], !P4 ;  /* 0x2c00000074f57fae */ /* 0x0003e8000e121850 */
[----:B------:R-:W1:Y:S01]  /*62a0*/  LDL.LU.64 R116, [R1+0x728] ;  /* 0x0007280001747983 */ /* 0x000e620000300a00 */
[----:B------:R-:W-:-:S05]  /*62b0*/  VIADD R5, R5, 0xffffffb6 ;  /* 0xffffffb605057836 */ /* 0x000fca0000000000 */
[----:B------:R-:W-:Y:S02]  /*62c0*/  ISETP.GE.U32.AND P2, PT, R5, 0x7fffff97, PT ;  /* 0x7fffff970500780c */ /* 0x000fe40003f46070 */
[----:B------:R-:W3:Y:S01]  /*62d0*/  LDC R5, c[0x0][0x230] ;  /* 0x00008c00ff057b82 */ /* 0x000ee20000000800 */
[----:B------:R-:W-:-:S05]  /*62e0*/  IMAD.WIDE R122, R3, 0x4, R122 ;  /* 0x00000004037a7825 */ /* 0x000fca00078e027a */
[----:B------:R3:W-:Y:S05]  /*62f0*/  STL.64 [R1+0xf8], R122 ;  /* 0x0000f87a01007387 */ /* 0x0007ea0000100a00 */
[----:B------:R4:W-:Y:S01]  /*6300*/  LDGSTS.E [R245+0x20004], desc[UR16][R122.64], !P2 ;  /* 0x200040007af57fae */ /* 0x0009e2000d121850 */
[----:B------:R-:W-:-:S05]  /*6310*/  IMAD.WIDE R120, R3, 0x4, R120 ;  /* 0x0000000403787825 */ /* 0x000fca00078e0278 */
[----:B------:R1:W-:Y:S04]  /*6320*/  STL.64 [R1+0xf0], R120 ;  /* 0x0000f07801007387 */ /* 0x0003e80000100a00 */
[----:B---3--:R-:W3:Y:S04]  /*6330*/  LDL.LU.64 R122, [R1+0x720] ;  /* 0x00072000017a7983 */ /* 0x008ee80000300a00 */
[----:B------:R-:W-:Y:S01]  /*6340*/  LDGSTS.E [R245+0x24004], desc[UR16][R120.64], !P2 ;  /* 0x2400400078f57fae */ /* 0x000fe2000d121850 */
[----:B------:R-:W-:-:S05]  /*6350*/  VIADD R5, R5, 0xffffffb5 ;  /* 0xffffffb505057836 */ /* 0x000fca0000000000 */
[----:B------:R-:W-:Y:S02]  /*6360*/  ISETP.GE.U32.AND P3, PT, R5, 0x7fffff96, PT ;  /* 0x7fffff960500780c */ /* 0x000fe40003f66070 */
[----:B------:R-:W2:Y:S02]  /*6370*/  LDC R5, c[0x0][0x230] ;  /* 0x00008c00ff057b82 */ /* 0x000ea40000000800 */
[----:B--2---:R-:W-:-:S04]  /*6380*/  IADD3 R5, R5, -0x4c, RZ ;  /* 0xffffffb405057810 */ /* 0x004fc80007ffe0ff */
[----:B------:R-:W-:Y:S02]  /*6390*/  ISETP.GE.U32.AND P0, PT, R5, 0x7fffff95, PT ;  /* 0x7fffff950500780c */ /* 0x000fe40003f06070 */
[----:B------:R-:W2:Y:S01]  /*63a0*/  LDC R5, c[0x0][0x230] ;  /* 0x00008c00ff057b82 */ /* 0x000ea20000000800 */
[----:B-1----:R-:W-:-:S05]  /*63b0*/  IMAD.WIDE R116, R3, 0x4, R116 ;  /* 0x0000000403747825 */ /* 0x002fca00078e0274 */
[----:B------:R1:W-:Y:S04]  /*63c0*/  STL.64 [R1+0xe8], R116 ;  /* 0x0000e87401007387 */ /* 0x0003e80000100a00 */
[----:B------:R-:W3:Y:S01]  /*63d0*/  LDL.LU.64 R120, [R1+0x718] ;  /* 0x0007180001787983 */ /* 0x000ee20000300a00 */
[----:B--2---:R-:W-:Y:S02]  /*63e0*/  VIADD R5, R5, 0xffffffb3 ;  /* 0xffffffb305057836 */ /* 0x004fe40000000000 */
[----:B----4-:R-:W-:Y:S01]  /*63f0*/  IMAD.WIDE R118, R3, 0x4, R118 ;  /* 0x0000000403767825 */ /* 0x010fe200078e0276 */
[----:B------:R1:W-:Y:S02]  /*6400*/  LDGSTS.E [R245+0x28004], desc[UR16][R116.64], !P2 ;  /* 0x2800400074f57fae */ /* 0x0003e4000d121850 */
[----:B------:R-:W-:-:S02]  /*6410*/  ISETP.GE.U32.AND P5, PT, R5, 0x7fffff94, PT ;  /* 0x7fffff940500780c */ /* 0x000fc40003fa6070 */
[----:B------:R-:W2:Y:S01]  /*6420*/  LDC R5, c[0x0][0x230] ;  /* 0x00008c00ff057b82 */ /* 0x000ea20000000800 */
[----:B------:R4:W-:Y:S01]  /*6430*/  LDGSTS.E [R245+0x2c004], desc[UR16][R118.64], !P2 ;  /* 0x2c00400076f57fae */ /* 0x0009e2000d121850 */
[----:B--2---:R-:W-:-:S05]  /*6440*/  VIADD R5, R5, 0xffffffb2 ;  /* 0xffffffb205057836 */ /* 0x004fca0000000000 */
[----:B------:R-:W-:Y:S02]  /*6450*/  ISETP.GE.U32.AND P6, PT, R5, 0x7fffff93, PT ;  /* 0x7fffff930500780c */ /* 0x000fe40003fc6070 */
[----:B------:R-:W2:Y:S02]  /*6460*/  LDC R5, c[0x0][0x230] ;  /* 0x00008c00ff057b82 */ /* 0x000ea40000000800 */
[----:B--2---:R-:W-:-:S05]  /*6470*/  VIADD R5, R5, 0xffffffb1 ;  /* 0xffffffb105057836 */ /* 0x004fca0000000000 */
[----:B------:R-:W-:Y:S02]  /*6480*/  ISETP.GE.U32.AND P4, PT, R5, 0x7fffff92, PT ;  /* 0x7fffff920500780c */ /* 0x000fe40003f86070 */
[----:B------:R-:W2:Y:S02]  /*6490*/  LDC R5, c[0x0][0x230] ;  /* 0x00008c00ff057b82 */ /* 0x000ea40000000800 */
[----:B--2---:R-:W-:-:S04]  /*64a0*/  IADD3 R5, R5, -0x50, RZ ;  /* 0xffffffb005057810 */ /* 0x004fc80007ffe0ff */
[----:B------:R-:W-:Y:S02]  /*64b0*/  ISETP.GE.U32.AND P2, PT, R5, 0x7fffff91, PT ;  /* 0x7fffff910500780c */ /* 0x000fe40003f46070 */
[----:B------:R-:W2:Y:S01]  /*64c0*/  LDC R5, c[0x0][0x230] ;  /* 0x00008c00ff057b82 */ /* 0x000ea20000000800 */
[----:B------:R4:W-:Y:S01]  /*64d0*/  STL.64 [R1+0xe0], R118 ;  /* 0x0000e07601007387 */ /* 0x0009e20000100a00 */
[----:B---3--:R-:W-:-:S04]  /*64e0*/  IMAD.WIDE R122, R3, 0x4, R122 ;  /* 0x00000004037a7825 */ /* 0x008fc800078e027a */
[----:B-1----:R-:W-:-:S04]  /*64f0*/  IMAD.WIDE R116, R3, 0x4, R126 ;  /* 0x0000000403747825 */ /* 0x002fc800078e027e */
[----:B----4-:R-:W-:-:S04]  /*6500*/  IMAD.WIDE R118, R3, 0x4, R124 ;  /* 0x0000000403767825 */ /* 0x010fc800078e027c */
[----:B--2---:R-:W-:Y:S02]  /*6510*/  VIADD R5, R5, 0xffffffaf ;  /* 0xffffffaf05057836 */ /* 0x004fe40000000000 */
[----:B------:R-:W-:-:S04]  /*6520*/  IMAD.WIDE R128, R3, 0x4, R128 ;  /* 0x0000000403807825 */ /* 0x000fc800078e0280 */
[----:B------:R-:W-:-:S04]  /*6530*/  IMAD.WIDE R124, R3, 0x4, R132 ;  /* 0x00000004037c7825 */ /* 0x000fc800078e0284 */
[----:B------:R-:W-:-:S04]  /*6540*/  IMAD.WIDE R126, R3, 0x4, R138 ;  /* 0x00000004037e7825 */ /* 0x000fc800078e028a */
[----:B------:R-:W-:-:S04]  /*6550*/  IMAD.WIDE R132, R3, 0x4, R144 ;  /* 0x0000000403847825 */ /* 0x000fc800078e0290 */
[----:B------:R-:W-:-:S05]  /*6560*/  IMAD.WIDE R120, R3, 0x4, R120 ;  /* 0x0000000403787825 */ /* 0x000fca00078e0278 */
[----:B------:R-:W-:Y:S04]  /*6570*/  LDGSTS.E [R245+0x20008], desc[UR16][R120.64], !P3 ;  /* 0x2000800078f57fae */ /* 0x000fe8000d921850 */
[----:B------:R-:W-:Y:S04]  /*6580*/  LDGSTS.E [R245+0x24008], desc[UR16][R122.64], !P3 ;  /* 0x240080007af57fae */ /* 0x000fe8000d921850 */
[----:B------:R-:W-:Y:S04]  /*6590*/  LDGSTS.E [R245+0x28008], desc[UR16][R118.64], !P3 ;  /* 0x2800800076f57fae */ /* 0x000fe8000d921850 */
[----:B------:R1:W-:Y:S01]  /*65a0*/  LDGSTS.E [R245+0x2c008], desc[UR16][R116.64], !P3 ;  /* 0x2c00800074f57fae */ /* 0x0003e2000d921850 */
[----:B------:R-:W-:-:S02]  /*65b0*/  ISETP.GE.U32.AND P3, PT, R5, 0x7fffff90, PT ;  /* 0x7fffff900500780c */ /* 0x000fc40003f66070 */
[----:B------:R-:W2:Y:S01]  /*65c0*/  LDC R5, c[0x0][0x230] ;  /* 0x00008c00ff057b82 */ /* 0x000ea20000000800 */
[----:B------:R-:W-:Y:S04]  /*65d0*/  STL.64 [R1+0xd8], R120 ;  /* 0x0000d87801007387 */ /* 0x000fe80000100a00 */
[----:B------:R-:W-:Y:S04]  /*65e0*/  STL.64 [R1+0xd0], R122 ;  /* 0x0000d07a01007387 */ /* 0x000fe80000100a00 */
[----:B------:R-:W-:Y:S04]  /*65f0*/  STL.64 [R1+0xc8], R118 ;  /* 0x0000c87601007387 */ /* 0x000fe80000100a00 */
[----:B------:R1:W-:Y:S04]  /*6600*/  STL.64 [R1+0xc0], R116 ;  /* 0x0000c07401007387 */ /* 0x0003e80000100a00 */
[----:B------:R-:W-:Y:S01]  /*6610*/  LDGSTS.E [R245+0x2000c], desc[UR16][R128.64], !P0 ;  /* 0x2000c00080f57fae */ /* 0x000fe2000c121850 */
[----:B-1----:R-:W-:-:S04]  /*6620*/  IMAD.WIDE R116, R3, 0x4, R130 ;  /* 0x0000000403747825 */ /* 0x002fc800078e0282 */
[----:B------:R-:W-:Y:S01]  /*6630*/  IMAD.WIDE R130, R3, 0x4, R134 ;  /* 0x0000000403827825 */ /* 0x000fe200078e0286 */
[----:B------:R1:W-:Y:S03]  /*6640*/  LDGSTS.E [R245+0x2400c], desc[UR16][R116.64], !P0 ;  /* 0x2400c00074f57fae */ /* 0x0003e6000c121850 */
[----:B--2---:R-:W-:Y:S01]  /*6650*/  VIADD R5, R5, 0xffffffae ;  /* 0xffffffae05057836 */ /* 0x004fe20000000000 */
[----:B------:R-:W-:Y:S04]  /*6660*/  LDGSTS.E [R245+0x2800c], desc[UR16][R124.64], !P0 ;  /* 0x2800c0007cf57fae */ /* 0x000fe8000c121850 */
[----:B------:R-:W-:Y:S01]  /*6670*/  LDGSTS.E [R245+0x2c00c], desc[UR16][R130.64], !P0 ;  /* 0x2c00c00082f57fae */ /* 0x000fe2000c121850 */
[----:B------:R-:W-:-:S02]  /*6680*/  ISETP.GE.U32.AND P0, PT, R5, 0x7fffff8f, PT ;  /* 0x7fffff8f0500780c */ /* 0x000fc40003f06070 */
[----:B------:R-:W2:Y:S01]  /*6690*/  LDC R5, c[0x0][0x230] ;  /* 0x00008c00ff057b82 */ /* 0x000ea20000000800 */
[C---:B------:R-:W-:Y:S01]  /*66a0*/  IMAD.WIDE R122, R3.reuse, 0x4, R136 ;  /* 0x00000004037a7825 */ /* 0x040fe200078e0288 */
[----:B------:R1:W-:Y:S03]  /*66b0*/  STL.64 [R1+0xb8], R116 ;  /* 0x0000b87401007387 */ /* 0x0003e60000100a00 */
[C---:B------:R-:W-:Y:S01]  /*66c0*/  IMAD.WIDE R118, R3.reuse, 0x4, R140 ;  /* 0x0000000403767825 */ /* 0x040fe200078e028c */
[----:B------:R-:W-:Y:S04]  /*66d0*/  LDGSTS.E [R246+0x20000], desc[UR16][R122.64], !P5 ;  /* 0x200000007af67fae */ /* 0x000fe8000e921850 */
[----:B------:R-:W-:Y:S01]  /*66e0*/  LDGSTS.E [R246+0x24000], desc[UR16][R126.64], !P5 ;  /* 0x240000007ef67fae */ /* 0x000fe2000e921850 */
[----:B-1----:R-:W-:-:S03]  /*66f0*/  IMAD.WIDE R116, R3, 0x4, R142 ;  /* 0x0000000403747825 */ /* 0x002fc600078e028e */
[----:B------:R1:W-:Y:S04]  /*6700*/  LDGSTS.E [R246+0x28000], desc[UR16][R118.64], !P5 ;  /* 0x2800000076f67fae */ /* 0x0003e8000e921850 */
[----:B------:R3:W-:Y:S01]  /*6710*/  LDGSTS.E [R246+0x2c000], desc[UR16][R116.64], !P5 ;  /* 0x2c00000074f67fae */ /* 0x0007e2000e921850 */
[----:B--2---:R-:W-:-:S03]  /*6720*/  VIADD R5, R5, 0xffffffad ;  /* 0xffffffad05057836 */ /* 0x004fc60000000000 */
[----:B------:R1:W-:Y:S02]  /*6730*/  STL.64 [R1+0xb0], R118 ;  /* 0x0000b07601007387 */ /* 0x0003e40000100a00 */
[----:B------:R-:W-:Y:S01]  /*6740*/  ISETP.GE.U32.AND P5, PT, R5, 0x7fffff8e, PT ;  /* 0x7fffff8e0500780c */ /* 0x000fe20003fa6070 */
[C---:B------:R-:W-:Y:S01]  /*6750*/  IMAD.WIDE R120, R3.reuse, 0x4, R146 ;  /* 0x0000000403787825 */ /* 0x040fe200078e0292 */
[----:B------:R-:W2:Y:S01]  /*6760*/  LDC R5, c[0x0][0x230] ;  /* 0x00008c00ff057b82 */ /* 0x000ea20000000800 */
[----:B------:R3:W-:Y:S04]  /*6770*/  STL.64 [R1+0xa8], R116 ;  /* 0x0000a87401007387 */ /* 0x0007e80000100a00 */
[----:B------:R4:W-:Y:S01]  /*6780*/  LDGSTS.E [R246+0x20004], desc[UR16][R132.64], !P6 ;  /* 0x2000400084f67fae */ /* 0x0009e2000f121850 */
[----:B-1----:R-:W-:-:S03]  /*6790*/  IMAD.WIDE R118, R3, 0x4, R148 ;  /* 0x0000000403767825 */ /* 0x002fc600078e0294 */
[----:B------:R-:W-:Y:S01]  /*67a0*/  LDGSTS.E [R246+0x24004], desc[UR16][R120.64], !P6 ;  /* 0x2400400078f67fae */ /* 0x000fe2000f121850 */
[----:B---3--:R-:W-:-:S03]  /*67b0*/  IMAD.WIDE R116, R3, 0x4, R150 ;  /* 0x0000000403747825 */ /* 0x008fc600078e0296 */
[----:B------:R-:W-:Y:S04]  /*67c0*/  LDGSTS.E [R246+0x28004], desc[UR16][R118.64], !P6 ;  /* 0x2800400076f67fae */ /* 0x000fe8000f121850 */
[----:B------:R1:W-:Y:S01]  /*67d0*/  LDGSTS.E [R246+0x2c004], desc[UR16][R116.64], !P6 ;  /* 0x2c00400074f67fae */ /* 0x0003e2000f121850 */
[----:B--2---:R-:W-:-:S04]  /*67e0*/  IADD3 R5, R5, -0x54, RZ ;  /* 0xffffffac05057810 */ /* 0x004fc80007ffe0ff */
[----:B------:R-:W-:Y:S02]  /*67f0*/  ISETP.GE.U32.AND P6, PT, R5, 0x7fffff8d, PT ;  /* 0x7fffff8d0500780c */ /* 0x000fe40003fc6070 */
[----:B------:R-:W2:Y:S01]  /*6800*/  LDC R5, c[0x0][0x230] ;  /* 0x00008c00ff057b82 */ /* 0x000ea20000000800 */
[C---:B------:R-:W-:Y:S01]  /*6810*/  IMAD.WIDE R136, R3.reuse, 0x4, R152 ;  /* 0x0000000403887825 */ /* 0x040fe200078e0298 */
[----:B------:R4:W-:Y:S03]  /*6820*/  STL.64 [R1+0xa0], R132 ;  /* 0x0000a08401007387 */ /* 0x0009e60000100a00 */
[C---:B------:R-:W-:Y:S01]  /*6830*/  IMAD.WIDE R134, R3.reuse, 0x4, R154 ;  /* 0x0000000403867825 */ /* 0x040fe200078e029a */
[----:B------:R1:W-:Y:S04]  /*6840*/  STL.64 [R1+0x98], R116 ;  /* 0x0000987401007387 */ /* 0x0003e80000100a00 */
[----:B------:R3:W-:Y:S01]  /*6850*/  LDGSTS.E [R246+0x20008], desc[UR16][R136.64], !P4 ;  /* 0x2000800088f67fae */ /* 0x0007e2000e121850 */
[----:B----4-:R-:W-:-:S03]  /*6860*/  IMAD.WIDE R132, R3, 0x4, R156 ;  /* 0x0000000403847825 */ /* 0x010fc600078e029c */
[----:B------:R4:W-:Y:S01]  /*6870*/  LDGSTS.E [R246+0x24008], desc[UR16][R134.64], !P4 ;  /* 0x2400800086f67fae */ /* 0x0009e2000e121850 */
[----:B-1----:R-:W-:-:S03]  /*6880*/  IMAD.WIDE R116, R3, 0x4, R158 ;  /* 0x0000000403747825 */ /* 0x002fc600078e029e */
[----:B------:R1:W-:Y:S04]  /*6890*/  LDGSTS.E [R246+0x28008], desc[UR16][R132.64], !P4 ;  /* 0x2800800084f67fae */ /* 0x0003e8000e121850 */
[----:B------:R1:W-:Y:S01]  /*68a0*/  LDGSTS.E [R246+0x2c008], desc[UR16][R116.64], !P4 ;  /* 0x2c00800074f67fae */ /* 0x0003e2000e121850 */
[----:B--2---:R-:W-:-:S05]  /*68b0*/  VIADD R5, R5, 0xffffffab ;  /* 0xffffffab05057836 */ /* 0x004fca0000000000 */
[----:B------:R-:W-:Y:S02]  /*68c0*/  ISETP.GE.U32.AND P4, PT, R5, 0x7fffff8c, PT ;  /* 0x7fffff8c0500780c */ /* 0x000fe40003f86070 */
[----:B------:R-:W2:Y:S01]  /*68d0*/  LDC R5, c[0x0][0x230] ;  /* 0x00008c00ff057b82 */ /* 0x000ea20000000800 */
[----:B------:R3:W-:Y:S04]  /*68e0*/  STL.64 [R1+0x90], R136 ;  /* 0x0000908801007387 */ /* 0x0007e80000100a00 */
[----:B------:R4:W-:Y:S04]  /*68f0*/  STL.64 [R1+0x88], R134 ;  /* 0x0000888601007387 */ /* 0x0009e80000100a00 */
[----:B------:R1:W-:Y:S01]  /*6900*/  STL.64 [R1+0x80], R132 ;  /* 0x0000808401007387 */ /* 0x0003e20000100a00 */
[----:B---3--:R-:W-:-:S03]  /*6910*/  IMAD.WIDE R136, R3, 0x4, R160 ;  /* 0x0000000403887825 */ /* 0x008fc600078e02a0 */
[----:B------:R3:W-:Y:S01]  /*6920*/  STL.64 [R1+0x78], R116 ;  /* 0x0000787401007387 */ /* 0x0007e20000100a00 */
[----:B----4-:R-:W-:-:S03]  /*6930*/  IMAD.WIDE R134, R3, 0x4, R162 ;  /* 0x0000000403867825 */ /* 0x010fc600078e02a2 */
[----:B------:R4:W-:Y:S01]  /*6940*/  LDGSTS.E [R246+0x2000c], desc[UR16][R136.64], !P2 ;  /* 0x2000c00088f67fae */ /* 0x0009e2000d121850 */
[----:B-1----:R-:W-:-:S03]  /*6950*/  IMAD.WIDE R132, R3, 0x4, R164 ;  /* 0x0000000403847825 */ /* 0x002fc600078e02a4 */
[----:B------:R1:W-:Y:S01]  /*6960*/  LDGSTS.E [R246+0x2400c], desc[UR16][R134.64], !P2 ;  /* 0x2400c00086f67fae */ /* 0x0003e2000d121850 */
[----:B--2---:R-:W-:-:S03]  /*6970*/  VIADD R5, R5, 0xffffffaa ;  /* 0xffffffaa05057836 */ /* 0x004fc60000000000 */
[----:B------:R2:W-:Y:S01]  /*6980*/  LDGSTS.E [R246+0x2800c], desc[UR16][R132.64], !P2 ;  /* 0x2800c00084f67fae */ /* 0x0005e2000d121850 */
[----:B---3--:R-:W-:-:S05]  /*6990*/  IMAD.WIDE R116, R3, 0x4, R166 ;  /* 0x0000000403747825 */ /* 0x008fca00078e02a6 */
[----:B------:R3:W-:Y:S01]  /*69a0*/  LDGSTS.E [R246+0x2c00c], desc[UR16][R116.64], !P2 ;  /* 0x2c00c00074f67fae */ /* 0x0007e2000d121850 */
[----:B------:R-:W-:Y:S02]  /*69b0*/  ISETP.GE.U32.AND P2, PT, R5, 0x7fffff8b, PT ;  /* 0x7fffff8b0500780c */ /* 0x000fe40003f46070 */
[----:B------:R-:W3:Y:S01]  /*69c0*/  LDC R5, c[0x0][0x230] ;  /* 0x00008c00ff057b82 */ /* 0x000ee20000000800 */
[----:B------:R4:W-:Y:S04]  /*69d0*/  STL.64 [R1+0x70], R136 ;  /* 0x0000708801007387 */ /* 0x0009e80000100a00 */
[----:B------:R1:W-:Y:S04]  /*69e0*/  STL.64 [R1+0x68], R134 ;  /* 0x0000688601007387 */ /* 0x0003e80000100a00 */
[----:B------:R2:W-:Y:S01]  /*69f0*/  STL.64 [R1+0x60], R132 ;  /* 0x0000608401007387 */ /* 0x0005e20000100a00 */
[----:B----4-:R-:W-:-:S03]  /*6a00*/  IMAD.WIDE R136, R3, 0x4, R168 ;  /* 0x0000000403887825 */ /* 0x010fc600078e02a8 */
[----:B------:R4:W-:Y:S01]  /*6a10*/  STL.64 [R1+0x58], R116 ;  /* 0x0000587401007387 */ /* 0x0009e20000100a00 */
[----:B-1----:R-:W-:-:S03]  /*6a20*/  IMAD.WIDE R134, R3, 0x4, R170 ;  /* 0x0000000403867825 */ /* 0x002fc600078e02aa */
[----:B------:R1:W-:Y:S01]  /*6a30*/  LDGSTS.E [R247+0x20000], desc[UR16][R136.64], !P3 ;  /* 0x2000000088f77fae */ /* 0x0003e2000d921850 */
[----:B--2---:R-:W-:-:S03]  /*6a40*/  IMAD.WIDE R132, R3, 0x4, R172 ;  /* 0x0000000403847825 */ /* 0x004fc600078e02ac */
[----:B------:R2:W-:Y:S01]  /*6a50*/  LDGSTS.E [R247+0x24000], desc[UR16][R134.64], !P3 ;  /* 0x2400000086f77fae */ /* 0x0005e2000d921850 */
[----:B---3--:R-:W-:-:S03]  /*6a60*/  VIADD R5, R5, 0xffffffa9 ;  /* 0xffffffa905057836 */ /* 0x008fc60000000000 */
[----:B------:R3:W-:Y:S01]  /*6a70*/  LDGSTS.E [R247+0x28000], desc[UR16][R132.64], !P3 ;  /* 0x2800000084f77fae */ /* 0x0007e2000d921850 */
[----:B----4-:R-:W-:-:S05]  /*6a80*/  IMAD.WIDE R116, R3, 0x4, R174 ;  /* 0x0000000403747825 */ /* 0x010fca00078e02ae */
[----:B------:R4:W-:Y:S01]  /*6a90*/  LDGSTS.E [R247+0x2c000], desc[UR16][R116.64], !P3 ;  /* 0x2c00000074f77fae */ /* 0x0009e2000d921850 */
[----:B------:R-:W-:Y:S02]  /*6aa0*/  ISETP.GE.U32.AND P3, PT, R5, 0x7fffff8a, PT ;  /* 0x7fffff8a0500780c */ /* 0x000fe40003f66070 */
[----:B------:R-:W4:Y:S01]  /*6ab0*/  LDC R5, c[0x0][0x230] ;  /* 0x00008c00ff057b82 */ /* 0x000f220000000800 */
[----:B------:R1:W-:Y:S04]  /*6ac0*/  STL.64 [R1+0x50], R136 ;  /* 0x0000508801007387 */ /* 0x0003e80000100a00 */
[----:B------:R2:W-:Y:S04]  /*6ad0*/  STL.64 [R1+0x48], R134 ;  /* 0x0000488601007387 */ /* 0x0005e80000100a00 */
[----:B------:R3:W-:Y:S01]  /*6ae0*/  STL.64 [R1+0x40], R132 ;  /* 0x0000408401007387 */ /* 0x0007e20000100a00 */
[----:B-1----:R-:W-:-:S03]  /*6af0*/  IMAD.WIDE R136, R3, 0x4, R176 ;  /* 0x0000000403887825 */ /* 0x002fc600078e02b0 */
[----:B------:R1:W-:Y:S01]  /*6b00*/  STL.64 [R1+0x38], R116 ;  /* 0x0000387401007387 */ /* 0x0003e20000100a00 */
[----:B--2---:R-:W-:-:S03]  /*6b10*/  IMAD.WIDE R134, R3, 0x4, R178 ;  /* 0x0000000403867825 */ /* 0x004fc600078e02b2 */
[----:B------:R-:W-:Y:S01]  /*6b20*/  LDGSTS.E [R247+0x20004], desc[UR16][R136.64], !P0 ;  /* 0x2000400088f77fae */ /* 0x000fe2000c121850 */
[----:B---3--:R-:W-:-:S03]  /*6b30*/  IMAD.WIDE R132, R3, 0x4, R180 ;  /* 0x0000000403847825 */ /* 0x008fc600078e02b4 */
[----:B------:R2:W-:Y:S01]  /*6b40*/  LDGSTS.E [R247+0x24004], desc[UR16][R134.64], !P0 ;  /* 0x2400400086f77fae */ /* 0x0005e2000c121850 */
[----:B----4-:R-:W-:Y:S01]  /*6b50*/  IADD3 R5, R5, -0x58, RZ ;  /* 0xffffffa805057810 */ /* 0x010fe20007ffe0ff */
[----:B-1----:R-:W-:Y:S02]  /*6b60*/  IMAD.WIDE R116, R3, 0x4, R182 ;  /* 0x0000000403747825 */ /* 0x002fe400078e02b6 */
[----:B------:R1:W-:Y:S04]  /*6b70*/  LDGSTS.E [R247+0x28004], desc[UR16][R132.64], !P0 ;  /* 0x2800400084f77fae */ /* 0x0003e8000c121850 */
[----:B------:R3:W-:Y:S01]  /*6b80*/  LDGSTS.E [R247+0x2c004], desc[UR16][R116.64], !P0 ;  /* 0x2c00400074f77fae */ /* 0x0007e2000c121850 */
[----:B------:R-:W-:Y:S02]  /*6b90*/  ISETP.GE.U32.AND P0, PT, R5, 0x7fffff89, PT ;  /* 0x7fffff890500780c */ /* 0x000fe40003f06070 */
[----:B------:R-:W4:Y:S01]  /*6ba0*/  LDC R5, c[0x0][0x230] ;  /* 0x00008c00ff057b82 */ /* 0x000f220000000800 */
[----:B------:R-:W-:Y:S04]  /*6bb0*/  STL.64 [R1+0x30], R136 ;  /* 0x0000308801007387 */ /* 0x000fe80000100a00 */
[----:B------:R2:W-:Y:S01]  /*6bc0*/  STL.64 [R1+0x28], R134 ;  /* 0x0000288601007387 */ /* 0x0005e20000100a00 */
[----:B------:R-:W-:-:S03]  /*6bd0*/  IMAD.WIDE R190, R3, 0x4, R190 ;  /* 0x0000000403be7825 */ /* 0x000fc600078e02be */
[----:B------:R1:W-:Y:S04]  /*6be0*/  STL.64 [R1+0x20], R132 ;  /* 0x0000208401007387 */ /* 0x0003e80000100a00 */
[----:B------:R3:W-:Y:S01]  /*6bf0*/  STL.64 [R1+0x18], R116 ;  /* 0x0000187401007387 */ /* 0x0007e20000100a00 */
[----:B--2---:R-:W-:-:S04]  /*6c00*/  IMAD.WIDE R134, R3, 0x4, R184 ;  /* 0x0000000403867825 */ /* 0x004fc800078e02b8 */
[C---:B-1----:R-:W-:Y:S01]  /*6c10*/  IMAD.WIDE R132, R3.reuse, 0x4, R186 ;  /* 0x0000000403847825 */ /* 0x042fe200078e02ba */
[----:B------:R-:W-:Y:S03]  /*6c20*/  LDGSTS.E [R247+0x20008], desc[UR16][R134.64], !P5 ;  /* 0x2000800086f77fae */ /* 0x000fe6000e921850 */
[----:B---3--:R-:W-:Y:S01]  /*6c30*/  IMAD.WIDE R116, R3, 0x4, R188 ;  /* 0x0000000403747825 */ /* 0x008fe200078e02bc */
[----:B------:R-:W-:Y:S03]  /*6c40*/  LDGSTS.E [R247+0x24008], desc[UR16][R132.64], !P5 ;  /* 0x2400800084f77fae */ /* 0x000fe6000e921850 */
[----:B----4-:R-:W-:Y:S01]  /*6c50*/  VIADD R5, R5, 0xffffffa7 ;  /* 0xffffffa705057836 */ /* 0x010fe20000000000 */
[----:B------:R1:W-:Y:S04]  /*6c60*/  LDGSTS.E [R247+0x28008], desc[UR16][R116.64], !P5 ;  /* 0x2800800074f77fae */ /* 0x0003e8000e921850 */
[----:B------:R-:W-:Y:S01]  /*6c70*/  LDGSTS.E [R247+0x2c008], desc[UR16][R190.64], !P5 ;  /* 0x2c008000bef77fae */ /* 0x000fe2000e921850 */
[----:B------:R-:W-:-:S02]  /*6c80*/  ISETP.GE.U32.AND P5, PT, R5, 0x7fffff88, PT ;  /* 0x7fffff880500780c */ /* 0x000fc40003fa6070 */
[----:B------:R-:W2:Y:S01]  /*6c90*/  LDC R5, c[0x0][0x230] ;  /* 0x00008c00ff057b82 */ /* 0x000ea20000000800 */
        /* <DEDUP_REMOVED lines=8> */
[----:B--2---:R-:W-:-:S05]  /*6d20*/  VIADD R5, R5, 0xffffffa6 ;  /* 0xffffffa605057836 */ /* 0x004fca0000000000 */
[----:B------:R-:W-:Y:S02]  /*6d30*/  ISETP.GE.U32.AND P6, PT, R5, 0x7fffff87, PT ;  /* 0x7fffff870500780c */ /* 0x000fe40003fc6070 */
        /* <DEDUP_REMOVED lines=20> */
[----:B--2---:R-:W-:-:S04]  /*6e80*/  IADD3 R5, R5, -0x5c, RZ ;  /* 0xffffffa405057810 */ /* 0x004fc80007ffe0ff */
        /* <DEDUP_REMOVED lines=24> */
[----:B------:R-:W-:Y:S01]  /*7010*/  STL.64 [R1+0x10], R134 ;  /* 0x0000108601007387 */ /* 0x000fe20000100a00 */
[----:B------:R-:W-:-:S03]  /*7020*/  IMAD.WIDE R232, R3, 0x4, R232 ;  /* 0x0000000403e87825 */ /* 0x000fc600078e02e8 */
[----:B------:R-:W-:Y:S01]  /*7030*/  STL.64 [R1+0x8], R132 ;  /* 0x0000088401007387 */ /* 0x000fe20000100a00 */
[----:B------:R-:W-:-:S03]  /*7040*/  IMAD.WIDE R236, R3, 0x4, R236 ;  /* 0x0000000403ec7825 */ /* 0x000fc600078e02ec */
[----:B------:R1:W-:Y:S01]  /*7050*/  STL.64 [R1], R116 ;  /* 0x0000007401007387 */ /* 0x0003e20000100a00 */
[----:B------:R-:W-:-:S03]  /*7060*/  IMAD.WIDE R238, R3, 0x4, R238 ;  /* 0x0000000403ee7825 */ /* 0x000fc600078e02ee */
[----:B------:R-:W-:Y:S01]  /*7070*/  LDGSTS.E [R249+0x20000], desc[UR16][R232.64], !P5 ;  /* 0x20000000e8f97fae */ /* 0x000fe2000e921850 */
[----:B------:R-:W-:-:S03]  /*7080*/  IMAD.WIDE R240, R3, 0x4, R240 ;  /* 0x0000000403f07825 */ /* 0x000fc600078e02f0 */
[----:B------:R-:W-:Y:S01]  /*7090*/  LDGSTS.E [R249+0x24000], desc[UR16][R236.64], !P5 ;  /* 0x24000000ecf97fae */ /* 0x000fe2000e921850 */
[----:B-1----:R-:W1:Y:S01]  /*70a0*/  S2R R117, SR_TID.X ;  /* 0x0000000000757919 */ /* 0x002e620000002100 */
[----:B--2---:R-:W-:Y:S02]  /*70b0*/  VIADD R5, R5, 0xffffffa1 ;  /* 0xffffffa105057836 */ /* 0x004fe40000000000 */
[----:B------:R-:W-:Y:S04]  /*70c0*/  LDGSTS.E [R249+0x28000], desc[UR16][R238.64], !P5 ;  /* 0x28000000eef97fae */ /* 0x000fe8000e921850 */
[----:B------:R-:W-:Y:S01]  /*70d0*/  LDGSTS.E [R249+0x2c000], desc[UR16][R240.64], !P5 ;  /* 0x2c000000f0f97fae */ /* 0x000fe2000e921850 */
[----:B------:R-:W-:Y:S02]  /*70e0*/  ISETP.GE.U32.AND P5, PT, R5, 0x7fffff82, PT ;  /* 0x7fffff820500780c */ /* 0x000fe40003fa6070 */
[----:B------:R-:W2:Y:S01]  /*70f0*/  LDC R5, c[0x0][0x230] ;  /* 0x00008c00ff057b82 */ /* 0x000ea20000000800 */
[----:B------:R-:W-:-:S04]  /*7100*/  IMAD.WIDE R234, R3, 0x4, R234 ;  /* 0x0000000403ea7825 */ /* 0x000fc800078e02ea */
[C---:B------:R-:W-:Y:S01]  /*7110*/  IMAD.WIDE R92, R3.reuse, 0x4, R92 ;  /* 0x00000004035c7825 */ /* 0x040fe200078e025c */
[----:B------:R-:W-:Y:S03]  /*7120*/  STL.64 [R1+0x6d0], R190 ;  /* 0x0006d0be01007387 */ /* 0x000fe60000100a00 */
[C---:B------:R-:W-:Y:S01]  /*7130*/  IMAD.WIDE R84, R3.reuse, 0x4, R84 ;  /* 0x0000000403547825 */ /* 0x040fe200078e0254 */
[----:B------:R-:W-:Y:S03]  /*7140*/  LDGSTS.E [R249+0x20004], desc[UR16][R234.64], !P6 ;  /* 0x20004000eaf97fae */ /* 0x000fe6000f121850 */
[C---:B------:R-:W-:Y:S01]  /*7150*/  IMAD.WIDE R94, R3.reuse, 0x4, R94 ;  /* 0x00000004035e7825 */ /* 0x040fe200078e025e */
[----:B------:R-:W-:Y:S03]  /*7160*/  STL.64 [R1+0x6d8], R192 ;  /* 0x0006d8c001007387 */ /* 0x000fe60000100a00 */
[C---:B------:R-:W-:Y:S01]  /*7170*/  IMAD.WIDE R242, R3.reuse, 0x4, R242 ;  /* 0x0000000403f27825 */ /* 0x040fe200078e02f2 */
[----:B------:R-:W-:Y:S03]  /*7180*/  LDGSTS.E [R249+0x24004], desc[UR16][R92.64], !P6 ;  /* 0x240040005cf97fae */ /* 0x000fe6000f121850 */
[----:B------:R-:W-:Y:S01]  /*7190*/  IMAD.WIDE R82, R3, 0x4, R82 ;  /* 0x0000000403527825 */ /* 0x000fe200078e0252 */
[----:B------:R-:W-:Y:S01]  /*71a0*/  STL.64 [R1+0x6e0], R194 ;  /* 0x0006e0c201007387 */ /* 0x000fe20000100a00 */
[----:B-1----:R-:W-:-:S02]  /*71b0*/  LOP3.LUT R117, R117, 0x1f, RZ, 0xc0, !PT ;  /* 0x0000001f75757812 */ /* 0x002fc400078ec0ff */
[----:B------:R-:W-:Y:S01]  /*71c0*/  IMAD.WIDE R90, R3, 0x4, R90 ;  /* 0x00000004035a7825 */ /* 0x000fe200078e025a */
[----:B------:R-:W-:Y:S01]  /*71d0*/  LDGSTS.E [R249+0x28004], desc[UR16][R84.64], !P6 ;  /* 0x2800400054f97fae */ /* 0x000fe2000f121850 */
[----:B--2---:R-:W-:Y:S02]  /*71e0*/  IADD3 R5, R5, -0x60, RZ ;  /* 0xffffffa005057810 */ /* 0x004fe40007ffe0ff */
[----:B------:R-:W-:Y:S01]  /*71f0*/  IMAD.WIDE R88, R3, 0x4, R88 ;  /* 0x0000000403587825 */ /* 0x000fe200078e0258 */
[----:B------:R-:W-:Y:S04]  /*7200*/  STL.64 [R1+0x6e8], R196 ;  /* 0x0006e8c401007387 */ /* 0x000fe80000100a00 */
[----:B------:R-:W-:Y:S04]  /*7210*/  LDGSTS.E [R249+0x2c004], desc[UR16][R94.64], !P6 ;  /* 0x2c0040005ef97fae */ /* 0x000fe8000f121850 */
[----:B------:R-:W-:Y:S04]  /*7220*/  STL.64 [R1+0x6f0], R198 ;  /* 0x0006f0c601007387 */ /* 0x000fe80000100a00 */
[----:B------:R-:W-:Y:S04]  /*7230*/  LDGSTS.E [R249+0x20008], desc[UR16][R242.64], !P4 ;  /* 0x20008000f2f97fae */ /* 0x000fe8000e121850 */
[----:B------:R-:W-:Y:S04]  /*7240*/  STL.64 [R1+0x6f8], R200 ;  /* 0x0006f8c801007387 */ /* 0x000fe80000100a00 */
[----:B------:R-:W-:Y:S04]  /*7250*/  LDGSTS.E [R249+0x24008], desc[UR16][R82.64], !P4 ;  /* 0x2400800052f97fae */ /* 0x000fe8000e121850 */
[----:B------:R-:W-:Y:S04]  /*7260*/  STL.64 [R1+0x700], R202 ;  /* 0x000700ca01007387 */ /* 0x000fe80000100a00 */
[----:B------:R-:W-:Y:S04]  /*7270*/  LDGSTS.E [R249+0x28008], desc[UR16][R90.64], !P4 ;  /* 0x280080005af97fae */ /* 0x000fe8000e121850 */
[----:B------:R-:W-:Y:S04]  /*7280*/  STL.64 [R1+0x708], R204 ;  /* 0x000708cc01007387 */ /* 0x000fe80000100a00 */
[----:B------:R-:W-:Y:S01]  /*7290*/  LDGSTS.E [R249+0x2c008], desc[UR16][R88.64], !P4 ;  /* 0x2c00800058f97fae */ /* 0x000fe2000e121850 */
[----:B------:R-:W-:-:S03]  /*72a0*/  ISETP.GE.AND P4, PT, R117, R5, PT ;  /* 0x000000057500720c */ /* 0x000fc60003f86270 */
[----:B------:R-:W-:Y:S04]  /*72b0*/  STL.64 [R1+0x710], R206 ;  /* 0x000710ce01007387 */ /* 0x000fe80000100a00 */
[----:B------:R-:W2:Y:S04]  /*72c0*/  LDL.LU.64 R116, [R1+0x200] ;  /* 0x0002000001747983 */ /* 0x000ea80000300a00 */
[----:B------:R-:W3:Y:S04]  /*72d0*/  LDL.LU.64 R132, [R1+0x208] ;  /* 0x0002080001847983 */ /* 0x000ee80000300a00 */
[----:B------:R-:W4:Y:S04]  /*72e0*/  LDL.LU.64 R136, [R1+0x210] ;  /* 0x0002100001887983 */ /* 0x000f280000300a00 */
[----:B------:R-:W4:Y:S04]  /*72f0*/  LDL.LU.64 R134, [R1+0x218] ;  /* 0x0002180001867983 */ /* 0x000f280000300a00 */
[----:B------:R-:W4:Y:S01]  /*7300*/  LDL.LU.64 R144, [R1+0x230] ;  /* 0x0002300001907983 */ /* 0x000f220000300a00 */
[----:B------:R-:W-:-:S04]  /*7310*/  IMAD.WIDE R78, R3, 0x4, R78 ;  /* 0x00000004034e7825 */ /* 0x000fc800078e024e */
[C---:B------:R-:W-:Y:S01]  /*7320*/  IMAD.WIDE R86, R3.reuse, 0x4, R86 ;  /* 0x0000000403567825 */ /* 0x040fe200078e0256 */
[----:B------:R-:W-:Y:S03]  /*7330*/  LDGSTS.E [R249+0x2000c], desc[UR16][R78.64], !P2 ;  /* 0x2000c0004ef97fae */ /* 0x000fe6000d121850 */
[C---:B------:R-:W-:Y:S01]  /*7340*/  IMAD.WIDE R74, R3.reuse, 0x4, R74 ;  /* 0x00000004034a7825 */ /* 0x040fe200078e024a */
[----:B------:R-:W-:Y:S03]  /*7350*/  LDGSTS.E [R249+0x2400c], desc[UR16][R86.64], !P2 ;  /* 0x2400c00056f97fae */ /* 0x000fe6000d121850 */
[C---:B------:R-:W-:Y:S01]  /*7360*/  IMAD.WIDE R68, R3.reuse, 0x4, R68 ;  /* 0x0000000403447825 */ /* 0x040fe200078e0244 */
[----:B------:R-:W-:Y:S03]  /*7370*/  LDGSTS.E [R249+0x2800c], desc[UR16][R74.64], !P2 ;  /* 0x2800c0004af97fae */ /* 0x000fe6000d121850 */
[----:B------:R-:W-:Y:S01]  /*7380*/  IMAD.WIDE R70, R3, 0x4, R70 ;  /* 0x0000000403467825 */ /* 0x000fe200078e0246 */
[----:B------:R-:W-:Y:S01]  /*7390*/  ISETP.GE.U32.AND P6, PT, R5, 0x7fffff81, PT ;  /* 0x7fffff810500780c */ /* 0x000fe20003fc6070 */
[----:B------:R-:W-:Y:S02]  /*73a0*/  LDGSTS.E [R249+0x2c00c], desc[UR16][R68.64], !P2 ;  /* 0x2c00c00044f97fae */ /* 0x000fe4000d121850 */
[----:B------:R-:W-:-:S02]  /*73b0*/  IMAD.WIDE R76, R3, 0x4, R76 ;  /* 0x00000004034c7825 */ /* 0x000fc400078e024c */
[----:B------:R-:W-:Y:S02]  /*73c0*/  LDGSTS.E [R250+0x20000], desc[UR16][R70.64], !P3 ;  /* 0x2000000046fa7fae */ /* 0x000fe4000d921850 */
[C---:B------:R-:W-:Y:S02]  /*73d0*/  IMAD.WIDE R66, R3.reuse, 0x4, R66 ;  /* 0x0000000403427825 */ /* 0x040fe400078e0242 */
[----:B------:R-:W-:Y:S02]  /*73e0*/  LDGSTS.E [R250+0x24000], desc[UR16][R76.64], !P3 ;  /* 0x240000004cfa7fae */ /* 0x000fe4000d921850 */
[C---:B------:R-:W-:Y:S02]  /*73f0*/  IMAD.WIDE R80, R3.reuse, 0x4, R80 ;  /* 0x0000000403507825 */ /* 0x040fe400078e0250 */
        /* <DEDUP_REMOVED lines=23> */
[----:B------:R-:W-:Y:S02]  /*7570*/  IMAD.WIDE R54, R3, 0x4, R54 ;  /* 0x0000000403367825 */ /* 0x000fe400078e0236 */
[----:B------:R-:W-:Y:S02]  /*7580*/  LDGSTS.E [R250+0x2800c], desc[UR16][R96.64], !P6 ;  /* 0x2800c00060fa7fae */ /* 0x000fe4000f121850 */
[----:B------:R-:W-:-:S02]  /*7590*/  IMAD.WIDE R34, R11, 0x4, R34 ;  /* 0x000000040b227825 */ /* 0x000fc400078e0222 */
[----:B------:R-:W-:Y:S04]  /*75a0*/  LDGSTS.E [R250+0x2c00c], desc[UR16][R54.64], !P6 ;  /* 0x2c00c00036fa7fae */ /* 0x000fe8000f121850 */
[----:B------:R-:W0:Y:S01]  /*75b0*/  LDGDEPBAR ;  /* 0x00000000000079af */ /* 0x000e220000000000 */
[----:B------:R-:W-:-:S03]  /*75c0*/  IMAD.WIDE R20, R11, 0x4, R20 ;  /* 0x000000040b147825 */ /* 0x000fc600078e0214 */
[----:B------:R-:W-:Y:S01]  /*75d0*/  LDGSTS.E [R251+0x74000], desc[UR16][R34.64], P1 ;  /* 0x7400000022fb7fae */ /* 0x000fe20008921850 */
[----:B------:R-:W-:-:S04]  /*75e0*/  IMAD.WIDE R32, R11, 0x4, R32 ;  /* 0x000000040b207825 */ /* 0x000fc800078e0220 */
[----:B--2---:R-:W-:-:S04]  /*75f0*/  IMAD.WIDE R116, R11, 0x4, R116 ;  /* 0x000000040b747825 */ /* 0x004fc800078e0274 */
[C---:B---3--:R-:W-:Y:S01]  /*7600*/  IMAD.WIDE R142, R11.reuse, 0x4, R132 ;  /* 0x000000040b8e7825 */ /* 0x048fe200078e0284 */
[----:B------:R-:W-:Y:S03]  /*7610*/  LDGSTS.E [R251+0x74400], desc[UR16][R116.64], P1 ;  /* 0x7440000074fb7fae */ /* 0x000fe60008921850 */
[C---:B----4-:R-:W-:Y:S01]  /*7620*/  IMAD.WIDE R140, R11.reuse, 0x4, R136 ;  /* 0x000000040b8c7825 */ /* 0x050fe200078e0288 */
[----:B------:R-:W-:Y:S03]  /*7630*/  LDGSTS.E [R251+0x74800], desc[UR16][R142.64], P1 ;  /* 0x748000008efb7fae */ /* 0x000fe60008921850 */
[C---:B------:R-:W-:Y:S01]  /*7640*/  IMAD.WIDE R138, R11.reuse, 0x4, R134 ;  /* 0x000000040b8a7825 */ /* 0x040fe200078e0286 */
[----:B------:R-:W-:Y:S03]  /*7650*/  LDGSTS.E [R251+0x74c00], desc[UR16][R140.64], P1 ;  /* 0x74c000008cfb7fae */ /* 0x000fe60008921850 */
[C---:B------:R-:W-:Y:S01]  /*7660*/  IMAD.WIDE R132, R11.reuse, 0x4, R44 ;  /* 0x000000040b847825 */ /* 0x040fe200078e022c */
[----:B------:R-:W-:Y:S03]  /*7670*/  STL.64 [R1+0x1b0], R142 ;  /* 0x0001b08e01007387 */ /* 0x000fe60000100a00 */
[C---:B------:R-:W-:Y:S01]  /*7680*/  IMAD.WIDE R136, R11.reuse, 0x4, R14 ;  /* 0x000000040b887825 */ /* 0x040fe200078e020e */
[----:B------:R-:W-:Y:S03]  /*7690*/  LDGSTS.E [R251+0x75000], desc[UR16][R138.64], P1 ;  /* 0x750000008afb7fae */ /* 0x000fe60008921850 */
[----:B------:R-:W-:-:S04]  /*76a0*/  IMAD.WIDE R14, R11, 0x4, R40 ;  /* 0x000000040b0e7825 */ /* 0x000fc800078e0228 */
[C---:B------:R-:W-:Y:S01]  /*76b0*/  IMAD.WIDE R134, R11.reuse, 0x4, R12 ;  /* 0x000000040b867825 */ /* 0x040fe200078e020c */
[----:B------:R-:W-:Y:S03]  /*76c0*/  STL.64 [R1+0x1a8], R132 ;  /* 0x0001a88401007387 */ /* 0x000fe60000100a00 */
[C---:B------:R-:W-:Y:S01]  /*76d0*/  IMAD.WIDE R40, R11.reuse, 0x4, R144 ;  /* 0x000000040b287825 */ /* 0x040fe200078e0290 */
[----:B------:R-:W-:Y:S03]  /*76e0*/  LDGSTS.E [R251+0x75400], desc[UR16][R136.64], P1 ;  /* 0x7540000088fb7fae */ /* 0x000fe60008921850 */
[C---:B------:R-:W-:Y:S01]  /*76f0*/  IMAD.WIDE R44, R11.reuse, 0x4, R42 ;  /* 0x000000040b2c7825 */ /* 0x040fe200078e022a */
[----:B------:R-:W-:Y:S03]  /*7700*/  STL.64 [R1+0x1c8], R140 ;  /* 0x0001c88c01007387 */ /* 0x000fe60000100a00 */
[C---:B------:R-:W-:Y:S01]  /*7710*/  IMAD.WIDE R42, R11.reuse, 0x4, R6 ;  /* 0x000000040b2a7825 */ /* 0x040fe200078e0206 */
[----:B------:R-:W-:Y:S04]  /*7720*/  LDGSTS.E [R251+0x75800], desc[UR16][R134.64], P1 ;  /* 0x7580000086fb7fae */ /* 0x000fe80008921850 */
[----:B------:R-:W-:Y:S01]  /*7730*/  STL.64 [R1+0x1e0], R138 ;  /* 0x0001e08a01007387 */ /* 0x000fe20000100a00 */
[----:B------:R-:W-:-:S03]  /*7740*/  IMAD.WIDE R12, R11, 0x4, R38 ;  /* 0x000000040b0c7825 */ /* 0x000fc600078e0226 */
[----:B------:R-:W-:Y:S01]  /*7750*/  LDGSTS.E [R251+0x75c00], desc[UR16][R40.64], P1 ;  /* 0x75c0000028fb7fae */ /* 0x000fe20008921850 */
[----:B------:R-:W-:-:S03]  /*7760*/  IMAD.WIDE R6, R11, 0x4, R36 ;  /* 0x000000040b067825 */ /* 0x000fc600078e0224 */
[----:B------:R-:W-:Y:S04]  /*7770*/  STL.64 [R1+0x1c0], R44 ;  /* 0x0001c02c01007387 */ /* 0x000fe80000100a00 */
[----:B------:R-:W-:Y:S04]  /*7780*/  LDGSTS.E [R2+0x74200], desc[UR16][R20.64], P1 ;  /* 0x7420000014027fae */ /* 0x000fe80008921850 */
[----:B------:R-:W-:Y:S04]  /*7790*/  STL.64 [R1+0x1f8], R136 ;  /* 0x0001f88801007387 */ /* 0x000fe80000100a00 */
[----:B------:R-:W-:Y:S04]  /*77a0*/  LDGSTS.E [R2+0x74600], desc[UR16][R32.64], P1 ;  /* 0x7460000020027fae */ /* 0x000fe80008921850 */
[----:B------:R-:W-:Y:S04]  /*77b0*/  STL.64 [R1+0x1d8], R42 ;  /* 0x0001d82a01007387 */ /* 0x000fe80000100a00 */
[----:B------:R-:W-:Y:S04]  /*77c0*/  LDGSTS.E [R2+0x74a00], desc[UR16][R132.64], P1 ;  /* 0x74a0000084027fae */ /* 0x000fe80008921850 */
[----:B------:R-:W-:Y:S04]  /*77d0*/  STL.64 [R1+0x210], R134 ;  /* 0x0002108601007387 */ /* 0x000fe80000100a00 */
[----:B------:R-:W-:Y:S01]  /*77e0*/  LDGSTS.E [R2+0x74e00], desc[UR16][R44.64], P1 ;  /* 0x74e000002c027fae */ /* 0x000fe20008921850 */
[----:B------:R-:W-:-:S03]  /*77f0*/  IMAD.WIDE R36, R3, 0x4, R114 ;  /* 0x0000000403247825 */ /* 0x000fc600078e0272 */
[----:B------:R1:W-:Y:S04]  /*7800*/  STL.64 [R1+0x1f0], R14 ;  /* 0x0001f00e01007387 */ /* 0x0003e80000100a00 */
[----:B------:R-:W-:Y:S04]  /*7810*/  LDGSTS.E [R2+0x75200], desc[UR16][R42.64], P1 ;  /* 0x752000002a027fae */ /* 0x000fe80008921850 */
[----:B------:R-:W-:Y:S04]  /*7820*/  STL.64 [R1+0x218], R40 ;  /* 0x0002182801007387 */ /* 0x000fe80000100a00 */
[----:B------:R1:W-:Y:S04]  /*7830*/  LDGSTS.E [R2+0x75600], desc[UR16][R14.64], P1 ;  /* 0x756000000e027fae */ /* 0x0003e80008921850 */
[----:B------:R-:W-:Y:S04]  /*7840*/  STL.64 [R1+0x208], R12 ;  /* 0x0002080c01007387 */ /* 0x000fe80000100a00 */
[----:B------:R-:W-:Y:S04]  /*7850*/  LDGSTS.E [R2+0x75a00], desc[UR16][R12.64], P1 ;  /* 0x75a000000c027fae */ /* 0x000fe80008921850 */
[----:B------:R2:W-:Y:S04]  /*7860*/  STL.64 [R1+0x200], R6 ;  /* 0x0002000601007387 */ /* 0x0005e80000100a00 */
[----:B------:R2:W-:Y:S04]  /*7870*/  LDGSTS.E [R2+0x75e00], desc[UR16][R6.64], P1 ;  /* 0x75e0000006027fae */ /* 0x0005e80008921850 */
[----:B------:R3:W-:Y:S01]  /*7880*/  STL.64 [R1+0x1e8], R36 ;  /* 0x0001e82401007387 */ /* 0x0007e20000100a00 */
[----:B-1----:R-:W-:-:S04]  /*7890*/  IMAD.WIDE R14, R3, 0x4, R8 ;  /* 0x00000004030e7825 */ /* 0x002fc800078e0208 */
[----:B------:R-:W-:-:S04]  /*78a0*/  IMAD.WIDE R106, R3, 0x4, R106 ;  /* 0x00000004036a7825 */ /* 0x000fc800078e026a */
[C---:B------:R-:W-:Y:S01]  /*78b0*/  IMAD.WIDE R104, R3.reuse, 0x4, R104 ;  /* 0x0000000403687825 */ /* 0x040fe200078e0268 */
[----:B------:R-:W-:Y:S01]  /*78c0*/  SEL R5, RZ, 0x4, P4 ;  /* 0x00000004ff057807 */ /* 0x000fe20002000000 */
[----:B------:R-:W0:Y:S02]  /*78d0*/  LDGDEPBAR ;  /* 0x00000000000079af */ /* 0x000e240000000000 */
[----:B--2---:R-:W-:-:S05]  /*78e0*/  IMAD.WIDE R6, R3, 0x4, R112 ;  /* 0x0000000403067825 */ /* 0x004fca00078e0270 */
[----:B------:R-:W-:Y:S04]  /*78f0*/  STL.64 [R1+0x1d0], R6 ;  /* 0x0001d00601007387 */ /* 0x000fe80000100a00 */
[----:B------:R-:W2:Y:S04]  /*7900*/  LDL.LU.64 R152, [R1+0x198] ;  /* 0x0001980001987983 */ /* 0x000ea80000300a00 */
[----:B------:R-:W4:Y:S04]  /*7910*/  LDL.LU.64 R150, [R1+0x190] ;  /* 0x0001900001967983 */ /* 0x000f280000300a00 */
[----:B------:R-:W3:Y:S04]  /*7920*/  LDL.LU.64 R140, [R1+0x188] ;  /* 0x00018800018c7983 */ /* 0x000ee80000300a00 */
[----:B------:R-:W2:Y:S04]  /*7930*/  LDL.LU.64 R138, [R1+0x180] ;  /* 0x00018000018a7983 */ /* 0x000ea80000300a00 */
[----:B------:R-:W4:Y:S04]  /*7940*/  LDL.LU.64 R136, [R1+0x178] ;  /* 0x0001780001887983 */ /* 0x000f280000300a00 */
[----:B------:R-:W4:Y:S04]  /*7950*/  LDL.LU.64 R134, [R1+0x170] ;  /* 0x0001700001867983 */ /* 0x000f280000300a00 */
[----:B------:R-:W4:Y:S01]  /*7960*/  LDL.LU.64 R132, [R1+0x168] ;  /* 0x0001680001847983 */ /* 0x000f220000300a00 */
[----:B------:R-:W-:-:S03]  /*7970*/  IMAD.WIDE R12, R3, 0x4, R110 ;  /* 0x00000004030c7825 */ /* 0x000fc600078e026e */
[----:B------:R-:W4:Y:S04]  /*7980*/  LDL.LU.64 R148, [R1+0x160] ;  /* 0x0001600001947983 */ /* 0x000f280000300a00 */
[----:B------:R-:W4:Y:S04]  /*7990*/  LDL.LU.64 R146, [R1+0x158] ;  /* 0x0001580001927983 */ /* 0x000f280000300a00 */
[----:B------:R-:W4:Y:S04]  /*79a0*/  LDL.LU.64 R144, [R1+0x150] ;  /* 0x0001500001907983 */ /* 0x000f280000300a00 */
[----:B------:R-:W4:Y:S04]  /*79b0*/  LDL.LU.64 R142, [R1+0x148] ;  /* 0x00014800018e7983 */ /* 0x000f280000300a00 */
[----:B------:R1:W-:Y:S04]  /*79c0*/  STL.64 [R1+0x6b0], R14 ;  /* 0x0006b00e01007387 */ /* 0x0003e80000100a00 */
[----:B------:R-:W-:Y:S04]  /*79d0*/  STL.64 [R1+0x6b8], R12 ;  /* 0x0006b80c01007387 */ /* 0x000fe80000100a00 */
[----:B------:R-:W-:Y:S04]  /*79e0*/  STL.64 [R1+0x6c0], R106 ;  /* 0x0006c06a01007387 */ /* 0x000fe80000100a00 */
[----:B------:R1:W-:Y:S01]  /*79f0*/  STL.64 [R1+0x6c8], R104 ;  /* 0x0006c86801007387 */ /* 0x0003e20000100a00 */
[----:B------:R-:W-:Y:S01]  /*7a00*/  ISETP.GT.AND P4, PT, R16, 0x7f, PT ;  /* 0x0000007f1000780c */ /* 0x000fe20003f84270 */
[----:B------:R-:W-:Y:S01]  /*7a10*/  BAR.SYNC.DEFER_BLOCKING 0x0 ;  /* 0x0000000000007b1d */ /* 0x000fe20000010000 */
[----:B---3--:R-:W-:-:S05]  /*7a20*/  IMAD.WIDE R182, R3, 0x4, R140 ;  /* 0x0000000403b67825 */ /* 0x008fca00078e028c */
[----:B------:R-:W3:Y:S01]  /*7a30*/  LDL.LU.64 R140, [R1+0x140] ;  /* 0x00014000018c7983 */ /* 0x000ee20000300a00 */
[----:B--2---:R-:W-:-:S03]  /*7a40*/  IMAD.WIDE R180, R3, 0x4, R138 ;  /* 0x0000000403b47825 */ /* 0x004fc600078e028a */
[----:B------:R-:W2:Y:S01]  /*7a50*/  LDL.LU.64 R138, [R1+0x138] ;  /* 0x00013800018a7983 */ /* 0x000ea20000300a00 */
[----:B----4-:R-:W-:-:S03]  /*7a60*/  IMAD.WIDE R176, R3, 0x4, R136 ;  /* 0x0000000403b07825 */ /* 0x010fc600078e0288 */
[----:B------:R-:W4:Y:S01]  /*7a70*/  LDL.LU.64 R136, [R1+0x130] ;  /* 0x0001300001887983 */ /* 0x000f220000300a00 */
[----:B------:R-:W-:-:S03]  /*7a80*/  IMAD.WIDE R178, R3, 0x4, R134 ;  /* 0x0000000403b27825 */ /* 0x000fc600078e0286 */
        /* <DEDUP_REMOVED lines=11> */
[----:B------:R-:W-:-:S04]  /*7b40*/  IMAD.WIDE R168, R3, 0x4, R146 ;  /* 0x0000000403a87825 */ /* 0x000fc800078e0292 */
[----:B------:R-:W-:-:S04]  /*7b50*/  IMAD.WIDE R170, R3, 0x4, R144 ;  /* 0x0000000403aa7825 */ /* 0x000fc800078e0290 */
[C---:B---3--:R-:W-:Y:S02]  /*7b60*/  IMAD.WIDE R164, R3.reuse, 0x4, R140 ;  /* 0x0000000403a47825 */ /* 0x048fe400078e028c */
[----:B------:R-:W3:Y:S04]  /*7b70*/  LDL.LU.64 R140, [R1+0xf8] ;  /* 0x0000f800018c7983 */ /* 0x000ee80000300a00 */
        /* <DEDUP_REMOVED lines=8> */
[----:B------:R-:W4:Y:S04]  /*7c00*/  LDL.LU.64 R132, [R1+0xd0] ;  /* 0x0000d00001847983 */ /* 0x000f280000300a00 */
[----:B------:R-:W4:Y:S04]  /*7c10*/  LDL.LU.64 R138, [R1+0xc8] ;  /* 0x0000c800018a7983 */ /* 0x000f280000300a00 */
[----:B------:R-:W4:Y:S04]  /*7c20*/  LDL.LU.64 R136, [R1+0xc0] ;  /* 0x0000c00001887983 */ /* 0x000f280000300a00 */
[----:B------:R-:W3:Y:S04]  /*7c30*/  LDL.LU.64 R192, [R1+0xb8] ;  /* 0x0000b80001c07983 */ /* 0x000ee80000300a00 */
[----:B------:R-:W2:Y:S01]  /*7c40*/  LDL.LU.64 R190, [R1+0xb0] ;  /* 0x0000b00001be7983 */ /* 0x000ea20000300a00 */
[----:B------:R-:W-:-:S03]  /*7c50*/  SEL R5, R5, RZ, P4 ;  /* 0x000000ff05057207 */ /* 0x000fc60002000000 */
[----:B------:R-:W4:Y:S01]  /*7c60*/  LDL.LU.64 R202, [R1+0xa8] ;  /* 0x0000a80001ca7983 */ /* 0x000f220000300a00 */
[----:B------:R-:W-:Y:S02]  /*7c70*/  ISETP.NE.U32.AND P4, PT, R5, RZ, PT ;  /* 0x000000ff0500720c */ /* 0x000fe40003f85070 */
[----:B------:R-:W1:Y:S01]  /*7c80*/  LDC R5, c[0x0][0x230] ;  /* 0x00008c00ff057b82 */ /* 0x000e620000000800 */
[----:B------:R-:W4:Y:S04]  /*7c90*/  LDL.LU.64 R200, [R1+0xa0] ;  /* 0x0000a00001c87983 */ /* 0x000f280000300a00 */
[----:B------:R-:W4:Y:S04]  /*7ca0*/  LDL.LU.64 R198, [R1+0x98] ;  /* 0x0000980001c67983 */ /* 0x000f280000300a00 */
[----:B------:R-:W4:Y:S04]  /*7cb0*/  LDL.LU.64 R196, [R1+0x90] ;  /* 0x0000900001c47983 */ /* 0x000f280000300a00 */
[----:B------:R-:W4:Y:S01]  /*7cc0*/  LDL.LU.64 R194, [R1+0x88] ;  /* 0x0000880001c27983 */ /* 0x000f220000300a00 */
[----:B-1----:R-:W-:-:S05]  /*7cd0*/  VIADD R5, R5, 0xffffff9f ;  /* 0xffffff9f05057836 */ /* 0x002fca0000000000 */
[----:B------:R-:W-:Y:S02]  /*7ce0*/  ISETP.GE.U32.AND P2, PT, R5, 0x7fffff80, PT ;  /* 0x7fffff800500780c */ /* 0x000fe40003f46070 */
[----:B------:R-:W1:Y:S11]  /*7cf0*/  LDC R5, c[0x0][0x230] ;  /* 0x00008c00ff057b82 */ /* 0x000e760000000800 */
[----:B------:R-:W-:Y:S01]  /*7d00*/  @!PT LDS RZ, [RZ] ;  /* 0x00000000fffff984 */ /* 0x000fe20000000800 */
[----:B------:R-:W-:Y:S01]  /*7d10*/  @!PT LDS RZ, [RZ] ;  /* 0x00000000fffff984 */ /* 0x000fe20000000800 */
[----:B------:R-:W-:Y:S01]  /*7d20*/  @!PT LDS RZ, [RZ] ;  /* 0x00000000fffff984 */ /* 0x000fe20000000800 */
[----:B------:R2:W-:Y:S04]  /*7d30*/  LDGSTS.E [R17+0x30000], desc[UR16][R36.64], !P2 ;  /* 0x3000000024117fae */ /* 0x0005e8000d121850 */
[----:B------:R4:W-:Y:S04]  /*7d40*/  LDGSTS.E [R17+0x34000], desc[UR16][R6.64], !P2 ;  /* 0x3400000006117fae */ /* 0x0009e8000d121850 */
[----:B------:R-:W-:Y:S04]  /*7d50*/  LDGSTS.E [R17+0x38000], desc[UR16][R14.64], !P2 ;  /* 0x380000000e117fae */ /* 0x000fe8000d121850 */
[----:B------:R-:W-:Y:S01]  /*7d60*/  LDGSTS.E [R17+0x3c000], desc[UR16][R12.64], !P2 ;  /* 0x3c0000000c117fae */ /* 0x000fe2000d121850 */
[----:B-1----:R-:W-:-:S05]  /*7d70*/  VIADD R5, R5, 0xffffff9e ;  /* 0xffffff9e05057836 */ /* 0x002fca0000000000 */
[----:B------:R-:W-:Y:S02]  /*7d80*/  ISETP.GE.U32.AND P3, PT, R5, 0x7fffff7f, PT ;  /* 0x7fffff7f0500780c */ /* 0x000fe40003f66070 */
[----:B------:R-:W1:Y:S01]  /*7d90*/  LDC R5, c[0x0][0x230] ;  /* 0x00008c00ff057b82 */ /* 0x000e620000000800 */
[----:B------:R-:W-:-:S04]  /*7da0*/  IMAD.WIDE R108, R3, 0x4, R108 ;  /* 0x00000004036c7825 */ /* 0x000fc800078e026c */
[----:B------:R-:W-:-:S06]  /*7db0*/  IMAD.WIDE R102, R3, 0x4, R102 ;  /* 0x0000000403667825 */ /* 0x000fcc00078e0266 */
[----:B------:R-:W-:Y:S04]  /*7dc0*/  LDGSTS.E [R17+0x30004], desc[UR16][R106.64], !P3 ;  /* 0x300040006a117fae */ /* 0x000fe8000d921850 */
[----:B------:R4:W-:Y:S04]  /*7dd0*/  LDGSTS.E [R17+0x34004], desc[UR16][R104.64], !P3 ;  /* 0x3400400068117fae */ /* 0x0009e8000d921850 */
[----:B------:R-:W-:Y:S04]  /*7de0*/  LDGSTS.E [R17+0x38004], desc[UR16][R108.64], !P3 ;  /* 0x380040006c117fae */ /* 0x000fe8000d921850 */
[----:B------:R-:W-:Y:S01]  /*7df0*/  LDGSTS.E [R17+0x3c004], desc[UR16][R102.64], !P3 ;  /* 0x3c00400066117fae */ /* 0x000fe2000d921850 */
[----:B-1----:R-:W-:-:S04]  /*7e00*/  IADD3 R5, R5, -0x63, RZ ;  /* 0xffffff9d05057810 */ /* 0x002fc80007ffe0ff */
[----:B------:R-:W-:Y:S02]  /*7e10*/  ISETP.GE.U32.AND P0, PT, R5, 0x7fffff7e, PT ;  /* 0x7fffff7e0500780c */ /* 0x000fe40003f06070 */
[----:B------:R-:W1:Y:S02]  /*7e20*/  LDC R5, c[0x0][0x230] ;  /* 0x00008c00ff057b82 */ /* 0x000e640000000800 */
[----:B-1----:R-:W-:Y:S02]  /*7e30*/  VIADD R5, R5, 0xffffff9c ;  /* 0xffffff9c05057836 */ /* 0x002fe40000000000 */
[C---:B---3--:R-:W-:Y:S02]  /*7e40*/  IMAD.WIDE R42, R3.reuse, 0x4, R192 ;  /* 0x00000004032a7825 */ /* 0x048fe400078e02c0 */
[----:B------:R-:W3:Y:S02]  /*7e50*/  LDL.LU.64 R192, [R1+0x80] ;  /* 0x0000800001c07983 */ /* 0x000ee40000300a00 */
[----:B--2---:R-:W-:-:S02]  /*7e60*/  IMAD.WIDE R36, R3, 0x4, R190 ;  /* 0x0000000403247825 */ /* 0x004fc400078e02be */
[----:B------:R-:W2:Y:S01]  /*7e70*/  LDL.LU.64 R190, [R1+0x78] ;  /* 0x0000780001be7983 */ /* 0x000ea20000300a00 */
[----:B------:R-:W-:Y:S02]  /*7e80*/  ISETP.GE.U32.AND P5, PT, R5, 0x7fffff7d, PT ;  /* 0x7fffff7d0500780c */ /* 0x000fe40003fa6070 */
[----:B------:R-:W1:Y:S01]  /*7e90*/  LDC R5, c[0x0][0x230] ;  /* 0x00008c00ff057b82 */ /* 0x000e620000000800 */
[----:B------:R-:W2:Y:S04]  /*7ea0*/  LDL.LU.64 R14, [R1+0x70] ;  /* 0x00007000010e7983 */ /* 0x000ea80000300a00 */
[----:B------:R-:W2:Y:S04]  /*7eb0*/  LDL.LU.64 R38, [R1+0x68] ;  /* 0x0000680001267983 */ /* 0x000ea80000300a00 */
[----:B------:R-:W2:Y:S01]  /*7ec0*/  LDL.LU.64 R206, [R1+0x60] ;  /* 0x0000600001ce7983 */ /* 0x000ea20000300a00 */
[----:B----4-:R-:W-:-:S03]  /*7ed0*/  IMAD.WIDE R114, R3, 0x4, R202 ;  /* 0x0000000403727825 */ /* 0x010fc600078e02ca */
[----:B------:R-:W4:Y:S01]  /*7ee0*/  LDL.LU.64 R204, [R1+0x58] ;  /* 0x0000580001cc7983 */ /* 0x000f220000300a00 */
[----:B------:R-:W-:-:S03]  /*7ef0*/  IMAD.WIDE R112, R3, 0x4, R200 ;  /* 0x0000000403707825 */ /* 0x000fc600078e02c8 */
[----:B------:R-:W4:Y:S01]  /*7f00*/  LDL.LU.64 R202, [R1+0x50] ;  /* 0x0000500001ca7983 */ /* 0x000f220000300a00 */
[----:B------:R-:W-:-:S03]  /*7f10*/  IMAD.WIDE R8, R3, 0x4, R198 ;  /* 0x0000000403087825 */ /* 0x000fc600078e02c6 */
[----:B------:R-:W4:Y:S01]  /*7f20*/  LDL.LU.64 R200, [R1+0x48] ;  /* 0x0000480001c87983 */ /* 0x000f220000300a00 */
[----:B-1----:R-:W-:-:S03]  /*7f30*/  VIADD R5, R5, 0xffffff9b ;  /* 0xffffff9b05057836 */ /* 0x002fc60000000000 */
[----:B------:R-:W4:Y:S02]  /*7f40*/  LDL.LU.64 R198, [R1+0x40] ;  /* 0x0000400001c67983 */ /* 0x000f240000300a00 */
[----:B------:R-:W-:Y:S02]  /*7f50*/  ISETP.GE.U32.AND P6, PT, R5, 0x7fffff7c, PT ;  /* 0x7fffff7c0500780c */ /* 0x000fe40003fc6070 */
[----:B------:R-:W1:Y:S02]  /*7f60*/  LDC R5, c[0x0][0x230] ;  /* 0x00008c00ff057b82 */ /* 0x000e640000000800 */
[----:B-1----:R-:W-:-:S04]  /*7f70*/  IADD3 R5, R5, -0x66, RZ ;  /* 0xffffff9a05057810 */ /* 0x002fc80007ffe0ff */
[----:B------:R-:W-:Y:S02]  /*7f80*/  ISETP.GE.U32.AND P1, PT, R5, 0x7fffff7b, PT ;  /* 0x7fffff7b0500780c */ /* 0x000fe40003f26070 */
[----:B------:R-:W1:Y:S02]  /*7f90*/  LDC R5, c[0x0][0x230] ;  /* 0x00008c00ff057b82 */ /* 0x000e640000000800 */
[----:B-1----:R-:W-:-:S05]  /*7fa0*/  VIADD R5, R5, 0xffffff99 ;  /* 0xffffff9905057836 */ /* 0x002fca0000000000 */
[----:B------:R-:W-:Y:S02]  /*7fb0*/  ISETP.GE.U32.AND P2, PT, R5, 0x7fffff7a, PT ;  /* 0x7fffff7a0500780c */ /* 0x000fe40003f46070 */
[----:B------:R-:W1:Y:S01]  /*7fc0*/  LDC R5, c[0x0][0x230] ;  /* 0x00008c00ff057b82 */ /* 0x000e620000000800 */
[C---:B------:R-:W-:Y:S02]  /*7fd0*/  IMAD.WIDE R40, R3.reuse, 0x4, R196 ;  /* 0x0000000403287825 */ /* 0x040fe400078e02c4 */
[----:B------:R-:W4:Y:S02]  /*7fe0*/  LDL.LU.64 R196, [R1+0x38] ;  /* 0x0000380001c47983 */ /* 0x000f240000300a00 */
[----:B------:R-:W-:Y:S02]  /*7ff0*/  IMAD.WIDE R110, R3, 0x4, R194 ;  /* 0x00000004036e7825 */ /* 0x000fe400078e02c2 */
[----:B------:R-:W4:Y:S02]  /*8000*/  LDL.LU.64 R194, [R1+0x30] ;  /* 0x0000300001c27983 */ /* 0x000f240000300a00 */
        /* <DEDUP_REMOVED lines=21> */
[----:B------:R-:W-:Y:S04]  /*8160*/  LDGSTS.E [R17+0x3c00c], desc[UR16][R188.64], !P5 ;  /* 0x3c00c000bc117fae */ /* 0x000fe8000e921850 */
[----:B------:R-:W-:Y:S01]  /*8170*/  LDGSTS.E [R244+0x30000], desc[UR16][R184.64], !P6 ;  /* 0x30000000b8f47fae */ /* 0x000fe2000f121850 */
[----:B-1----:R-:W-:-:S03]  /*8180*/  VIADD R5, R5, 0xffffff96 ;  /* 0xffffff9605057836 */ /* 0x002fc60000000000 */
[----:B------:R-:W-:Y:S02]  /*8190*/  LDGSTS.E [R244+0x34000], desc[UR16][R186.64], !P6 ;  /* 0x34000000baf47fae */ /* 0x000fe4000f121850 */
[----:B------:R-:W-:Y:S02]  /*81a0*/  ISETP.GE.U32.AND P5, PT, R5, 0x7fffff77, PT ;  /* 0x7fffff770500780c */ /* 0x000fe40003fa6070 */
[----:B------:R-:W-:Y:S01]  /*81b0*/  LDGSTS.E [R244+0x38000], desc[UR16][R182.64], !P6 ;  /* 0x38000000b6f47fae */ /* 0x000fe2000f121850 */
[----:B------:R-:W1:Y:S03]  /*81c0*/  LDC R5, c[0x0][0x230] ;  /* 0x00008c00ff057b82 */ /* 0x000e660000000800 */
[----:B------:R-:W-:Y:S04]  /*81d0*/  LDGSTS.E [R244+0x3c000], desc[UR16][R180.64], !P6 ;  /* 0x3c000000b4f47fae */ /* 0x000fe8000f121850 */
[----:B------:R-:W-:Y:S04]  /*81e0*/  LDGSTS.E [R244+0x30004], desc[UR16][R176.64], !P1 ;  /* 0x30004000b0f47fae */ /* 0x000fe8000c921850 */
[----:B------:R-:W-:Y:S04]  /*81f0*/  LDGSTS.E [R244+0x34004], desc[UR16][R178.64], !P1 ;  /* 0x34004000b2f47fae */ /* 0x000fe8000c921850 */
[----:B------:R-:W-:Y:S04]  /*8200*/  LDGSTS.E [R244+0x38004], desc[UR16][R174.64], !P1 ;  /* 0x38004000aef47fae */ /* 0x000fe8000c921850 */
[----:B------:R-:W-:Y:S04]  /*8210*/  LDGSTS.E [R244+0x3c004], desc[UR16][R172.64], !P1 ;  /* 0x3c004000acf47fae */ /* 0x000fe8000c921850 */
[----:B------:R-:W-:Y:S01]  /*8220*/  LDGSTS.E [R244+0x30008], desc[UR16][R168.64], !P2 ;  /* 0x30008000a8f47fae */ /* 0x000fe2000d121850 */
[----:B-1----:R-:W-:-:S03]  /*8230*/  VIADD R5, R5, 0xffffff95 ;  /* 0xffffff9505057836 */ /* 0x002fc60000000000 */
[----:B------:R-:W-:Y:S01]  /*8240*/  LDGSTS.E [R244+0x34008], desc[UR16][R170.64], !P2 ;  /* 0x34008000aaf47fae */ /* 0x000fe2000d121850 */
[----:B---3--:R-:W-:-:S04]  /*8250*/  IMAD.WIDE R44, R3, 0x4, R192 ;  /* 0x00000004032c7825 */ /* 0x008fc800078e02c0 */
[----:B--2---:R-:W-:Y:S01]  /*8260*/  IMAD.WIDE R6, R3, 0x4, R190 ;  /* 0x0000000403067825 */ /* 0x004fe200078e02be */
[----:B------:R-:W2:Y:S04]  /*8270*/  LDL.LU.64 R192, [R1+0x28] ;  /* 0x0000280001c07983 */ /* 0x000ea80000300a00 */
[----:B------:R-:W3:Y:S04]  /*8280*/  LDL.LU.64 R190, [R1+0x20] ;  /* 0x0000200001be7983 */ /* 0x000ee80000300a00 */
[----:B------:R-:W3:Y:S01]  /*8290*/  LDL.LU.64 R104, [R1+0x18] ;  /* 0x0000180001687983 */ /* 0x000ee20000300a00 */
[----:B------:R-:W-:-:S02]  /*82a0*/  ISETP.GE.U32.AND P6, PT, R5, 0x7fffff76, PT ;  /* 0x7fffff760500780c */ /* 0x000fc40003fc6070 */
[----:B------:R-:W1:Y:S01]  /*82b0*/  LDC R5, c[0x0][0x230] ;  /* 0x00008c00ff057b82 */ /* 0x000e620000000800 */
[----:B------:R-:W-:Y:S04]  /*82c0*/  LDGSTS.E [R244+0x38008], desc[UR16][R166.64], !P2 ;  /* 0x38008000a6f47fae */ /* 0x000fe8000d121850 */
[----:B------:R-:W-:Y:S04]  /*82d0*/  LDGSTS.E [R244+0x3c008], desc[UR16][R164.64], !P2 ;  /* 0x3c008000a4f47fae */ /* 0x000fe8000d121850 */
[----:B------:R-:W-:Y:S04]  /*82e0*/  LDGSTS.E [R244+0x3000c], desc[UR16][R160.64], !P3 ;  /* 0x3000c000a0f47fae */ /* 0x000fe8000d921850 */
[----:B------:R-:W-:Y:S04]  /*82f0*/  LDGSTS.E [R244+0x3400c], desc[UR16][R162.64], !P3 ;  /* 0x3400c000a2f47fae */ /* 0x000fe8000d921850 */
[----:B------:R-:W-:Y:S04]  /*8300*/  LDGSTS.E [R244+0x3800c], desc[UR16][R158.64], !P3 ;  /* 0x3800c0009ef47fae */ /* 0x000fe8000d921850 */
[----:B------:R-:W-:Y:S01]  /*8310*/  LDGSTS.E [R244+0x3c00c], desc[UR16][R156.64], !P3 ;  /* 0x3c00c0009cf47fae */ /* 0x000fe2000d921850 */
[----:B-1----:R-:W-:Y:S01]  /*8320*/  IADD3 R5, R5, -0x6c, RZ ;  /* 0xffffff9405057810 */ /* 0x002fe20007ffe0ff */
[----:B------:R-:W-:-:S02]  /*8330*/  IMAD.WIDE R150, R3, 0x4, R150 ;  /* 0x0000000403967825 */ /* 0x000fc400078e0296 */
[----:B------:R-:W3:Y:S01]  /*8340*/  LDL.LU.64 R106, [R1+0x10] ;  /* 0x00001000016a7983 */ /* 0x000ee20000300a00 */
[----:B------:R-:W-:Y:S02]  /*8350*/  ISETP.GE.U32.AND P1, PT, R5, 0x7fffff75, PT ;  /* 0x7fffff750500780c */ /* 0x000fe40003f26070 */
[----:B------:R-:W1:Y:S01]  /*8360*/  LDC R5, c[0x0][0x230] ;  /* 0x00008c00ff057b82 */ /* 0x000e620000000800 */
[C---:B------:R-:W-:Y:S01]  /*8370*/  IMAD.WIDE R154, R3.reuse, 0x4, R154 ;  /* 0x00000004039a7825 */ /* 0x040fe200078e029a */
[----:B------:R-:W-:Y:S03]  /*8380*/  LDGSTS.E [R245+0x30000], desc[UR16][R150.64], !P0 ;  /* 0x3000000096f57fae */ /* 0x000fe6000c121850 */
[C---:B------:R-:W-:Y:S01]  /*8390*/  IMAD.WIDE R148, R3.reuse, 0x4, R148 ;  /* 0x0000000403947825 */ /* 0x040fe200078e0294 */
[----:B------:R-:W-:Y:S03]  /*83a0*/  LDGSTS.E [R245+0x34000], desc[UR16][R154.64], !P0 ;  /* 0x340000009af57fae */ /* 0x000fe6000c121850 */
[C---:B------:R-:W-:Y:S01]  /*83b0*/  IMAD.WIDE R152, R3.reuse, 0x4, R152 ;  /* 0x0000000403987825 */ /* 0x040fe200078e0298 */
[----:B------:R-:W-:Y:S04]  /*83c0*/  LDGSTS.E [R245+0x38000], desc[UR16][R148.64], !P0 ;  /* 0x3800000094f57fae */ /* 0x000fe8000c121850 */
[----:B------:R-:W-:Y:S01]  /*83d0*/  LDGSTS.E [R245+0x3c000], desc[UR16][R152.64], !P0 ;  /* 0x3c00000098f57fae */ /* 0x000fe2000c121850 */
[----:B------:R-:W-:-:S03]  /*83e0*/  IMAD.WIDE R140, R3, 0x4, R140 ;  /* 0x00000004038c7825 */ /* 0x000fc600078e028c */
[----:B------:R-:W3:Y:S01]  /*83f0*/  LDL.LU.64 R12, [R1+0x8] ;  /* 0x00000800010c7983 */ /* 0x000ee20000300a00 */
[----:B------:R-:W-:-:S03]  /*8400*/  IMAD.WIDE R142, R3, 0x4, R142 ;  /* 0x00000004038e7825 */ /* 0x000fc600078e028e */
[----:B------:R-:W-:Y:S01]  /*8410*/  LDGSTS.E [R245+0x30004], desc[UR16][R140.64], !P5 ;  /* 0x300040008cf57fae */ /* 0x000fe2000e921850 */
[----:B-1----:R-:W-:Y:S02]  /*8420*/  VIADD R5, R5, 0xffffff93 ;  /* 0xffffff9305057836 */ /* 0x002fe40000000000 */
[----:B------:R-:W-:Y:S01]  /*8430*/  IMAD.WIDE R146, R3, 0x4, R146 ;  /* 0x0000000403927825 */ /* 0x000fe200078e0292 */
[----:B------:R-:W-:Y:S02]  /*8440*/  LDGSTS.E [R245+0x34004], desc[UR16][R142.64], !P5 ;  /* 0x340040008ef57fae */ /* 0x000fe4000e921850 */
[----:B------:R-:W-:Y:S02]  /*8450*/  ISETP.GE.U32.AND P2, PT, R5, 0x7fffff74, PT ;  /* 0x7fffff740500780c */ /* 0x000fe40003f46070 */
[----:B------:R-:W1:Y:S01]  /*8460*/  LDC R5, c[0x0][0x230] ;  /* 0x00008c00ff057b82 */ /* 0x000e620000000800 */
[----:B------:R-:W-:Y:S01]  /*8470*/  IMAD.WIDE R144, R3, 0x4, R144 ;  /* 0x0000000403907825 */ /* 0x000fe200078e0290 */
[----:B------:R-:W-:Y:S04]  /*8480*/  LDGSTS.E [R245+0x38004], desc[UR16][R146.64], !P5 ;  /* 0x3800400092f57fae */ /* 0x000fe8000e921850 */
[----:B------:R-:W-:Y:S01]  /*8490*/  LDGSTS.E [R245+0x3c004], desc[UR16][R144.64], !P5 ;  /* 0x3c00400090f57fae */ /* 0x000fe2000e921850 */
[----:B-1----:R-:W-:-:S05]  /*84a0*/  VIADD R5, R5, 0xffffff92 ;  /* 0xffffff9205057836 */ /* 0x002fca0000000000 */
        /* <DEDUP_REMOVED lines=31> */
[----:B------:R-:W-:Y:S04]  /*86a0*/  LDGSTS.E [R246+0x34000], desc[UR16][R126.64], !P2 ;  /* 0x340000007ef67fae */ /* 0x000fe8000d121850 */
[----:B------:R-:W-:Y:S04]  /*86b0*/  LDGSTS.E [R246+0x38000], desc[UR16][R36.64], !P2 ;  /* 0x3800000024f67fae */ /* 0x000fe8000d121850 */
[----:B------:R-:W-:Y:S01]  /*86c0*/  LDGSTS.E [R246+0x3c000], desc[UR16][R114.64], !P2 ;  /* 0x3c00000072f67fae */ /* 0x000fe2000d121850 */
[----:B------:R-:W-:-:S03]  /*86d0*/  IMAD.WIDE R26, R3, 0x4, R14 ;  /* 0x00000004031a7825 */ /* 0x000fc600078e020e */
[----:B------:R-:W-:Y:S01]  /*86e0*/  LDGSTS.E [R246+0x30004], desc[UR16][R112.64], !P3 ;  /* 0x3000400070f67fae */ /* 0x000fe2000d921850 */
[----:B------:R-:W-:-:S03]  /*86f0*/  IMAD.WIDE R206, R3, 0x4, R206 ;  /* 0x0000000403ce7825 */ /* 0x000fc600078e02ce */
[----:B------:R-:W-:Y:S01]  /*8700*/  LDGSTS.E [R246+0x34004], desc[UR16][R120.64], !P3 ;  /* 0x3400400078f67fae */ /* 0x000fe2000d921850 */
[----:B------:R-:W-:-:S03]  /*8710*/  IMAD.WIDE R38, R3, 0x4, R38 ;  /* 0x0000000403267825 */ /* 0x000fc600078e0226 */
[----:B------:R-:W-:Y:S01]  /*8720*/  LDGSTS.E [R246+0x38004], desc[UR16][R118.64], !P3 ;  /* 0x3800400076f67fae */ /* 0x000fe2000d921850 */
[----:B-1----:R-:W-:Y:S01]  /*8730*/  IADD3 R5, R5, -0x72, RZ ;  /* 0xffffff8e05057810 */ /* 0x002fe20007ffe0ff */
[C---:B----4-:R-:W-:Y:S02]  /*8740*/  IMAD.WIDE R204, R3.reuse, 0x4, R204 ;  /* 0x0000000403cc7825 */ /* 0x050fe400078e02cc */
[----:B------:R-:W-:Y:S04]  /*8750*/  LDGSTS.E [R246+0x3c004], desc[UR16][R8.64], !P3 ;  /* 0x3c00400008f67fae */ /* 0x000fe8000d921850 */
[----:B------:R-:W-:Y:S01]  /*8760*/  LDGSTS.E [R246+0x30008], desc[UR16][R40.64], !P0 ;  /* 0x3000800028f67fae */ /* 0x000fe2000c121850 */
[----:B------:R-:W-:-:S03]  /*8770*/  IMAD.WIDE R202, R3, 0x4, R202 ;  /* 0x0000000403ca7825 */ /* 0x000fc600078e02ca */
[----:B------:R-:W-:Y:S01]  /*8780*/  LDGSTS.E [R246+0x34008], desc[UR16][R110.64], !P0 ;  /* 0x340080006ef67fae */ /* 0x000fe2000c121850 */
[----:B------:R-:W-:Y:S01]  /*8790*/  ISETP.GE.U32.AND P1, PT, R5, 0x7fffff6f, PT ;  /* 0x7fffff6f0500780c */ /* 0x000fe20003f26070 */
[C---:B------:R-:W-:Y:S01]  /*87a0*/  IMAD.WIDE R200, R3.reuse, 0x4, R200 ;  /* 0x0000000403c87825 */ /* 0x040fe200078e02c8 */
[----:B------:R-:W1:Y:S01]  /*87b0*/  LDC R5, c[0x0][0x230] ;  /* 0x00008c00ff057b82 */ /* 0x000e620000000800 */
[----:B------:R-:W-:Y:S04]  /*87c0*/  LDGSTS.E [R246+0x38008], desc[UR16][R44.64], !P0 ;  /* 0x380080002cf67fae */ /* 0x000fe8000c121850 */
[----:B------:R-:W-:Y:S01]  /*87d0*/  LDGSTS.E [R246+0x3c008], desc[UR16][R6.64], !P0 ;  /* 0x3c00800006f67fae */ /* 0x000fe2000c121850 */
[----:B------:R-:W-:-:S03]  /*87e0*/  IMAD.WIDE R198, R3, 0x4, R198 ;  /* 0x0000000403c67825 */ /* 0x000fc600078e02c6 */
[----:B------:R4:W-:Y:S04]  /*87f0*/  STL.64 [R1+0xb0], R206 ;  /* 0x0000b0ce01007387 */ /* 0x0009e80000100a00 */
[----:B------:R-:W-:Y:S04]  /*8800*/  LDGSTS.E [R246+0x3000c], desc[UR16][R26.64], !P5 ;  /* 0x3000c0001af67fae */ /* 0x000fe8000e921850 */
[----:B------:R-:W3:Y:S04]  /*8810*/  LDL.LU.64 R14, [R1] ;  /* 0x00000000010e7983 */ /* 0x000ee80000300a00 */
[----:B------:R-:W-:Y:S01]  /*8820*/  LDGSTS.E [R246+0x3400c], desc[UR16][R38.64], !P5 ;  /* 0x3400c00026f67fae */ /* 0x000fe2000e921850 */
[----:B------:R-:W-:-:S03]  /*8830*/  IMAD.WIDE R196, R3, 0x4, R196 ;  /* 0x0000000403c47825 */ /* 0x000fc600078e02c4 */
[----:B------:R2:W-:Y:S04]  /*8840*/  STL.64 [R1+0xa8], R204 ;  /* 0x0000a8cc01007387 */ /* 0x0005e80000100a00 */
[----:B------:R-:W-:Y:S04]  /*8850*/  LDGSTS.E [R246+0x3800c], desc[UR16][R206.64], !P5 ;  /* 0x3800c000cef67fae */ /* 0x000fe8000e921850 */
[----:B------:R-:W-:Y:S01]  /*8860*/  LDGSTS.E [R246+0x3c00c], desc[UR16][R204.64], !P5 ;  /* 0x3c00c000ccf67fae */ /* 0x000fe2000e921850 */
[----:B------:R-:W-:-:S03]  /*8870*/  IMAD.WIDE R194, R3, 0x4, R194 ;  /* 0x0000000403c27825 */ /* 0x000fc600078e02c2 */
[----:B------:R-:W-:Y:S04]  /*8880*/  LDGSTS.E [R247+0x30000], desc[UR16][R202.64], !P6 ;  /* 0x30000000caf77fae */ /* 0x000fe8000f121850 */
[----:B----4-:R-:W4:Y:S04]  /*8890*/  LDL.LU.64 R206, [R1+0x710] ;  /* 0x0007100001ce7983 */ /* 0x010f280000300a00 */
[----:B--2---:R-:W2:Y:S04]  /*88a0*/  LDL.LU.64 R204, [R1+0x708] ;  /* 0x0007080001cc7983 */ /* 0x004ea80000300a00 */
[----:B------:R1:W-:Y:S01]  /*88b0*/  STL.64 [R1+0xa0], R202 ;  /* 0x0000a0ca01007387 */ /* 0x0003e20000100a00 */
[----:B------:R-:W-:-:S03]  /*88c0*/  IMAD.WIDE R192, R3, 0x4, R192 ;  /* 0x0000000403c07825 */ /* 0x000fc600078e02c0 */
[----:B------:R1:W-:Y:S01]  /*88d0*/  STL.64 [R1+0x98], R200 ;  /* 0x000098c801007387 */ /* 0x0003e20000100a00 */
[----:B---3--:R-:W-:-:S03]  /*88e0*/  IMAD.WIDE R190, R3, 0x4, R190 ;  /* 0x0000000403be7825 */ /* 0x008fc600078e02be */
[----:B------:R-:W-:Y:S04]  /*88f0*/  LDGSTS.E [R247+0x34000], desc[UR16][R200.64], !P6 ;  /* 0x34000000c8f77fae */ /* 0x000fe8000f121850 */
[----:B-1----:R-:W3:Y:S04]  /*8900*/  LDL.LU.64 R202, [R1+0x700] ;  /* 0x0007000001ca7983 */ /* 0x002ee80000300a00 */
[----:B------:R1:W-:Y:S04]  /*8910*/  STL.64 [R1+0x90], R198 ;  /* 0x000090c601007387 */ /* 0x0003e80000100a00 */
[----:B------:R-:W4:Y:S01]  /*8920*/  LDL.LU.64 R200, [R1+0x6f8] ;  /* 0x0006f80001c87983 */ /* 0x000f220000300a00 */
[----:B------:R-:W-:-:S03]  /*8930*/  IMAD.WIDE R104, R3, 0x4, R104 ;  /* 0x0000000403687825 */ /* 0x000fc600078e0268 */
[----:B------:R1:W-:Y:S04]  /*8940*/  STL.64 [R1+0x88], R196 ;  /* 0x000088c401007387 */ /* 0x0003e80000100a00 */
[----:B------:R-:W-:Y:S04]  /*8950*/  LDGSTS.E [R247+0x38000], desc[UR16][R198.64], !P6 ;  /* 0x38000000c6f77fae */ /* 0x000fe8000f121850 */
[----:B------:R-:W-:Y:S04]  /*8960*/  LDGSTS.E [R247+0x3c000], desc[UR16][R196.64], !P6 ;  /* 0x3c000000c4f77fae */ /* 0x000fe8000f121850 */
[----:B------:R-:W-:Y:S04]  /*8970*/  LDGSTS.E [R247+0x30004], desc[UR16][R194.64], !P1 ;  /* 0x30004000c2f77fae */ /* 0x000fe8000c921850 */
[----:B-1----:R-:W2:Y:S04]  /*8980*/  LDL.LU.64 R198, [R1+0x6f0] ;  /* 0x0006f00001c67983 */ /* 0x002ea80000300a00 */
[----:B------:R-:W3:Y:S04]  /*8990*/  LDL.LU.64 R196, [R1+0x6e8] ;  /* 0x0006e80001c47983 */ /* 0x000ee80000300a00 */
[----:B------:R1:W-:Y:S04]  /*89a0*/  STL.64 [R1+0x80], R194 ;  /* 0x000080c201007387 */ /* 0x0003e80000100a00 */
[----:B------:R1:W-:Y:S04]  /*89b0*/  STL.64 [R1+0x78], R192 ;  /* 0x000078c001007387 */ /* 0x0003e80000100a00 */
[----:B------:R-:W-:Y:S04]  /*89c0*/  LDGSTS.E [R247+0x34004], desc[UR16][R192.64], !P1 ;  /* 0x34004000c0f77fae */ /* 0x000fe8000c921850 */
[----:B-1----:R-:W4:Y:S04]  /*89d0*/  LDL.LU.64 R194, [R1+0x6e0] ;  /* 0x0006e00001c27983 */ /* 0x002f280000300a00 */
[----:B------:R1:W-:Y:S04]  /*89e0*/  STL.64 [R1+0x70], R190 ;  /* 0x000070be01007387 */ /* 0x0003e80000100a00 */
[----:B------:R-:W2:Y:S04]  /*89f0*/  LDL.LU.64 R192, [R1+0x6d8] ;  /* 0x0006d80001c07983 */ /* 0x000ea80000300a00 */
[----:B------:R3:W-:Y:S04]  /*8a00*/  STL.64 [R1+0x68], R104 ;  /* 0x0000686801007387 */ /* 0x0007e80000100a00 */
[----:B------:R-:W-:Y:S01]  /*8a10*/  LDGSTS.E [R247+0x38004], desc[UR16][R190.64], !P1 ;  /* 0x38004000bef77fae */ /* 0x000fe2000c921850 */
[----:B------:R-:W-:-:S03]  /*8a20*/  VIADD R5, R5, 0xffffff8d ;  /* 0xffffff8d05057836 */ /* 0x000fc60000000000 */
[----:B------:R3:W-:Y:S04]  /*8a30*/  LDGSTS.E [R247+0x3c004], desc[UR16][R104.64], !P1 ;  /* 0x3c00400068f77fae */ /* 0x0007e8000c921850 */
[----:B-1----:R-:W2:Y:S01]  /*8a40*/  LDL.LU.64 R190, [R1+0x6d0] ;  /* 0x0006d00001be7983 */ /* 0x002ea20000300a00 */
[----:B------:R-:W-:Y:S02]  /*8a50*/  ISETP.GE.U32.AND P2, PT, R5, 0x7fffff6e, PT ;  /* 0x7fffff6e0500780c */ /* 0x000fe40003f46070 */
[----:B------:R-:W1:Y:S02]  /*8a60*/  LDC R5, c[0x0][0x230] ;  /* 0x00008c00ff057b82 */ /* 0x000e640000000800 */
        /* <DEDUP_REMOVED lines=8> */
[----:B------:R-:W1:Y:S02]  /*8af0*/  LDC R5, c[0x0][0x230] ;  /* 0x00008c00ff057b82 */ /* 0x000e640000000800 */
[----:B-1----:R-:W-:-:S05]  /*8b00*/  VIADD R5, R5, 0xffffff89 ;  /* 0xffffff8905057836 */ /* 0x002fca0000000000 */
[----:B------:R-:W-:Y:S02]  /*8b10*/  ISETP.GE.U32.AND P6, PT, R5, 0x7fffff6a, PT ;  /* 0x7fffff6a0500780c */ /* 0x000fe40003fc6070 */
[----:B------:R-:W1:Y:S02]  /*8b20*/  LDC R5, c[0x0][0x230] ;  /* 0x00008c00ff057b82 */ /* 0x000e640000000800 */
[----:B-1----:R-:W-:-:S04]  /*8b30*/  IADD3 R5, R5, -0x78, RZ ;  /* 0xffffff8805057810 */ /* 0x002fc80007ffe0ff */
[----:B------:R-:W-:Y:S02]  /*8b40*/  ISETP.GE.U32.AND P1, PT, R5, 0x7fffff69, PT ;  /* 0x7fffff690500780c */ /* 0x000fe40003f26070 */
[----:B------:R-:W1:Y:S01]  /*8b50*/  LDC R5, c[0x0][0x230] ;  /* 0x00008c00ff057b82 */ /* 0x000e620000000800 */
[----:B------:R-:W-:-:S04]  /*8b60*/  IMAD.WIDE R106, R3, 0x4, R106 ;  /* 0x00000004036a7825 */ /* 0x000fc800078e026a */
[C---:B---3--:R-:W-:Y:S01]  /*8b70*/  IMAD.WIDE R104, R3.reuse, 0x4, R12 ;  /* 0x0000000403687825 */ /* 0x048fe200078e020c */
[----:B------:R-:W-:Y:S04]  /*8b80*/  LDGSTS.E [R247+0x30008], desc[UR16][R106.64], !P2 ;  /* 0x300080006af77fae */ /* 0x000fe8000d121850 */
[----:B------:R-:W-:Y:S01]  /*8b90*/  LDGSTS.E [R247+0x34008], desc[UR16][R104.64], !P2 ;  /* 0x3400800068f77fae */ /* 0x000fe2000d121850 */
[----:B------:R-:W-:-:S04]  /*8ba0*/  IMAD.WIDE R14, R3, 0x4, R14 ;  /* 0x00000004030e7825 */ /* 0x000fc800078e020e */
[----:B-1----:R-:W-:Y:S01]  /*8bb0*/  VIADD R5, R5, 0xffffff87 ;  /* 0xffffff8705057836 */ /* 0x002fe20000000000 */
[----:B------:R1:W-:Y:S04]  /*8bc0*/  LDGSTS.E [R247+0x38008], desc[UR16][R14.64], !P2 ;  /* 0x380080000ef77fae */ /* 0x0003e8000d121850 */
[----:B------:R-:W-:Y:S04]  /*8bd0*/  STL.64 [R1+0x60], R106 ;  /* 0x0000606a01007387 */ /* 0x000fe80000100a00 */
[----:B------:R-:W-:Y:S04]  /*8be0*/  STL.64 [R1+0x58], R104 ;  /* 0x0000586801007387 */ /* 0x000fe80000100a00 */
[----:B------:R1:W-:Y:S02]  /*8bf0*/  STL.64 [R1+0x50], R14 ;  /* 0x0000500e01007387 */ /* 0x0003e40000100a00 */
[----:B-1----:R-:W-:-:S04]  /*8c00*/  IMAD.WIDE R14, R3, 0x4, R196 ;  /* 0x00000004030e7825 */ /* 0x002fc800078e02c4 */
[----:B----4-:R-:W-:-:S04]  /*8c10*/  IMAD.WIDE R104, R3, 0x4, R194 ;  /* 0x0000000403687825 */ /* 0x010fc800078e02c2 */
[----:B--2---:R-:W-:-:S05]  /*8c20*/  IMAD.WIDE R12, R3, 0x4, R190 ;  /* 0x00000004030c7825 */ /* 0x004fca00078e02be */
[----:B------:R1:W-:Y:S01]  /*8c30*/  LDGSTS.E [R247+0x3c008], desc[UR16][R12.64], !P2 ;  /* 0x3c0080000cf77fae */ /* 0x0003e2000d121850 */
[----:B------:R-:W-:Y:S02]  /*8c40*/  ISETP.GE.U32.AND P2, PT, R5, 0x7fffff68, PT ;  /* 0x7fffff680500780c */ /* 0x000fe40003f46070 */
[----:B------:R-:W2:Y:S01]  /*8c50*/  LDC R5, c[0x0][0x230] ;  /* 0x00008c00ff057b82 */ /* 0x000ea20000000800 */
[C---:B------:R-:W-:Y:S01]  /*8c60*/  IMAD.WIDE R106, R3.reuse, 0x4, R192 ;  /* 0x00000004036a7825 */ /* 0x040fe200078e02c0 */
[----:B------:R1:W-:Y:S04]  /*8c70*/  STL.64 [R1+0x48], R12 ;  /* 0x0000480c01007387 */ /* 0x0003e80000100a00 */
[----:B------:R3:W-:Y:S04]  /*8c80*/  LDGSTS.E [R247+0x3000c], desc[UR16][R106.64], !P3 ;  /* 0x3000c0006af77fae */ /* 0x0007e8000d921850 */
        /* <DEDUP_REMOVED lines=13> */
[----:B------:R-:W-:Y:S01]  /*8d60*/  LDGSTS.E [R248+0x30000], desc[UR16][R106.64], !P0 ;  /* 0x300000006af87fae */ /* 0x000fe2000c121850 */
[----:B-1----:R-:W-:-:S03]  /*8d70*/  IMAD.WIDE R14, R3, 0x4, R204 ;  /* 0x00000004030e7825 */ /* 0x002fc600078e02cc */
[----:B------:R-:W-:Y:S01]  /*8d80*/  LDGSTS.E [R248+0x34000], desc[UR16][R104.64], !P0 ;  /* 0x3400000068f87fae */ /* 0x000fe2000c121850 */
[----:B--2---:R-:W-:Y:S01]  /*8d90*/  IADD3 R5, R5, -0x7b, RZ ;  /* 0xffffff8505057810 */ /* 0x004fe20007ffe0ff */
[----:B---3--:R-:W-:Y:S02]  /*8da0*/  IMAD.WIDE R12, R3, 0x4, R206 ;  /* 0x00000004030c7825 */ /* 0x008fe400078e02ce */
[----:B------:R-:W-:Y:S04]  /*8db0*/  LDGSTS.E [R248+0x38000], desc[UR16][R14.64], !P0 ;  /* 0x380000000ef87fae */ /* 0x000fe8000c121850 */
[----:B------:R1:W-:Y:S01]  /*8dc0*/  LDGSTS.E [R248+0x3c000], desc[UR16][R12.64], !P0 ;  /* 0x3c0000000cf87fae */ /* 0x0003e2000c121850 */
[----:B------:R-:W-:Y:S02]  /*8dd0*/  ISETP.GE.U32.AND P0, PT, R5, 0x7fffff66, PT ;  /* 0x7fffff660500780c */ /* 0x000fe40003f06070 */
[----:B------:R-:W2:Y:S01]  /*8de0*/  LDC R5, c[0x0][0x230] ;  /* 0x00008c00ff057b82 */ /* 0x000ea20000000800 */
[----:B------:R-:W-:Y:S04]  /*8df0*/  STL.64 [R1+0x20], R106 ;  /* 0x0000206a01007387 */ /* 0x000fe80000100a00 */
[----:B------:R-:W-:Y:S01]  /*8e00*/  STL.64 [R1+0x18], R104 ;  /* 0x0000186801007387 */ /* 0x000fe20000100a00 */
[----:B------:R-:W-:-:S03]  /*8e10*/  IMAD.WIDE R196, R3, 0x4, R210 ;  /* 0x0000000403c47825 */ /* 0x000fc600078e02d2 */
[----:B------:R-:W-:Y:S01]  /*8e20*/  STL.64 [R1+0x10], R14 ;  /* 0x0000100e01007387 */ /* 0x000fe20000100a00 */
[----:B------:R-:W-:-:S03]  /*8e30*/  IMAD.WIDE R192, R3, 0x4, R212 ;  /* 0x0000000403c07825 */ /* 0x000fc600078e02d4 */
[----:B------:R1:W-:Y:S01]  /*8e40*/  STL.64 [R1+0x8], R12 ;  /* 0x0000080c01007387 */ /* 0x0003e20000100a00 */
[----:B------:R-:W-:-:S04]  /*8e50*/  IMAD.WIDE R214, R3, 0x4, R214 ;  /* 0x0000000403d67825 */ /* 0x000fc800078e02d6 */
[----:B-1----:R-:W-:-:S04]  /*8e60*/  IMAD.WIDE R12, R3, 0x4, R208 ;  /* 0x00000004030c7825 */ /* 0x002fc800078e02d0 */
[----:B--2---:R-:W-:Y:S01]  /*8e70*/  VIADD R5, R5, 0xffffff84 ;  /* 0xffffff8405057836 */ /* 0x004fe20000000000 */
[----:B------:R1:W-:Y:S04]  /*8e80*/  LDGSTS.E [R248+0x30004], desc[UR16][R12.64], !P5 ;  /* 0x300040000cf87fae */ /* 0x0003e8000e921850 */
[----:B------:R-:W-:Y:S04]  /*8e90*/  LDGSTS.E [R248+0x34004], desc[UR16][R196.64], !P5 ;  /* 0x34004000c4f87fae */ /* 0x000fe8000e921850 */
[----:B------:R-:W-:Y:S04]  /*8ea0*/  LDGSTS.E [R248+0x38004], desc[UR16][R192.64], !P5 ;  /* 0x38004000c0f87fae */ /* 0x000fe8000e921850 */
        /* <DEDUP_REMOVED lines=25> */
[----:B------:R-:W-:-:S07]  /*9040*/  IMAD.WIDE R212, R3, 0x4, R82 ;  /* 0x0000000403d47825 */ /* 0x000fce00078e0252 */
[----:B------:R-:W3:Y:S01]  /*9050*/  LDC R82, c[0x0][0x230] ;  /* 0x00008c00ff527b82 */ /* 0x000ee20000000800 */
[C---:B------:R-:W-:Y:S01]  /*9060*/  IMAD.WIDE R232, R3.reuse, 0x4, R232 ;  /* 0x0000000403e87825 */ /* 0x040fe200078e02e8 */
[----:B------:R-:W4:Y:S03]  /*9070*/  S2R R15, SR_TID.X ;  /* 0x00000000000f7919 */ /* 0x000f260000002100 */
[C---:B------:R-:W-:Y:S01]  /*9080*/  IMAD.WIDE R236, R3.reuse, 0x4, R236 ;  /* 0x0000000403ec7825 */ /* 0x040fe200078e02ec */
[----:B------:R-:W-:Y:S03]  /*9090*/  LDGSTS.E [R249+0x30000], desc[UR16][R232.64], !P2 ;  /* 0x30000000e8f97fae */ /* 0x000fe6000d121850 */
[C---:B------:R-:W-:Y:S01]  /*90a0*/  IMAD.WIDE R238, R3.reuse, 0x4, R238 ;  /* 0x0000000403ee7825 */ /* 0x040fe200078e02ee */
[----:B------:R-:W-:Y:S03]  /*90b0*/  LDGSTS.E [R249+0x34000], desc[UR16][R236.64], !P2 ;  /* 0x34000000ecf97fae */ /* 0x000fe6000d121850 */
[----:B------:R-:W-:Y:S01]  /*90c0*/  IMAD.WIDE R240, R3, 0x4, R240 ;  /* 0x0000000403f07825 */ /* 0x000fe200078e02f0 */
[----:B------:R-:W-:Y:S03]  /*90d0*/  LDGSTS.E [R249+0x38000], desc[UR16][R238.64], !P2 ;  /* 0x38000000eef97fae */ /* 0x000fe6000d121850 */
[----:B--2---:R-:W-:Y:S01]  /*90e0*/  VIADD R5, R5, 0xffffff81 ;  /* 0xffffff8105057836 */ /* 0x004fe20000000000 */
[----:B------:R-:W-:Y:S01]  /*90f0*/  LDGSTS.E [R249+0x3c000], desc[UR16][R240.64], !P2 ;  /* 0x3c000000f0f97fae */ /* 0x000fe2000d121850 */
[----:B------:R-:W-:-:S03]  /*9100*/  IMAD.WIDE R234, R3, 0x4, R234 ;  /* 0x0000000403ea7825 */ /* 0x000fc600078e02ea */
[----:B------:R-:W-:Y:S01]  /*9110*/  ISETP.GE.U32.AND P2, PT, R5, 0x7fffff62, PT ;  /* 0x7fffff620500780c */ /* 0x000fe20003f46070 */
[C---:B------:R-:W-:Y:S01]  /*9120*/  IMAD.WIDE R92, R3.reuse, 0x4, R92 ;  /* 0x00000004035c7825 */ /* 0x040fe200078e025c */
[----:B------:R1:W-:Y:S01]  /*9130*/  STL.64 [R1], R12 ;  /* 0x0000000c01007387 */ /* 0x0003e20000100a00 */
[----:B------:R-:W2:Y:S02]  /*9140*/  LDC R5, c[0x0][0x230] ;  /* 0x00008c00ff057b82 */ /* 0x000ea40000000800 */
[C---:B------:R-:W-:Y:S01]  /*9150*/  IMAD.WIDE R84, R3.reuse, 0x4, R84 ;  /* 0x0000000403547825 */ /* 0x040fe200078e0254 */
[----:B------:R-:W-:Y:S03]  /*9160*/  LDGSTS.E [R249+0x30004], desc[UR16][R234.64], !P3 ;  /* 0x30004000eaf97fae */ /* 0x000fe6000d921850 */
[C---:B------:R-:W-:Y:S01]  /*9170*/  IMAD.WIDE R94, R3.reuse, 0x4, R94 ;  /* 0x00000004035e7825 */ /* 0x040fe200078e025e */
[----:B------:R-:W-:Y:S03]  /*9180*/  LDGSTS.E [R249+0x34004], desc[UR16][R92.64], !P3 ;  /* 0x340040005cf97fae */ /* 0x000fe6000d921850 */
[C---:B-1----:R-:W-:Y:S01]  /*9190*/  IMAD.WIDE R12, R3.reuse, 0x4, R242 ;  /* 0x00000004030c7825 */ /* 0x042fe200078e02f2 */
[----:B------:R-:W-:Y:S03]  /*91a0*/  LDGSTS.E [R249+0x38004], desc[UR16][R84.64], !P3 ;  /* 0x3800400054f97fae */ /* 0x000fe6000d921850 */
[C---:B------:R-:W-:Y:S01]  /*91b0*/  IMAD.WIDE R194, R3.reuse, 0x4, R90 ;  /* 0x0000000403c27825 */ /* 0x040fe200078e025a */
[----:B------:R-:W-:Y:S03]  /*91c0*/  LDGSTS.E [R249+0x3c004], desc[UR16][R94.64], !P3 ;  /* 0x3c0040005ef97fae */ /* 0x000fe6000d921850 */
[C---:B------:R-:W-:Y:S01]  /*91d0*/  IMAD.WIDE R210, R3.reuse, 0x4, R88 ;  /* 0x0000000403d27825 */ /* 0x040fe200078e0258 */
[----:B------:R1:W-:Y:S03]  /*91e0*/  LDGSTS.E [R249+0x30008], desc[UR16][R12.64], !P0 ;  /* 0x300080000cf97fae */ /* 0x0003e6000c121850 */
[C---:B------:R-:W-:Y:S01]  /*91f0*/  IMAD.WIDE R208, R3.reuse, 0x4, R78 ;  /* 0x0000000403d07825 */ /* 0x040fe200078e024e */
[----:B------:R-:W-:Y:S03]  /*9200*/  LDGSTS.E [R249+0x34008], desc[UR16][R212.64], !P0 ;  /* 0x34008000d4f97fae */ /* 0x000fe6000c121850 */
[C---:B------:R-:W-:Y:S01]  /*9210*/  IMAD.WIDE R206, R3.reuse, 0x4, R86 ;  /* 0x0000000403ce7825 */ /* 0x040fe200078e0256 */
[----:B------:R-:W-:Y:S03]  /*9220*/  LDGSTS.E [R249+0x38008], desc[UR16][R194.64], !P0 ;  /* 0x38008000c2f97fae */ /* 0x000fe6000c121850 */
[C---:B------:R-:W-:Y:S01]  /*9230*/  IMAD.WIDE R190, R3.reuse, 0x4, R74 ;  /* 0x0000000403be7825 */ /* 0x040fe200078e024a */
[----:B------:R-:W-:Y:S03]  /*9240*/  LDGSTS.E [R249+0x3c008], desc[UR16][R210.64], !P0 ;  /* 0x3c008000d2f97fae */ /* 0x000fe6000c121850 */
[----:B------:R-:W-:Y:S01]  /*9250*/  IMAD.WIDE R204, R3, 0x4, R68 ;  /* 0x0000000403cc7825 */ /* 0x000fe200078e0244 */
[----:B---3--:R-:W-:Y:S01]  /*9260*/  IADD3 R68, R82, -0x81, RZ ;  /* 0xffffff7f52447810 */ /* 0x008fe20007ffe0ff */
[----:B------:R-:W-:Y:S04]  /*9270*/  LDGSTS.E [R249+0x3000c], desc[UR16][R208.64], !P5 ;  /* 0x3000c000d0f97fae */ /* 0x000fe8000e921850 */
[----:B------:R-:W-:Y:S04]  /*9280*/  LDGSTS.E [R249+0x3400c], desc[UR16][R206.64], !P5 ;  /* 0x3400c000cef97fae */ /* 0x000fe8000e921850 */
[----:B------:R-:W-:Y:S04]  /*9290*/  LDGSTS.E [R249+0x3800c], desc[UR16][R190.64], !P5 ;  /* 0x3800c000bef97fae */ /* 0x000fe8000e921850 */
[----:B------:R-:W-:Y:S01]  /*92a0*/  LDGSTS.E [R249+0x3c00c], desc[UR16][R204.64], !P5 ;  /* 0x3c00c000ccf97fae */ /* 0x000fe2000e921850 */
[----:B------:R-:W-:-:S02]  /*92b0*/  ISETP.GE.U32.AND P5, PT, R68, 0x7fffff60, PT ;  /* 0x7fffff604400780c */ /* 0x000fc40003fa6070 */
[----:B------:R-:W3:Y:S01]  /*92c0*/  LDC R68, c[0x0][0x230] ;  /* 0x00008c00ff447b82 */ /* 0x000ee20000000800 */
[----:B--2---:R-:W-:Y:S01]  /*92d0*/  VIADD R5, R5, 0xffffff80 ;  /* 0xffffff8005057836 */ /* 0x004fe20000000000 */
[----:B------:R2:W-:Y:S01]  /*92e0*/  STL.64 [R1+0x250], R12 ;  /* 0x0002500c01007387 */ /* 0x0005e20000100a00 */
[----:B----4-:R-:W-:-:S03]  /*92f0*/  LOP3.LUT R15, R15, 0x1f, RZ, 0xc0, !PT ;  /* 0x0000001f0f0f7812 */ /* 0x010fc600078ec0ff */
[----:B------:R-:W4:Y:S01]  /*9300*/  LDL.LU.64 R242, [R1+0x1b0] ;  /* 0x0001b00001f27983 */ /* 0x000f220000300a00 */
[----:B------:R-:W-:-:S03]  /*9310*/  ISETP.GE.AND P0, PT, R15, R5, PT ;  /* 0x000000050f00720c */ /* 0x000fc60003f06270 */
[----:B------:R-:W4:Y:S04]  /*9320*/  LDL.LU.64 R90, [R1+0x1a8] ;  /* 0x0001a800015a7983 */ /* 0x000f280000300a00 */
[----:B------:R-:W4:Y:S04]  /*9330*/  LDL.LU.64 R104, [R1+0x1c8] ;  /* 0x0001c80001687983 */ /* 0x000f280000300a00 */
[----:B------:R-:W4:Y:S04]  /*9340*/  LDL.LU.64 R106, [R1+0x1e0] ;  /* 0x0001e000016a7983 */ /* 0x000f280000300a00 */
[----:B--2---:R-:W1:Y:S01]  /*9350*/  LDL.LU.64 R12, [R1+0x1f8] ;  /* 0x0001f800010c7983 */ /* 0x004e620000300a00 */
[----:B------:R-:W-:-:S03]  /*9360*/  IMAD.WIDE R202, R3, 0x4, R70 ;  /* 0x0000000403ca7825 */ /* 0x000fc600078e0246 */
[----:B------:R-:W2:Y:S01]  /*9370*/  LDL.LU.64 R14, [R1+0x210] ;  /* 0x00021000010e7983 */ /* 0x000ea20000300a00 */
[----:B------:R-:W-:-:S03]  /*9380*/  IMAD.WIDE R200, R3, 0x4, R76 ;  /* 0x0000000403c87825 */ /* 0x000fc600078e024c */
[----:B------:R-:W2:Y:S04]  /*9390*/  LDL.LU.64 R78, [R1+0x1c0] ;  /* 0x0001c000014e7983 */ /* 0x000ea80000300a00 */
[----:B------:R-:W2:Y:S04]  /*93a0*/  LDL.LU.64 R86, [R1+0x218] ;  /* 0x0002180001567983 */ /* 0x000ea80000300a00 */
[----:B------:R-:W2:Y:S04]  /*93b0*/  LDL.LU.64 R74, [R1+0x1f0] ;  /* 0x0001f000014a7983 */ /* 0x000ea80000300a00 */
[----:B------:R-:W2:Y:S01]  /*93c0*/  LDL.LU.64 R70, [R1+0x208] ;  /* 0x0002080001467983 */ /* 0x000ea20000300a00 */
[----:B------:R-:W-:-:S03]  /*93d0*/  IMAD.WIDE R198, R3, 0x4, R66 ;  /* 0x0000000403c67825 */ /* 0x000fc600078e0242 */
[----:B------:R-:W2:Y:S01]  /*93e0*/  LDL.LU.64 R76, [R1+0x1d8] ;  /* 0x0001d800014c7983 */ /* 0x000ea20000300a00 */
[----:B---3--:R-:W-:-:S03]  /*93f0*/  VIADD R66, R68, 0xffffff7e ;  /* 0xffffff7e44427836 */ /* 0x008fc60000000000 */
[----:B------:R-:W3:Y:S01]  /*9400*/  LDL.LU.64 R68, [R1+0x200] ;  /* 0x0002000001447983 */ /* 0x000ee20000300a00 */
[----:B------:R-:W-:Y:S01]  /*9410*/  IMAD.WIDE R80, R3, 0x4, R80 ;  /* 0x0000000403507825 */ /* 0x000fe200078e0250 */
[----:B------:R-:W-:Y:S02]  /*9420*/  ISETP.GE.U32.AND P3, PT, R5, 0x7fffff61, PT ;  /* 0x7fffff610500780c */ /* 0x000fe40003f66070 */
[----:B------:R-:W-:Y:S01]  /*9430*/  LDGSTS.E [R250+0x30000], desc[UR16][R202.64], !P6 ;  /* 0x30000000cafa7fae */ /* 0x000fe2000f121850 */
        /* <DEDUP_REMOVED lines=17> */
[----:B------:R-:W3:Y:S01]  /*9550*/  LDL.LU.64 R88, [R1+0x1e8] ;  /* 0x0001e80001587983 */ /* 0x000ee20000300a00 */
        /* <DEDUP_REMOVED lines=9> */
[----:B------:R-:W-:Y:S04]  /*95f0*/  LDGSTS.E [R250+0x3400c], desc[UR16][R52.64], !P3 ;  /* 0x3400c00034fa7fae */ /* 0x000fe8000d921850 */
[----:B------:R-:W-:Y:S04]  /*9600*/  LDGSTS.E [R250+0x3800c], desc[UR16][R96.64], !P3 ;  /* 0x3800c00060fa7fae */ /* 0x000fe8000d921850 */
[----:B------:R-:W-:Y:S04]  /*9610*/  LDGSTS.E [R250+0x3c00c], desc[UR16][R54.64], !P3 ;  /* 0x3c00c00036fa7fae */ /* 0x000fe8000d921850 */
[----:B------:R-:W0:Y:S04]  /*9620*/  LDGDEPBAR ;  /* 0x00000000000079af */ /* 0x000e280000000000 */
[----:B------:R-:W-:Y:S04]  /*9630*/  LDGSTS.E [R251+0x76000], desc[UR16][R34.64], P4 ;  /* 0x7600000022fb7fae */ /* 0x000fe8000a121850 */
[----:B------:R-:W-:Y:S01]  /*9640*/  LDGSTS.E [R251+0x76400], desc[UR16][R116.64], P4 ;  /* 0x7640000074fb7fae */ /* 0x000fe2000a121850 */
[----:B------:R-:W-:-:S02]  /*9650*/  ISETP.GE.U32.AND P6, PT, R66, 0x7fffff5f, PT ;  /* 0x7fffff5f4200780c */ /* 0x000fc40003fc6070 */
[----:B------:R-:W3:Y:S01]  /*9660*/  LDC R66, c[0x0][0x230] ;  /* 0x00008c00ff427b82 */ /* 0x000ee20000000800 */
[C---:B----4-:R-:W-:Y:S02]  /*9670*/  IMAD.WIDE R82, R11.reuse, 0x4, R90 ;  /* 0x000000040b527825 */ /* 0x050fe400078e025a */
[----:B------:R-:W4:Y:S02]  /*9680*/  LDL.LU.64 R90, [R1+0x1d0] ;  /* 0x0001d000015a7983 */ /* 0x000f240000300a00 */
[C---:B------:R-:W-:Y:S02]  /*9690*/  IMAD.WIDE R104, R11.reuse, 0x4, R104 ;  /* 0x000000040b687825 */ /* 0x040fe400078e0268 */
[----:B------:R-:W-:Y:S02]  /*96a0*/  STL.64 [R1+0xb8], R82 ;  /* 0x0000b85201007387 */ /* 0x000fe40000100a00 */
[C---:B------:R-:W-:Y:S02]  /*96b0*/  IMAD.WIDE R106, R11.reuse, 0x4, R106 ;  /* 0x000000040b6a7825 */ /* 0x040fe400078e026a */
[----:B------:R3:W-:Y:S02]  /*96c0*/  STL.64 [R1+0xc0], R104 ;  /* 0x0000c06801007387 */ /* 0x0007e40000100a00 */
[----:B-1----:R-:W-:-:S04]  /*96d0*/  IMAD.WIDE R12, R11, 0x4, R12 ;  /* 0x000000040b0c7825 */ /* 0x002fc800078e020c */
[----:B--2---:R-:W-:-:S04]  /*96e0*/  IMAD.WIDE R14, R11, 0x4, R14 ;  /* 0x000000040b0e7825 */ /* 0x004fc800078e020e */
[----:B------:R-:W-:-:S04]  /*96f0*/  IMAD.WIDE R78, R11, 0x4, R78 ;  /* 0x000000040b4e7825 */ /* 0x000fc800078e024e */
[C---:B------:R-:W-:Y:S01]  /*9700*/  IMAD.WIDE R86, R11.reuse, 0x4, R86 ;  /* 0x000000040b567825 */ /* 0x040fe200078e0256 */
[----:B------:R-:W-:Y:S03]  /*9710*/  STL.64 [R1+0xc8], R78 ;  /* 0x0000c84e01007387 */ /* 0x000fe60000100a00 */
[C---:B------:R-:W-:Y:S01]  /*9720*/  IMAD.WIDE R74, R11.reuse, 0x4, R74 ;  /* 0x000000040b4a7825 */ /* 0x040fe200078e024a */
[----:B------:R1:W-:Y:S03]  /*9730*/  STL.64 [R1+0xd0], R106 ;  /* 0x0000d06a01007387 */ /* 0x0003e60000100a00 */
[----:B------:R-:W-:-:S04]  /*9740*/  IMAD.WIDE R242, R11, 0x4, R242 ;  /* 0x000000040bf27825 */ /* 0x000fc800078e02f2 */
[C---:B------:R-:W-:Y:S01]  /*9750*/  IMAD.WIDE R76, R11.reuse, 0x4, R76 ;  /* 0x000000040b4c7825 */ /* 0x040fe200078e024c */
[----:B------:R2:W-:Y:S03]  /*9760*/  STL.64 [R1+0xe0], R12 ;  /* 0x0000e00c01007387 */ /* 0x0005e60000100a00 */
[C---:B------:R-:W-:Y:S01]  /*9770*/  IMAD.WIDE R70, R11.reuse, 0x4, R70 ;  /* 0x000000040b467825 */ /* 0x040fe200078e0246 */
[----:B------:R-:W-:Y:S03]  /*9780*/  STL.64 [R1+0xd8], R76 ;  /* 0x0000d84c01007387 */ /* 0x000fe60000100a00 */
[----:B---3--:R-:W-:Y:S01]  /*9790*/  IMAD.WIDE R68, R11, 0x4, R68 ;  /* 0x000000040b447825 */ /* 0x008fe200078e0244 */
[----:B------:R3:W-:Y:S04]  /*97a0*/  STL.64 [R1+0xf0], R14 ;  /* 0x0000f00e01007387 */ /* 0x0007e80000100a00 */
[----:B------:R-:W-:Y:S04]  /*97b0*/  STL.64 [R1+0xe8], R74 ;  /* 0x0000e84a01007387 */ /* 0x000fe80000100a00 */
[----:B------:R-:W-:Y:S04]  /*97c0*/  STL.64 [R1+0x248], R86 ;  /* 0x0002485601007387 */ /* 0x000fe80000100a00 */
[----:B------:R3:W-:Y:S04]  /*97d0*/  STL.64 [R1+0xf8], R70 ;  /* 0x0000f84601007387 */ /* 0x0007e80000100a00 */
[----:B------:R-:W-:Y:S04]  /*97e0*/  LDGSTS.E [R251+0x76800], desc[UR16][R242.64], P4 ;  /* 0x76800000f2fb7fae */ /* 0x000fe8000a121850 */
[----:B------:R4:W-:Y:S04]  /*97f0*/  STL.64 [R1+0x240], R68 ;  /* 0x0002404401007387 */ /* 0x0009e80000100a00 */
[----:B------:R-:W-:Y:S04]  /*9800*/  LDGSTS.E [R251+0x76c00], desc[UR16][R104.64], P4 ;  /* 0x76c0000068fb7fae */ /* 0x000fe8000a121850 */
[----:B------:R-:W-:Y:S04]  /*9810*/  LDGSTS.E [R251+0x77000], desc[UR16][R106.64], P4 ;  /* 0x770000006afb7fae */ /* 0x000fe8000a121850 */
[----:B------:R-:W-:Y:S04]  /*9820*/  LDGSTS.E [R251+0x77400], desc[UR16][R12.64], P4 ;  /* 0x774000000cfb7fae */ /* 0x000fe8000a121850 */
[----:B------:R-:W4:Y:S04]  /*9830*/  LDL.LU.64 R104, [R1+0x6c8] ;  /* 0x0006c80001687983 */ /* 0x000f280000300a00 */
[----:B-1----:R-:W4:Y:S04]  /*9840*/  LDL.LU.64 R106, [R1+0x6c0] ;  /* 0x0006c000016a7983 */ /* 0x002f280000300a00 */
[----:B--2---:R-:W2:Y:S04]  /*9850*/  LDL.LU.64 R12, [R1+0x6b8] ;  /* 0x0006b800010c7983 */ /* 0x004ea80000300a00 */
[----:B------:R-:W-:Y:S01]  /*9860*/  LDGSTS.E [R251+0x77800], desc[UR16][R14.64], P4 ;  /* 0x778000000efb7fae */ /* 0x000fe2000a121850 */
[----:B------:R-:W-:-:S02]  /*9870*/  VIADD R66, R66, 0xffffff7d ;  /* 0xffffff7d42427836 */ /* 0x000fc40000000000 */
[C---:B------:R-:W-:Y:S01]  /*9880*/  IMAD.WIDE R20, R11.reuse, 0x4, R20 ;  /* 0x000000040b147825 */ /* 0x040fe200078e0214 */
[----:B------:R-:W-:Y:S04]  /*9890*/  LDGSTS.E [R251+0x77c00], desc[UR16][R86.64], P4 ;  /* 0x77c0000056fb7fae */ /* 0x000fe8000a121850 */
[----:B---3--:R-:W3:Y:S01]  /*98a0*/  LDL.LU.64 R14, [R1+0x6b0] ;  /* 0x0006b000010e7983 */ /* 0x008ee20000300a00 */
[----:B------:R-:W-:Y:S02]  /*98b0*/  ISETP.GE.U32.AND P1, PT, R66, 0x7fffff5e, PT ;  /* 0x7fffff5e4200780c */ /* 0x000fe40003f26070 */
[----:B------:R-:W1:Y:S01]  /*98c0*/  LDC R66, c[0x0][0x230] ;  /* 0x00008c00ff427b82 */ /* 0x000e620000000800 */
[----:B------:R-:W-:Y:S01]  /*98d0*/  IMAD.WIDE R32, R11, 0x4, R32 ;  /* 0x000000040b207825 */ /* 0x000fe200078e0220 */
[----:B------:R-:W-:Y:S04]  /*98e0*/  LDGSTS.E [R2+0x76200], desc[UR16][R20.64], P4 ;  /* 0x7620000014027fae */ /* 0x000fe8000a121850 */
[----:B------:R-:W-:Y:S04]  /*98f0*/  LDGSTS.E [R2+0x76600], desc[UR16][R32.64], P4 ;  /* 0x7660000020027fae */ /* 0x000fe8000a121850 */
[----:B------:R-:W-:Y:S04]  /*9900*/  LDGSTS.E [R2+0x76a00], desc[UR16][R82.64], P4 ;  /* 0x76a0000052027fae */ /* 0x000fe8000a121850 */
[----:B------:R-:W-:Y:S04]  /*9910*/  LDGSTS.E [R2+0x76e00], desc[UR16][R78.64], P4 ;  /* 0x76e000004e027fae */ /* 0x000fe8000a121850 */
[----:B------:R-:W-:Y:S04]  /*9920*/  LDGSTS.E [R2+0x77200], desc[UR16][R76.64], P4 ;  /* 0x772000004c027fae */ /* 0x000fe8000a121850 */
[----:B------:R-:W-:Y:S01]  /*9930*/  LDGSTS.E [R2+0x77600], desc[UR16][R74.64], P4 ;  /* 0x776000004a027fae */ /* 0x000fe2000a121850 */
[----:B-1----:R-:W-:-:S03]  /*9940*/  IADD3 R66, R66, -0x84, RZ ;  /* 0xffffff7c42427810 */ /* 0x002fc60007ffe0ff */
[----:B------:R1:W-:Y:S01]  /*9950*/  LDGSTS.E [R2+0x77a00], desc[UR16][R70.64], P4 ;  /* 0x77a0000046027fae */ /* 0x0003e2000a121850 */
[----:B------:R-:W-:Y:S02]  /*9960*/  ISETP.GE.U32.AND P2, PT, R66, 0x7fffff5d, PT ;  /* 0x7fffff5d4200780c */ /* 0x000fe40003f46070 */
[----:B------:R-:W1:Y:S01]  /*9970*/  LDC R66, c[0x0][0x230] ;  /* 0x00008c00ff427b82 */ /* 0x000e620000000800 */
[----:B------:R4:W-:Y:S04]  /*9980*/  LDGSTS.E [R2+0x77e00], desc[UR16][R68.64], P4 ;  /* 0x77e0000044027fae */ /* 0x0009e8000a121850 */
[----:B------:R-:W0:Y:S01]  /*9990*/  LDGDEPBAR ;  /* 0x00000000000079af */ /* 0x000e220000000000 */
[----:B-1----:R-:W-:-:S05]  /*99a0*/  VIADD R66, R66, 0xffffff7b ;  /* 0xffffff7b42427836 */ /* 0x002fca0000000000 */
[----:B------:R-:W-:Y:S02]  /*99b0*/  ISETP.GE.U32.AND P3, PT, R66, 0x7fffff5c, PT ;  /* 0x7fffff5c4200780c */ /* 0x000fe40003f66070 */
[----:B------:R-:W1:Y:S02]  /*99c0*/  LDC R66, c[0x0][0x230] ;  /* 0x00008c00ff427b82 */ /* 0x000e640000000800 */
[----:B-1----:R-:W-:-:S05]  /*99d0*/  VIADD R66, R66, 0xffffff7a ;  /* 0xffffff7a42427836 */ /* 0x002fca0000000000 */
[----:B------:R-:W-:Y:S02]  /*99e0*/  ISETP.GE.U32.AND P4, PT, R66, 0x7fffff5b, PT ;  /* 0x7fffff5b4200780c */ /* 0x000fe40003f86070 */
[----:B------:R-:W1:Y:S01]  /*99f0*/  LDC R66, c[0x0][0x230] ;  /* 0x00008c00ff427b82 */ /* 0x000e620000000800 */
[----:B------:R-:W-:-:S07]  /*9a00*/  IMAD.WIDE R70, R3, 0x4, R88 ;  /* 0x0000000403467825 */ /* 0x000fce00078e0258 */
[----:B------:R-:W-:Y:S01]  /*9a10*/  BAR.SYNC.DEFER_BLOCKING 0x0 ;  /* 0x0000000000007b1d */ /* 0x000fe20000010000 */
[----:B-1----:R-:W-:-:S05]  /*9a20*/  IADD3 R66, R66, -0x87, RZ ;  /* 0xffffff7942427810 */ /* 0x002fca0007ffe0ff */
[----:B------:R-:W-:Y:S01]  /*9a30*/  @!PT LDS RZ, [RZ] ;  /* 0x00000000fffff984 */ /* 0x000fe20000000800 */
[----:B------:R-:W-:Y:S01]  /*9a40*/  @!PT LDS RZ, [RZ] ;  /* 0x00000000fffff984 */ /* 0x000fe20000000800 */
[----:B------:R-:W-:Y:S01]  /*9a50*/  @!PT LDS RZ, [RZ] ;  /* 0x00000000fffff984 */ /* 0x000fe20000000800 */
[----:B------:R1:W-:Y:S04]  /*9a60*/  LDGSTS.E [R17+0x40000], desc[UR16][R70.64], !P5 ;  /* 0x4000000046117fae */ /* 0x0003e8000e921850 */
[----:B------:R1:W-:Y:S01]  /*9a70*/  STL.64 [R1+0x238], R70 ;  /* 0x0002384601007387 */ /* 0x0003e20000100a00 */
[----:B------:R-:W-:-:S04]  /*9a80*/  IMAD.WIDE R30, R3, 0x4, R30 ;  /* 0x00000004031e7825 */ /* 0x000fc800078e021e */
[----:B------:R-:W-:-:S04]  /*9a90*/  IMAD.WIDE R24, R3, 0x4, R24 ;  /* 0x0000000403187825 */ /* 0x000fc800078e0218 */
[----:B----4-:R-:W-:-:S05]  /*9aa0*/  IMAD.WIDE R68, R3, 0x4, R90 ;  /* 0x0000000403447825 */ /* 0x010fca00078e025a */
[----:B------:R4:W-:Y:S04]  /*9ab0*/  LDGSTS.E [R17+0x44000], desc[UR16][R68.64], !P5 ;  /* 0x4400000044117fae */ /* 0x0009e8000e921850 */
[----:B------:R4:W-:Y:S01]  /*9ac0*/  STL.64 [R1+0x230], R68 ;  /* 0x0002304401007387 */ /* 0x0009e20000100a00 */
[----:B--2---:R-:W-:-:S04]  /*9ad0*/  IMAD.WIDE R12, R3, 0x4, R12 ;  /* 0x00000004030c7825 */ /* 0x004fc800078e020c */
[----:B---3--:R-:W-:-:S05]  /*9ae0*/  IMAD.WIDE R14, R3, 0x4, R14 ;  /* 0x00000004030e7825 */ /* 0x008fca00078e020e */
[----:B------:R2:W-:Y:S04]  /*9af0*/  LDGSTS.E [R17+0x48000], desc[UR16][R14.64], !P5 ;  /* 0x480000000e117fae */ /* 0x0005e8000e921850 */
[----:B------:R3:W-:Y:S01]  /*9b00*/  LDGSTS.E [R17+0x4c000], desc[UR16][R12.64], !P5 ;  /* 0x4c0000000c117fae */ /* 0x0007e2000e921850 */
[----:B------:R-:W-:Y:S02]  /*9b10*/  ISETP.GE.U32.AND P5, PT, R66, 0x7fffff5a, PT ;  /* 0x7fffff5a4200780c */ /* 0x000fe40003fa6070 */
[----:B------:R-:W3:Y:S01]  /*9b20*/  LDC R66, c[0x0][0x230] ;  /* 0x00008c00ff427b82 */ /* 0x000ee20000000800 */
[C---:B-1----:R-:W-:Y:S01]  /*9b30*/  IMAD.WIDE R70, R3.reuse, 0x4, R106 ;  /* 0x0000000403467825 */ /* 0x042fe200078e026a */
[----:B------:R2:W-:Y:S03]  /*9b40*/  STL.64 [R1+0x228], R14 ;  /* 0x0002280e01007387 */ /* 0x0005e60000100a00 */
[C---:B----4-:R-:W-:Y:S01]  /*9b50*/  IMAD.WIDE R68, R3.reuse, 0x4, R104 ;  /* 0x0000000403447825 */ /* 0x050fe200078e0268 */
[----:B------:R3:W-:Y:S04]  /*9b60*/  STL.64 [R1+0x220], R12 ;  /* 0x0002200c01007387 */ /* 0x0007e80000100a00 */
[----:B------:R-:W-:Y:S01]  /*9b70*/  LDGSTS.E [R17+0x40004], desc[UR16][R70.64], !P6 ;  /* 0x4000400046117fae */ /* 0x000fe2000f121850 */
[----:B--2---:R-:W-:-:S03]  /*9b80*/  IMAD.WIDE R14, R3, 0x4, R108 ;  /* 0x00000004030e7825 */ /* 0x004fc600078e026c */
[----:B------:R1:W-:Y:S01]  /*9b90*/  LDGSTS.E [R17+0x44004], desc[UR16][R68.64], !P6 ;  /* 0x4400400044117fae */ /* 0x0003e2000f121850 */
[----:B---3--:R-:W-:-:S03]  /*9ba0*/  IMAD.WIDE R12, R3, 0x4, R102 ;  /* 0x00000004030c7825 */ /* 0x008fc600078e0266 */
[----:B------:R2:W-:Y:S04]  /*9bb0*/  LDGSTS.E [R17+0x48004], desc[UR16][R14.64], !P6 ;  /* 0x480040000e117fae */ /* 0x0005e8000f121850 */
[----:B------:R3:W-:Y:S01]  /*9bc0*/  LDGSTS.E [R17+0x4c004], desc[UR16][R12.64], !P6 ;  /* 0x4c0040000c117fae */ /* 0x0007e2000f121850 */
[----:B------:R-:W-:-:S03]  /*9bd0*/  VIADD R66, R66, 0xffffff78 ;  /* 0xffffff7842427836 */ /* 0x000fc60000000000 */
[----:B------:R-:W-:Y:S02]  /*9be0*/  STL.64 [R1+0x218], R70 ;  /* 0x0002184601007387 */ /* 0x000fe40000100a00 */
[----:B------:R-:W-:Y:S02]  /*9bf0*/  ISETP.GE.U32.AND P6, PT, R66, 0x7fffff59, PT ;  /* 0x7fffff594200780c */ /* 0x000fe40003fc6070 */
[----:B------:R-:W4:Y:S01]  /*9c00*/  LDC R66, c[0x0][0x230] ;  /* 0x00008c00ff427b82 */ /* 0x000f220000000800 */
[----:B------:R1:W-:Y:S04]  /*9c10*/  STL.64 [R1+0x210], R68 ;  /* 0x0002104401007387 */ /* 0x0003e80000100a00 */
[----:B------:R2:W-:Y:S04]  /*9c20*/  STL.64 [R1+0x208], R14 ;  /* 0x0002080e01007387 */ /* 0x0005e80000100a00 */
[----:B------:R3:W-:Y:S01]  /*9c30*/  STL.64 [R1+0x200], R12 ;  /* 0x0002000c01007387 */ /* 0x0007e20000100a00 */
[----:B-1----:R-:W-:-:S04]  /*9c40*/  IMAD.WIDE R68, R3, 0x4, R98 ;  /* 0x0000000403447825 */ /* 0x002fc800078e0262 */
[C---:B--2---:R-:W-:Y:S01]  /*9c50*/  IMAD.WIDE R14, R3.reuse, 0x4, R100 ;  /* 0x00000004030e7825 */ /* 0x044fe200078e0264 */
[----:B------:R-:W-:Y:S03]  /*9c60*/  STL.64 [R1+0x1f8], R68 ;  /* 0x0001f84401007387 */ /* 0x000fe60000100a00 */
[C---:B---3--:R-:W-:Y:S01]  /*9c70*/  IMAD.WIDE R12, R3.reuse, 0x4, R28 ;  /* 0x00000004030c7825 */ /* 0x048fe200078e021c */
[----:B------:R-:W-:Y:S04]  /*9c80*/  LDGSTS.E [R17+0x40008], desc[UR16][R68.64], !P1 ;  /* 0x4000800044117fae */ /* 0x000fe8000c921850 */
[----:B------:R1:W-:Y:S04]  /*9c90*/  STL.64 [R1+0x1f0], R30 ;  /* 0x0001f01e01007387 */ /* 0x0003e80000100a00 */
[----:B------:R1:W-:Y:S04]  /*9ca0*/  LDGSTS.E [R17+0x44008], desc[UR16][R30.64], !P1 ;  /* 0x440080001e117fae */ /* 0x0003e8000c921850 */
[----:B------:R2:W-:Y:S04]  /*9cb0*/  STL.64 [R1+0x1e8], R14 ;  /* 0x0001e80e01007387 */ /* 0x0005e80000100a00 */
[----:B------:R2:W-:Y:S01]  /*9cc0*/  LDGSTS.E [R17+0x48008], desc[UR16][R14.64], !P1 ;  /* 0x480080000e117fae */ /* 0x0005e2000c921850 */
[----:B-1----:R-:W-:-:S03]  /*9cd0*/  IMAD.WIDE R30, R3, 0x4, R18 ;  /* 0x00000004031e7825 */ /* 0x002fc600078e0212 */
[----:B------:R1:W-:Y:S04]  /*9ce0*/  STL.64 [R1+0x1e0], R12 ;  /* 0x0001e00c01007387 */ /* 0x0003e80000100a00 */
[----:B------:R1:W-:Y:S01]  /*9cf0*/  LDGSTS.E [R17+0x4c008], desc[UR16][R12.64], !P1 ;  /* 0x4c0080000c117fae */ /* 0x0003e2000c921850 */
[----:B--2---:R-:W-:-:S03]  /*9d00*/  IMAD.WIDE R14, R3, 0x4, R22 ;  /* 0x00000004030e7825 */ /* 0x004fc600078e0216 */
[----:B------:R2:W-:Y:S04]  /*9d10*/  STL.64 [R1+0x1d8], R24 ;  /* 0x0001d81801007387 */ /* 0x0005e80000100a00 */
[----:B------:R2:W-:Y:S01]  /*9d20*/  LDGSTS.E [R17+0x4000c], desc[UR16][R24.64], !P2 ;  /* 0x4000c00018117fae */ /* 0x0005e2000d121850 */
[----:B------:R-:W-:-:S04]  /*9d30*/  IMAD.WIDE R22, R3, 0x4, R186 ;  /* 0x0000000403167825 */ /* 0x000fc800078e02ba */
[C---:B-1----:R-:W-:Y:S01]  /*9d40*/  IMAD.WIDE R12, R3.reuse, 0x4, R188 ;  /* 0x00000004030c7825 */ /* 0x042fe200078e02bc */
[----:B------:R-:W-:Y:S04]  /*9d50*/  STL.64 [R1+0x1d0], R30 ;  /* 0x0001d01e01007387 */ /* 0x000fe80000100a00 */
[----:B------:R-:W-:Y:S01]  /*9d60*/  LDGSTS.E [R17+0x4400c], desc[UR16][R30.64], !P2 ;  /* 0x4400c0001e117fae */ /* 0x000fe2000d121850 */
[----:B--2---:R-:W-:-:S03]  /*9d70*/  IMAD.WIDE R24, R3, 0x4, R184 ;  /* 0x0000000403187825 */ /* 0x004fc600078e02b8 */
        /* <DEDUP_REMOVED lines=10> */
[----:B-1----:R-:W-:-:S03]  /*9e20*/  IMAD.WIDE R24, R3, 0x4, R176 ;  /* 0x0000000403187825 */ /* 0x002fc600078e02b0 */
[----:B------:R1:W-:Y:S01]  /*9e30*/  STL.64 [R1+0x1a8], R14 ;  /* 0x0001a80e01007387 */ /* 0x0003e20000100a00 */
[----:B------:R-:W3:Y:S03]  /*9e40*/  LDC R176, c[0x0][0x230] ;  /* 0x00008c00ffb07b82 */ /* 0x000ee60000000800 */
[----:B------:R1:W-:Y:S01]  /*9e50*/  LDGSTS.E [R244+0x48000], desc[UR16][R14.64], !P3 ;  /* 0x480000000ef47fae */ /* 0x0003e2000d921850 */
[----:B--2---:R-:W-:-:S03]  /*9e60*/  IMAD.WIDE R22, R3, 0x4, R178 ;  /* 0x0000000403167825 */ /* 0x004fc600078e02b2 */
[----:B------:R2:W-:Y:S01]  /*9e70*/  STL.64 [R1+0x1a0], R12 ;  /* 0x0001a00c01007387 */ /* 0x0005e20000100a00 */
[----:B----4-:R-:W-:-:S03]  /*9e80*/  VIADD R28, R66, 0xffffff77 ;  /* 0xffffff77421c7836 */ /* 0x010fc60000000000 */
        /* <DEDUP_REMOVED lines=9> */
[----:B------:R-:W-:Y:S02]  /*9f20*/  ISETP.GE.U32.AND P1, PT, R28, 0x7fffff58, PT ;  /* 0x7fffff581c00780c */ /* 0x000fe40003f26070 */
[----:B------:R-:W4:Y:S01]  /*9f30*/  LDC R28, c[0x0][0x230] ;  /* 0x00008c00ff1c7b82 */ /* 0x000f220000000800 */
        /* <DEDUP_REMOVED lines=35> */
[----:B------:R-:W-:Y:S04]  /*a170*/  STL.64 [R1+0x128], R14 ;  /* 0x0001280e01007387 */ /* 0x000fe80000100a00 */
[----:B------:R-:W-:Y:S01]  /*a180*/  STL.64 [R1+0x120], R12 ;  /* 0x0001200c01007387 */ /* 0x000fe20000100a00 */
[----:B--2---:R-:W-:-:S03]  /*a190*/  IMAD.WIDE R22, R3, 0x4, R142 ;  /* 0x0000000403167825 */ /* 0x004fc600078e028e */
[----:B------:R1:W-:Y:S04]  /*a1a0*/  STL.64 [R1+0x118], R24 ;  /* 0x0001181801007387 */ /* 0x0003e80000100a00 */
[----:B------:R2:W-:Y:S04]  /*a1b0*/  STL.64 [R1+0x110], R22 ;  /* 0x0001101601007387 */ /* 0x0005e80000100a00 */
[----:B------:R-:W3:Y:S04]  /*a1c0*/  LDL.LU.64 R88, [R1+0xb0] ;  /* 0x0000b00001587983 */ /* 0x000ee80000300a00 */
[----:B------:R-:W2:Y:S04]  /*a1d0*/  LDL.LU.64 R68, [R1+0xa8] ;  /* 0x0000a80001447983 */ /* 0x000ea80000300a00 */
[----:B------:R-:W2:Y:S04]  /*a1e0*/  LDL.LU.64 R76, [R1+0xa0] ;  /* 0x0000a000014c7983 */ /* 0x000ea80000300a00 */
[----:B------:R-:W2:Y:S04]  /*a1f0*/  LDL.LU.64 R70, [R1+0x98] ;  /* 0x0000980001467983 */ /* 0x000ea80000300a00 */
[----:B------:R-:W2:Y:S04]  /*a200*/  LDL.LU.64 R90, [R1+0x90] ;  /* 0x00009000015a7983 */ /* 0x000ea80000300a00 */
[----:B------:R-:W2:Y:S04]  /*a210*/  LDL.LU.64 R82, [R1+0x88] ;  /* 0x0000880001527983 */ /* 0x000ea80000300a00 */
[----:B------:R-:W2:Y:S04]  /*a220*/  LDL.LU.64 R74, [R1+0x80] ;  /* 0x00008000014a7983 */ /* 0x000ea80000300a00 */
[----:B------:R-:W2:Y:S01]  /*a230*/  LDL.LU.64 R86, [R1+0x78] ;  /* 0x0000780001567983 */ /* 0x000ea20000300a00 */
[----:B----4-:R-:W-:-:S03]  /*a240*/  IADD3 R18, R28, -0x8a, RZ ;  /* 0xffffff761c127810 */ /* 0x010fc60007ffe0ff */
[----:B------:R-:W-:Y:S01]  /*a250*/  LDGSTS.E [R245+0x48000], desc[UR16][R14.64], !P1 ;  /* 0x480000000ef57fae */ /* 0x000fe2000c921850 */
[----:B------:R-:W-:Y:S02]  /*a260*/  ISETP.GE.U32.AND P2, PT, R18, 0x7fffff57, PT ;  /* 0x7fffff571200780c */ /* 0x000fe40003f46070 */
[----:B------:R-:W4:Y:S01]  /*a270*/  LDC R18, c[0x0][0x230] ;  /* 0x00008c00ff127b82 */ /* 0x000f220000000800 */
[----:B------:R-:W-:Y:S01]  /*a280*/  LDGSTS.E [R245+0x4c000], desc[UR16][R12.64], !P1 ;  /* 0x4c0000000cf57fae */ /* 0x000fe2000c921850 */
[----:B---3--:R-:W-:-:S09]  /*a290*/  IMAD.WIDE R154, R3, 0x4, R88 ;  /* 0x00000004039a7825 */ /* 0x008fd200078e0258 */
[----:B------:R1:W-:Y:S04]  /*a2a0*/  LDGSTS.E [R245+0x40004], desc[UR16][R24.64], !P2 ;  /* 0x4000400018f57fae */ /* 0x0003e8000d121850 */
[----:B------:R-:W3:Y:S04]  /*a2b0*/  LDL.LU.64 R88, [R1+0x70] ;  /* 0x0000700001587983 */ /* 0x000ee80000300a00 */
[----:B------:R-:W3:Y:S04]  /*a2c0*/  LDL.LU.64 R78, [R1+0x68] ;  /* 0x00006800014e7983 */ /* 0x000ee80000300a00 */
[----:B------:R-:W3:Y:S01]  /*a2d0*/  LDL.LU.64 R102, [R1+0x60] ;  /* 0x0000600001667983 */ /* 0x000ee20000300a00 */
[----:B--2---:R-:W-:-:S03]  /*a2e0*/  IMAD.WIDE R152, R3, 0x4, R90 ;  /* 0x0000000403987825 */ /* 0x004fc600078e025a */
[----:B------:R-:W2:Y:S01]  /*a2f0*/  LDL.LU.64 R108, [R1+0x58] ;  /* 0x00005800016c7983 */ /* 0x000ea20000300a00 */
[----:B-1----:R-:W1:Y:S03]  /*a300*/  LDC R24, c[0x0][0x230] ;  /* 0x00008c00ff187b82 */ /* 0x002e660000000800 */
[----:B------:R-:W2:Y:S01]  /*a310*/  LDL.LU.64 R90, [R1+0x50] ;  /* 0x00005000015a7983 */ /* 0x000ea20000300a00 */
[----:B------:R-:W-:-:S03]  /*a320*/  IMAD.WIDE R172, R3, 0x4, R68 ;  /* 0x0000000403ac7825 */ /* 0x000fc600078e0244 */
[----:B------:R-:W2:Y:S01]  /*a330*/  LDL.LU.64 R104, [R1+0x48] ;  /* 0x0000480001687983 */ /* 0x000ea20000300a00 */
[----:B------:R-:W-:-:S03]  /*a340*/  IMAD.WIDE R170, R3, 0x4, R76 ;  /* 0x0000000403aa7825 */ /* 0x000fc600078e024c */
[----:B------:R-:W2:Y:S01]  /*a350*/  LDL.LU.64 R106, [R1+0x40] ;  /* 0x00004000016a7983 */ /* 0x000ea20000300a00 */
[----:B------:R-:W-:-:S03]  /*a360*/  IMAD.WIDE R168, R3, 0x4, R70 ;  /* 0x0000000403a87825 */ /* 0x000fc600078e0246 */
[----:B------:R-:W2:Y:S01]  /*a370*/  LDL.LU.64 R68, [R1+0x38] ;  /* 0x0000380001447983 */ /* 0x000ea20000300a00 */
[----:B------:R-:W-:-:S03]  /*a380*/  IMAD.WIDE R166, R3, 0x4, R82 ;  /* 0x0000000403a67825 */ /* 0x000fc600078e0252 */
[----:B------:R-:W2:Y:S01]  /*a390*/  LDL.LU.64 R76, [R1+0x30] ;  /* 0x00003000014c7983 */ /* 0x000ea20000300a00 */
[----:B----4-:R-:W-:Y:S02]  /*a3a0*/  VIADD R18, R18, 0xffffff75 ;  /* 0xffffff7512127836 */ /* 0x010fe40000000000 */
[----:B------:R-:W-:Y:S01]  /*a3b0*/  IMAD.WIDE R164, R3, 0x4, R74 ;  /* 0x0000000403a47825 */ /* 0x000fe200078e024a */
[----:B------:R-:W4:Y:S04]  /*a3c0*/  LDL.LU.64 R70, [R1+0x28] ;  /* 0x0000280001467983 */ /* 0x000f280000300a00 */
[----:B------:R-:W4:Y:S04]  /*a3d0*/  LDL.LU.64 R82, [R1+0x20] ;  /* 0x0000200001527983 */ /* 0x000f280000300a00 */
[----:B------:R-:W4:Y:S01]  /*a3e0*/  LDL.LU.64 R74, [R1+0x18] ;  /* 0x00001800014a7983 */ /* 0x000f220000300a00 */
[----:B------:R-:W-:-:S02]  /*a3f0*/  ISETP.GE.U32.AND P3, PT, R18, 0x7fffff56, PT ;  /* 0x7fffff561200780c */ /* 0x000fc40003f66070 */
[----:B------:R-:W1:Y:S01]  /*a400*/  LDC R18, c[0x0][0x230] ;  /* 0x00008c00ff127b82 */ /* 0x000e620000000800 */
[C---:B------:R-:W-:Y:S01]  /*a410*/  IMAD.WIDE R14, R3.reuse, 0x4, R146 ;  /* 0x00000004030e7825 */ /* 0x040fe200078e0292 */
[----:B------:R4:W-:Y:S03]  /*a420*/  LDGSTS.E [R245+0x44004], desc[UR16][R22.64], !P2 ;  /* 0x4400400016f57fae */ /* 0x0009e6000d121850 */
        /* <DEDUP_REMOVED lines=24> */
[----:B------:R-:W4:Y:S03]  /*a5b0*/  LDL.LU.64 R86, [R1+0x10] ;  /* 0x0000100001567983 */ /* 0x000f260000300a00 */
        /* <DEDUP_REMOVED lines=17> */
[C---:B---3--:R-:W-:Y:S02]  /*a6d0*/  IMAD.WIDE R160, R3.reuse, 0x4, R78 ;  /* 0x0000000403a07825 */ /* 0x048fe400078e024e */
[----:B------:R-:W3:Y:S02]  /*a6e0*/  LDL.LU.64 R78, [R1+0x8] ;  /* 0x00000800014e7983 */ /* 0x000ee40000300a00 */
[C---:B--2---:R-:W-:Y:S02]  /*a6f0*/  IMAD.WIDE R100, R3.reuse, 0x4, R90 ;  /* 0x0000000403647825 */ /* 0x044fe400078e025a */
[----:B------:R-:W2:Y:S02]  /*a700*/  LDL.LU.64 R90, [R1] ;  /* 0x00000000015a7983 */ /* 0x000ea40000300a00 */
[C---:B------:R-:W-:Y:S01]  /*a710*/  IMAD.WIDE R122, R3.reuse, 0x4, R122 ;  /* 0x00000004037a7825 */ /* 0x040fe200078e027a */
[----:B-1----:R-:W-:Y:S01]  /*a720*/  IADD3 R18, R18, -0x93, RZ ;  /* 0xffffff6d12127810 */ /* 0x002fe20007ffe0ff */
[----:B------:R-:W2:Y:S02]  /*a730*/  LDL.LU.64 R188, [R1+0x250] ;  /* 0x0002500001bc7983 */ /* 0x000ea40000300a00 */
[----:B------:R-:W-:-:S02]  /*a740*/  IMAD.WIDE R126, R3, 0x4, R126 ;  /* 0x00000004037e7825 */ /* 0x000fc400078e027e */
[----:B------:R-:W-:Y:S02]  /*a750*/  LDGSTS.E [R246+0x40000], desc[UR16][R122.64], !P5 ;  /* 0x400000007af67fae */ /* 0x000fe4000e921850 */
[C---:B------:R-:W-:Y:S02]  /*a760*/  IMAD.WIDE R36, R3.reuse, 0x4, R36 ;  /* 0x0000000403247825 */ /* 0x040fe400078e0224 */
[----:B------:R-:W-:Y:S02]  /*a770*/  LDGSTS.E [R246+0x44000], desc[UR16][R126.64], !P5 ;  /* 0x440000007ef67fae */ /* 0x000fe4000e921850 */
[----:B------:R-:W-:Y:S02]  /*a780*/  IMAD.WIDE R114, R3, 0x4, R114 ;  /* 0x0000000403727825 */ /* 0x000fe400078e0272 */
[----:B------:R-:W-:Y:S04]  /*a790*/  LDGSTS.E [R246+0x48000], desc[UR16][R36.64], !P5 ;  /* 0x4800000024f67fae */ /* 0x000fe8000e921850 */
        /* <DEDUP_REMOVED lines=20> */
[----:B------:R-:W2:Y:S03]  /*a8e0*/  LDL.LU.64 R240, [R1+0xb8] ;  /* 0x0000b80001f07983 */ /* 0x000ea60000300a00 */
[C---:B------:R-:W-:Y:S01]  /*a8f0*/  IMAD.WIDE R6, R3.reuse, 0x4, R6 ;  /* 0x0000000403067825 */ /* 0x040fe200078e0206 */
[----:B------:R-:W-:Y:S03]  /*a900*/  LDGSTS.E [R246+0x48008], desc[UR16][R44.64], !P1 ;  /* 0x480080002cf67fae */ /* 0x000fe6000c921850 */
[----:B----4-:R-:W-:Y:S01]  /*a910*/  IMAD.WIDE R142, R3, 0x4, R74 ;  /* 0x00000004038e7825 */ /* 0x010fe200078e024a */
[----:B------:R-:W-:Y:S03]  /*a920*/  LDGSTS.E [R246+0x4c008], desc[UR16][R6.64], !P1 ;  /* 0x4c00800006f67fae */ /* 0x000fe6000c921850 */
[----:B-1----:R-:W-:-:S02]  /*a930*/  VIADD R18, R18, 0xffffff6b ;  /* 0xffffff6b12127836 */ /* 0x002fc40000000000 */
[C---:B------:R-:W-:Y:S02]  /*a940*/  IMAD.WIDE R74, R3.reuse, 0x4, R220 ;  /* 0x00000004034a7825 */ /* 0x040fe400078e02dc */
[----:B------:R-:W4:Y:S02]  /*a950*/  LDL.LU.64 R220, [R1+0xc0] ;  /* 0x0000c00001dc7983 */ /* 0x000f240000300a00 */
[C---:B------:R-:W-:Y:S01]  /*a960*/  IMAD.WIDE R28, R3.reuse, 0x4, R238 ;  /* 0x00000004031c7825 */ /* 0x040fe200078e02ee */
[----:B------:R-:W-:Y:S01]  /*a970*/  ISETP.GE.U32.AND P1, PT, R18, 0x7fffff4c, PT ;  /* 0x7fffff4c1200780c */ /* 0x000fe20003f26070 */
[----:B------:R-:W4:Y:S01]  /*a980*/  LDL.LU.64 R238, [R1+0xc8] ;  /* 0x0000c80001ee7983 */ /* 0x000f220000300a00 */
[----:B------:R-:W1:Y:S01]  /*a990*/  LDC R18, c[0x0][0x230] ;  /* 0x00008c00ff127b82 */ /* 0x000e620000000800 */
[----:B------:R-:W-:-:S04]  /*a9a0*/  IMAD.WIDE R26, R3, 0x4, R26 ;  /* 0x00000004031a7825 */ /* 0x000fc800078e021a */
[----:B------:R-:W-:Y:S01]  /*a9b0*/  IMAD.WIDE R174, R3, 0x4, R38 ;  /* 0x0000000403ae7825 */ /* 0x000fe200078e0226 */
[----:B------:R-:W-:Y:S04]  /*a9c0*/  LDGSTS.E [R246+0x4000c], desc[UR16][R26.64], !P2 ;  /* 0x4000c0001af67fae */ /* 0x000fe8000d121850 */
[----:B------:R-:W-:Y:S04]  /*a9d0*/  LDGSTS.E [R246+0x4400c], desc[UR16][R174.64], !P2 ;  /* 0x4400c000aef67fae */ /* 0x000fe8000d121850 */
[----:B------:R-:W-:Y:S04]  /*a9e0*/  LDGSTS.E [R246+0x4800c], desc[UR16][R154.64], !P2 ;  /* 0x4800c0009af67fae */ /* 0x000fe8000d121850 */
[----:B------:R-:W-:Y:S04]  /*a9f0*/  LDGSTS.E [R246+0x4c00c], desc[UR16][R172.64], !P2 ;  /* 0x4c00c000acf67fae */ /* 0x000fe8000d121850 */
[----:B------:R-:W-:Y:S01]  /*aa00*/  LDGSTS.E [R247+0x40000], desc[UR16][R170.64], !P3 ;  /* 0x40000000aaf77fae */ /* 0x000fe2000d921850 */
[----:B-1----:R-:W-:-:S03]  /*aa10*/  IADD3 R18, R18, -0x96, RZ ;  /* 0xffffff6a12127810 */ /* 0x002fc60007ffe0ff */
[----:B------:R-:W-:Y:S01]  /*aa20*/  LDGSTS.E [R247+0x44000], desc[UR16][R168.64], !P3 ;  /* 0x44000000a8f77fae */ /* 0x000fe2000d921850 */
[----:B------:R-:W-:Y:S02]  /*aa30*/  ISETP.GE.U32.AND P2, PT, R18, 0x7fffff4b, PT ;  /* 0x7fffff4b1200780c */ /* 0x000fe40003f46070 */
[----:B------:R-:W1:Y:S01]  /*aa40*/  LDC R18, c[0x0][0x230] ;  /* 0x00008c00ff127b82 */ /* 0x000e620000000800 */
[----:B------:R-:W-:Y:S04]  /*aa50*/  LDGSTS.E [R247+0x48000], desc[UR16][R152.64], !P3 ;  /* 0x4800000098f77fae */ /* 0x000fe8000d921850 */
[----:B------:R-:W-:Y:S01]  /*aa60*/  LDGSTS.E [R247+0x4c000], desc[UR16][R166.64], !P3 ;  /* 0x4c000000a6f77fae */ /* 0x000fe2000d921850 */
[----:B------:R-:W-:-:S03]  /*aa70*/  IMAD.WIDE R88, R3, 0x4, R88 ;  /* 0x0000000403587825 */ /* 0x000fc600078e0258 */
[----:B------:R-:W-:Y:S04]  /*aa80*/  LDGSTS.E [R247+0x40004], desc[UR16][R164.64], !P4 ;  /* 0x40004000a4f77fae */ /* 0x000fe8000e121850 */
[----:B------:R-:W-:Y:S04]  /*aa90*/  LDGSTS.E [R247+0x44004], desc[UR16][R162.64], !P4 ;  /* 0x44004000a2f77fae */ /* 0x000fe8000e121850 */
[----:B------:R-:W-:Y:S04]  /*aaa0*/  LDGSTS.E [R247+0x48004], desc[UR16][R88.64], !P4 ;  /* 0x4800400058f77fae */ /* 0x000fe8000e121850 */
[----:B------:R-:W-:Y:S01]  /*aab0*/  LDGSTS.E [R247+0x4c004], desc[UR16][R160.64], !P4 ;  /* 0x4c004000a0f77fae */ /* 0x000fe2000e121850 */
[----:B-1----:R-:W-:-:S05]  /*aac0*/  VIADD R18, R18, 0xffffff69 ;  /* 0xffffff6912127836 */ /* 0x002fca0000000000 */
        /* <DEDUP_REMOVED lines=27> */
[----:B------:R-:W-:Y:S01]  /*ac80*/  IMAD.WIDE R108, R3, 0x4, R86 ;  /* 0x00000004036c7825 */ /* 0x000fe200078e0256 */
[----:B------:R-:W-:Y:S04]  /*ac90*/  LDGSTS.E [R248+0x40000], desc[UR16][R144.64], !P1 ;  /* 0x4000000090f87fae */ /* 0x000fe8000c921850 */
[----:B------:R-:W-:Y:S04]  /*aca0*/  LDGSTS.E [R248+0x44000], desc[UR16][R142.64], !P1 ;  /* 0x440000008ef87fae */ /* 0x000fe8000c921850 */
[----:B------:R-:W-:Y:S01]  /*acb0*/  LDGSTS.E [R248+0x48000], desc[UR16][R108.64], !P1 ;  /* 0x480000006cf87fae */ /* 0x000fe2000c921850 */
[----:B-1----:R-:W-:-:S02]  /*acc0*/  VIADD R18, R18, 0xffffff65 ;  /* 0xffffff6512127836 */ /* 0x002fc40000000000 */
[----:B---3--:R-:W-:-:S05]  /*acd0*/  IMAD.WIDE R106, R3, 0x4, R78 ;  /* 0x00000004036a7825 */ /* 0x008fca00078e024e */
[----:B------:R-:W-:Y:S01]  /*ace0*/  LDGSTS.E [R248+0x4c000], desc[UR16][R106.64], !P1 ;  /* 0x4c0000006af87fae */ /* 0x000fe2000c921850 */
[----:B------:R-:W-:Y:S02]  /*acf0*/  ISETP.GE.U32.AND P1, PT, R18, 0x7fffff46, PT ;  /* 0x7fffff461200780c */ /* 0x000fe40003f26070 */
[----:B------:R-:W1:Y:S01]  /*ad00*/  LDC R18, c[0x0][0x230] ;  /* 0x00008c00ff127b82 */ /* 0x000e620000000800 */
[----:B------:R-:W-:-:S04]  /*ad10*/  IMAD.WIDE R102, R3, 0x4, R196 ;  /* 0x0000000403667825 */ /* 0x000fc800078e02c4 */
[----:B--2---:R-:W-:-:S04]  /*ad20*/  IMAD.WIDE R104, R3, 0x4, R90 ;  /* 0x0000000403687825 */ /* 0x004fc800078e025a */
[C---:B------:R-:W-:Y:S01]  /*ad30*/  IMAD.WIDE R98, R3.reuse, 0x4, R192 ;  /* 0x0000000403627825 */ /* 0x040fe200078e02c0 */
[----:B------:R-:W-:Y:S03]  /*ad40*/  LDGSTS.E [R248+0x40004], desc[UR16][R104.64], !P2 ;  /* 0x4000400068f87fae */ /* 0x000fe6000d121850 */
[C---:B------:R-:W-:Y:S01]  /*ad50*/  IMAD.WIDE R86, R3.reuse, 0x4, R214 ;  /* 0x0000000403567825 */ /* 0x040fe200078e02d6 */
[----:B------:R-:W-:Y:S04]  /*ad60*/  LDGSTS.E [R248+0x44004], desc[UR16][R102.64], !P2 ;  /* 0x4400400066f87fae */ /* 0x000fe8000d121850 */
[----:B------:R-:W-:Y:S01]  /*ad70*/  LDGSTS.E [R248+0x48004], desc[UR16][R98.64], !P2 ;  /* 0x4800400062f87fae */ /* 0x000fe2000d121850 */
[----:B------:R-:W-:-:S03]  /*ad80*/  IMAD.WIDE R90, R3, 0x4, R216 ;  /* 0x00000004035a7825 */ /* 0x000fc600078e02d8 */
[----:B------:R-:W-:Y:S01]  /*ad90*/  LDGSTS.E [R248+0x4c004], desc[UR16][R86.64], !P2 ;  /* 0x4c00400056f87fae */ /* 0x000fe2000d121850 */
[----:B-1----:R-:W-:Y:S01]  /*ada0*/  IADD3 R18, R18, -0x9c, RZ ;  /* 0xffffff6412127810 */ /* 0x002fe20007ffe0ff */
[C---:B------:R-:W-:Y:S02]  /*adb0*/  IMAD.WIDE R82, R3.reuse, 0x4, R222 ;  /* 0x0000000403527825 */ /* 0x040fe400078e02de */
[----:B------:R-:W-:Y:S02]  /*adc0*/  LDGSTS.E [R248+0x40008], desc[UR16][R90.64], !P3 ;  /* 0x400080005af87fae */ /* 0x000fe4000d921850 */
[C---:B------:R-:W-:Y:S01]  /*add0*/  IMAD.WIDE R92, R3.reuse, 0x4, R92 ;  /* 0x00000004035c7825 */ /* 0x040fe200078e025c */
[----:B------:R-:W-:Y:S01]  /*ade0*/  ISETP.GE.U32.AND P2, PT, R18, 0x7fffff45, PT ;  /* 0x7fffff451200780c */ /* 0x000fe20003f46070 */
[----:B------:R-:W1:Y:S02]  /*adf0*/  LDC R222, c[0x0][0x230] ;  /* 0x00008c00ffde7b82 */ /* 0x000e640000000800 */
[----:B------:R-:W-:-:S02]  /*ae00*/  IMAD.WIDE R18, R3, 0x4, R218 ;  /* 0x0000000403127825 */ /* 0x000fc400078e02da */
[----:B------:R-:W2:Y:S02]  /*ae10*/  LDL.LU.64 R218, [R1+0xd0] ;  /* 0x0000d00001da7983 */ /* 0x000ea40000300a00 */
[----:B------:R-:W-:Y:S02]  /*ae20*/  VIADD R24, R24, 0xffffff63 ;  /* 0xffffff6318187836 */ /* 0x000fe40000000000 */
[----:B------:R-:W-:Y:S04]  /*ae30*/  LDGSTS.E [R248+0x44008], desc[UR16][R18.64], !P3 ;  /* 0x4400800012f87fae */ /* 0x000fe8000d921850 */
[----:B------:R-:W-:Y:S04]  /*ae40*/  LDGSTS.E [R248+0x48008], desc[UR16][R74.64], !P3 ;  /* 0x480080004af87fae */ /* 0x000fe8000d921850 */
[----:B------:R-:W-:Y:S01]  /*ae50*/  LDGSTS.E [R248+0x4c008], desc[UR16][R82.64], !P3 ;  /* 0x4c00800052f87fae */ /* 0x000fe2000d921850 */
[----:B------:R-:W-:-:S02]  /*ae60*/  ISETP.GE.U32.AND P3, PT, R24, 0x7fffff44, PT ;  /* 0x7fffff441800780c */ /* 0x000fc40003f66070 */
[----:B------:R-:W3:Y:S01]  /*ae70*/  LDC R24, c[0x0][0x230] ;  /* 0x00008c00ff187b82 */ /* 0x000ee20000000800 */
        /* <DEDUP_REMOVED lines=9> */
[----:B------:R-:W-:-:S04]  /*af10*/  IMAD.WIDE R194, R3, 0x4, R194 ;  /* 0x0000000403c27825 */ /* 0x000fc800078e02c2 */
[----:B------:R-:W-:-:S04]  /*af20*/  IMAD.WIDE R184, R3, 0x4, R206 ;  /* 0x0000000403b87825 */ /* 0x000fc800078e02ce */
[----:B------:R-:W-:Y:S01]  /*af30*/  IMAD.WIDE R180, R3, 0x4, R204 ;  /* 0x0000000403b47825 */ /* 0x000fe200078e02cc */
[----:B------:R-:W-:Y:S01]  /*af40*/  IADD3 R176, R176, -0xa3, RZ ;  /* 0xffffff5db0b07810 */ /* 0x000fe20007ffe0ff */
[----:B------:R-:W1:Y:S02]  /*af50*/  LDC R204, c[0x0][0x230] ;  /* 0x00008c00ffcc7b82 */ /* 0x000e640000000800 */
[----:B---3--:R-:W-:-:S05]  /*af60*/  VIADD R24, R24, 0xffffff62 ;  /* 0xffffff6218187836 */ /* 0x008fca0000000000 */
[----:B------:R-:W-:Y:S01]  /*af70*/  ISETP.GE.U32.AND P4, PT, R24, 0x7fffff43, PT ;  /* 0x7fffff431800780c */ /* 0x000fe20003f86070 */
[C---:B------:R-:W-:Y:S01]  /*af80*/  IMAD.WIDE R38, R3.reuse, 0x4, R236 ;  /* 0x0000000403267825 */ /* 0x040fe200078e02ec */
[----:B------:R-:W3:Y:S01]  /*af90*/  LDC R24, c[0x0][0x230] ;  /* 0x00008c00ff187b82 */ /* 0x000ee20000000800 */
[----:B------:R-:W2:Y:S02]  /*afa0*/  LDL.LU.64 R236, [R1+0xd8] ;  /* 0x0000d80001ec7983 */ /* 0x000ea40000300a00 */
[C---:B------:R-:W-:Y:S02]  /*afb0*/  IMAD.WIDE R68, R3.reuse, 0x4, R232 ;  /* 0x0000000403447825 */ /* 0x040fe400078e02e8 */
[----:B------:R-:W2:Y:S02]  /*afc0*/  LDL.LU.64 R216, [R1+0xe0] ;  /* 0x0000e00001d87983 */ /* 0x000ea40000300a00 */
[----:B------:R-:W-:Y:S01]  /*afd0*/  IMAD.WIDE R196, R3, 0x4, R94 ;  /* 0x0000000403c47825 */ /* 0x000fe200078e025e */
[----:B------:R-:W1:Y:S01]  /*afe0*/  LDC R230, c[0x0][0x230] ;  /* 0x00008c00ffe67b82 */ /* 0x000e620000000800 */
[----:B------:R-:W2:Y:S04]  /*aff0*/  LDL.LU.64 R232, [R1+0xe8] ;  /* 0x0000e80001e87983 */ /* 0x000ea80000300a00 */
[----:B------:R-:W2:Y:S03]  /*b000*/  LDL.LU.64 R214, [R1+0xf0] ;  /* 0x0000f00001d67983 */ /* 0x000ea60000300a00 */
[----:B------:R-:W4:Y:S01]  /*b010*/  LDC R94, c[0x0][0x230] ;  /* 0x00008c00ff5e7b82 */ /* 0x000f220000000800 */
[----:B------:R-:W2:Y:S04]  /*b020*/  LDL.LU.64 R228, [R1+0xf8] ;  /* 0x0000f80001e47983 */ /* 0x000ea80000300a00 */
[----:B------:R-:W2:Y:S04]  /*b030*/  LDL.LU.64 R226, [R1+0x248] ;  /* 0x0002480001e27983 */ /* 0x000ea80000300a00 */
[----:B------:R-:W2:Y:S01]  /*b040*/  LDL.LU.64 R224, [R1+0x240] ;  /* 0x0002400001e07983 */ /* 0x000ea20000300a00 */
[----:B---3--:R-:W-:-:S03]  /*b050*/  IADD3 R24, R24, -0x9f, RZ ;  /* 0xffffff6118187810 */ /* 0x008fc60007ffe0ff */
[----:B------:R-:W-:Y:S04]  /*b060*/  LDGSTS.E [R249+0x40000], desc[UR16][R68.64], !P5 ;  /* 0x4000000044f97fae */ /* 0x000fe8000e921850 */
[----:B------:R-:W-:Y:S04]  /*b070*/  LDGSTS.E [R249+0x44000], desc[UR16][R38.64], !P5 ;  /* 0x4400000026f97fae */ /* 0x000fe8000e921850 */
[----:B------:R-:W-:Y:S04]  /*b080*/  LDGSTS.E [R249+0x48000], desc[UR16][R28.64], !P5 ;  /* 0x480000001cf97fae */ /* 0x000fe8000e921850 */
[----:B------:R-:W-:Y:S01]  /*b090*/  LDGSTS.E [R249+0x4c000], desc[UR16][R30.64], !P5 ;  /* 0x4c0000001ef97fae */ /* 0x000fe2000e921850 */
[----:B------:R-:W-:Y:S01]  /*b0a0*/  ISETP.GE.U32.AND P5, PT, R24, 0x7fffff42, PT ;  /* 0x7fffff421800780c */ /* 0x000fe20003fa6070 */
[----:B------:R-:W-:-:S04]  /*b0b0*/  IMAD.WIDE R24, R3, 0x4, R234 ;  /* 0x0000000403187825 */ /* 0x000fc800078e02ea */
[C---:B------:R-:W-:Y:S01]  /*b0c0*/  IMAD.WIDE R192, R3.reuse, 0x4, R188 ;  /* 0x0000000403c07825 */ /* 0x040fe200078e02bc */
[----:B------:R-:W-:Y:S03]  /*b0d0*/  LDGSTS.E [R249+0x40004], desc[UR16][R24.64], !P6 ;  /* 0x4000400018f97fae */ /* 0x000fe6000f121850 */
[C---:B------:R-:W-:Y:S01]  /*b0e0*/  IMAD.WIDE R178, R3.reuse, 0x4, R212 ;  /* 0x0000000403b27825 */ /* 0x040fe200078e02d4 */
[----:B------:R-:W-:Y:S03]  /*b0f0*/  LDGSTS.E [R249+0x44004], desc[UR16][R92.64], !P6 ;  /* 0x440040005cf97fae */ /* 0x000fe6000f121850 */
[C---:B------:R-:W-:Y:S01]  /*b100*/  IMAD.WIDE R188, R3.reuse, 0x4, R210 ;  /* 0x0000000403bc7825 */ /* 0x040fe200078e02d2 */
[----:B------:R-:W-:Y:S03]  /*b110*/  LDGSTS.E [R249+0x48004], desc[UR16][R84.64], !P6 ;  /* 0x4800400054f97fae */ /* 0x000fe6000f121850 */
[----:B----4-:R-:W-:Y:S01]  /*b120*/  VIADD R94, R94, 0xffffff5e ;  /* 0xffffff5e5e5e7836 */ /* 0x010fe20000000000 */
[----:B------:R-:W-:Y:S04]  /*b130*/  LDGSTS.E [R249+0x4c004], desc[UR16][R196.64], !P6 ;  /* 0x4c004000c4f97fae */ /* 0x000fe8000f121850 */
[----:B------:R-:W-:Y:S04]  /*b140*/  LDGSTS.E [R249+0x40008], desc[UR16][R192.64], !P1 ;  /* 0x40008000c0f97fae */ /* 0x000fe8000c921850 */
[----:B------:R-:W-:Y:S04]  /*b150*/  LDGSTS.E [R249+0x44008], desc[UR16][R178.64], !P1 ;  /* 0x44008000b2f97fae */ /* 0x000fe8000c921850 */
[----:B------:R-:W-:Y:S04]  /*b160*/  LDGSTS.E [R249+0x48008], desc[UR16][R194.64], !P1 ;  /* 0x48008000c2f97fae */ /* 0x000fe8000c921850 */
[----:B------:R-:W-:Y:S01]  /*b170*/  LDGSTS.E [R249+0x4c008], desc[UR16][R188.64], !P1 ;  /* 0x4c008000bcf97fae */ /* 0x000fe2000c921850 */
[----:B------:R-:W-:Y:S01]  /*b180*/  ISETP.GE.U32.AND P1, PT, R94, 0x7fffff3f, PT ;  /* 0x7fffff3f5e00780c */ /* 0x000fe20003f26070 */
[----:B------:R-:W-:-:S04]  /*b190*/  IMAD.WIDE R94, R3, 0x4, R208 ;  /* 0x00000004035e7825 */ /* 0x000fc800078e02d0 */
[C---:B------:R-:W-:Y:S01]  /*b1a0*/  IMAD.WIDE R208, R11.reuse, 0x4, R240 ;  /* 0x000000040bd07825 */ /* 0x040fe200078e02f0 */
[----:B------:R-:W-:Y:S04]  /*b1b0*/  LDGSTS.E [R249+0x4000c], desc[UR16][R94.64], !P2 ;  /* 0x4000c0005ef97fae */ /* 0x000fe8000d121850 */
[----:B------:R-:W3:Y:S01]  /*b1c0*/  LDL.LU.64 R240, [R1+0x238] ;  /* 0x0002380001f07983 */ /* 0x000ee20000300a00 */
[----:B------:R-:W-:-:S03]  /*b1d0*/  IMAD.WIDE R206, R11, 0x4, R238 ;  /* 0x000000040bce7825 */ /* 0x000fc600078e02ee */
[----:B------:R-:W4:Y:S01]  /*b1e0*/  LDL.LU.64 R238, [R1+0x230] ;  /* 0x0002300001ee7983 */ /* 0x000f220000300a00 */
[----:B------:R-:W-:-:S03]  /*b1f0*/  IMAD.WIDE R190, R3, 0x4, R190 ;  /* 0x0000000403be7825 */ /* 0x000fc600078e02be */
[----:B------:R-:W-:Y:S01]  /*b200*/  LDGSTS.E [R249+0x4400c], desc[UR16][R184.64], !P2 ;  /* 0x4400c000b8f97fae */ /* 0x000fe2000d121850 */
[----:B------:R-:W-:-:S03]  /*b210*/  IMAD.WIDE R186, R3, 0x4, R202 ;  /* 0x0000000403ba7825 */ /* 0x000fc600078e02ca */
[----:B------:R-:W-:Y:S01]  /*b220*/  LDGSTS.E [R249+0x4800c], desc[UR16][R190.64], !P2 ;  /* 0x4800c000bef97fae */ /* 0x000fe2000d121850 */
[----:B------:R-:W-:-:S03]  /*b230*/  IMAD.WIDE R182, R3, 0x4, R198 ;  /* 0x0000000403b67825 */ /* 0x000fc600078e02c6 */
[----:B------:R-:W-:Y:S01]  /*b240*/  LDGSTS.E [R249+0x4c00c], desc[UR16][R180.64], !P2 ;  /* 0x4c00c000b4f97fae */ /* 0x000fe2000d121850 */
[----:B------:R-:W-:Y:S01]  /*b250*/  ISETP.GE.U32.AND P2, PT, R176, 0x7fffff3e, PT ;  /* 0x7fffff3eb000780c */ /* 0x000fe20003f46070 */
[C---:B------:R-:W-:Y:S02]  /*b260*/  IMAD.WIDE R176, R3.reuse, 0x4, R200 ;  /* 0x0000000403b07825 */ /* 0x040fe400078e02c8 */
[----:B------:R-:W-:Y:S02]  /*b270*/  LDGSTS.E [R250+0x40000], desc[UR16][R186.64], !P3 ;  /* 0x40000000bafa7fae */ /* 0x000fe4000d921850 */
[----:B------:R-:W-:Y:S02]  /*b280*/  IMAD.WIDE R80, R3, 0x4, R80 ;  /* 0x0000000403507825 */ /* 0x000fe400078e0250 */
[----:B------:R-:W-:Y:S02]  /*b290*/  LDGSTS.E [R250+0x44000], desc[UR16][R176.64], !P3 ;  /* 0x44000000b0fa7fae */ /* 0x000fe4000d921850 */
[----:B-1----:R-:W-:-:S02]  /*b2a0*/  VIADD R198, R204, 0xffffff5c ;  /* 0xffffff5cccc67836 */ /* 0x002fc40000000000 */
[----:B------:R-:W-:Y:S04]  /*b2b0*/  LDGSTS.E [R250+0x48000], desc[UR16][R182.64], !P3 ;  /* 0x48000000b6fa7fae */ /* 0x000fe8000d921850 */
[----:B------:R-:W-:Y:S01]  /*b2c0*/  LDGSTS.E [R250+0x4c000], desc[UR16][R80.64], !P3 ;  /* 0x4c00000050fa7fae */ /* 0x000fe2000d921850 */
        /* <DEDUP_REMOVED lines=13> */
[----:B------:R-:W-:Y:S02]  /*b3a0*/  SEL R5, RZ, 0x4, P0 ;  /* 0x00000004ff057807 */ /* 0x000fe40000000000 */
[----:B------:R-:W-:-:S04]  /*b3b0*/  ISETP.GT.AND P0, PT, R16, 0x9f, PT ;  /* 0x0000009f1000780c */ /* 0x000fc80003f04270 */
[----:B------:R-:W-:Y:S01]  /*b3c0*/  SEL R5, R5, RZ, P0 ;  /* 0x000000ff05057207 */ /* 0x000fe20000000000 */
[----:B------:R-:W-:-:S03]  /*b3d0*/  VIADD R230, R230, 0xffffff60 ;  /* 0xffffff60e6e67836 */ /* 0x000fc60000000000 */
[----:B------:R-:W-:Y:S01]  /*b3e0*/  ISETP.NE.U32.AND P0, PT, R5, RZ, PT ;  /* 0x000000ff0500720c */ /* 0x000fe20003f05070 */
[----:B------:R-:W-:-:S03]  /*b3f0*/  IMAD.WIDE R60, R3, 0x4, R60 ;  /* 0x00000004033c7825 */ /* 0x000fc600078e023c */
[----:B------:R-:W-:Y:S01]  /*b400*/  P2R R5, PR, RZ, 0x1 ;  /* 0x00000001ff057803 */ /* 0x000fe20000000000 */
[C---:B------:R-:W-:Y:S01]  /*b410*/  IMAD.WIDE R62, R3.reuse, 0x4, R62 ;  /* 0x00000004033e7825 */ /* 0x040fe200078e023e */
[----:B------:R-:W-:Y:S01]  /*b420*/  ISETP.GE.U32.AND P0, PT, R230, 0x7fffff41, PT ;  /* 0x7fffff41e600780c */ /* 0x000fe20003f06070 */
[----:B------:R-:W-:Y:S02]  /*b430*/  LDGSTS.E [R250+0x40008], desc[UR16][R60.64], !P5 ;  /* 0x400080003cfa7fae */ /* 0x000fe4000e921850 */
[C---:B------:R-:W-:Y:S02]  /*b440*/  IMAD.WIDE R56, R3.reuse, 0x4, R56 ;  /* 0x0000000403387825 */ /* 0x040fe400078e0238 */
[----:B------:R-:W-:Y:S02]  /*b450*/  LDGSTS.E [R250+0x44008], desc[UR16][R62.64], !P5 ;  /* 0x440080003efa7fae */ /* 0x000fe4000e921850 */
[C---:B------:R-:W-:Y:S01]  /*b460*/  IMAD.WIDE R50, R3.reuse, 0x4, R50 ;  /* 0x0000000403327825 */ /* 0x040fe200078e0232 */
[----:B-1----:R-:W-:Y:S01]  /*b470*/  IADD3 R198, R198, -0xa6, RZ ;  /* 0xffffff5ac6c67810 */ /* 0x002fe20007ffe0ff */
[----:B------:R-:W-:Y:S02]  /*b480*/  LDGSTS.E [R250+0x48008], desc[UR16][R56.64], !P5 ;  /* 0x4800800038fa7fae */ /* 0x000fe4000e921850 */
[----:B------:R-:W-:-:S02]  /*b490*/  IMAD.WIDE R48, R3, 0x4, R48 ;  /* 0x0000000403307825 */ /* 0x000fc400078e0230 */
[----:B------:R-:W-:Y:S01]  /*b4a0*/  LDGSTS.E [R250+0x4c008], desc[UR16][R50.64], !P5 ;  /* 0x4c00800032fa7fae */ /* 0x000fe2000e921850 */
[----:B------:R-:W-:Y:S01]  /*b4b0*/  ISETP.GE.U32.AND P5, PT, R198, 0x7fffff3b, PT ;  /* 0x7fffff3bc600780c */ /* 0x000fe20003fa6070 */
[C---:B------:R-:W-:Y:S01]  /*b4c0*/  IMAD.WIDE R52, R3.reuse, 0x4, R52 ;  /* 0x0000000403347825 */ /* 0x040fe200078e0234 */
[----:B------:R-:W1:Y:S01]  /*b4d0*/  LDC R198, c[0x0][0x230] ;  /* 0x00008c00ffc67b82 */ /* 0x000e620000000800 */
[----:B------:R-:W-:Y:S02]  /*b4e0*/  LDGSTS.E [R250+0x4000c], desc[UR16][R48.64], !P0 ;  /* 0x4000c00030fa7fae */ /* 0x000fe4000c121850 */
[C---:B------:R-:W-:Y:S02]  /*b4f0*/  IMAD.WIDE R96, R3.reuse, 0x4, R96 ;  /* 0x0000000403607825 */ /* 0x040fe400078e0260 */
[----:B------:R-:W-:Y:S02]  /*b500*/  LDGSTS.E [R250+0x4400c], desc[UR16][R52.64], !P0 ;  /* 0x4400c00034fa7fae */ /* 0x000fe4000c121850 */
[----:B------:R-:W-:-:S02]  /*b510*/  IMAD.WIDE R54, R3, 0x4, R54 ;  /* 0x0000000403367825 */ /* 0x000fc400078e0236 */
[----:B------:R-:W-:Y:S04]  /*b520*/  LDGSTS.E [R250+0x4800c], desc[UR16][R96.64], !P0 ;  /* 0x4800c00060fa7fae */ /* 0x000fe8000c121850 */
[----:B------:R-:W-:Y:S01]  /*b530*/  LDGSTS.E [R250+0x4c00c], desc[UR16][R54.64], !P0 ;  /* 0x4c00c00036fa7fae */ /* 0x000fe2000c121850 */
[----:B------:R-:W-:Y:S01]  /*b540*/  ISETP.NE.AND P0, PT, R5, RZ, PT ;  /* 0x000000ff0500720c */ /* 0x000fe20003f05270 */
[C---:B------:R-:W-:Y:S01]  /*b550*/  IMAD.WIDE R34, R11.reuse, 0x4, R34 ;  /* 0x000000040b227825 */ /* 0x040fe200078e0222 */
[----:B------:R-:W4:Y:S01]  /*b560*/  LDC R5, c[0x0][0x230] ;  /* 0x00008c00ff057b82 */ /* 0x000f220000000800 */
[----:B------:R-:W0:Y:S02]  /*b570*/  LDGDEPBAR ;  /* 0x00000000000079af */ /* 0x000e240000000000 */
[----:B------:R-:W-:-:S04]  /*b580*/  IMAD.WIDE R116, R11, 0x4, R116 ;  /* 0x000000040b747825 */ /* 0x000fc800078e0274 */
[----:B------:R-:W-:-:S04]  /*b590*/  IMAD.WIDE R210, R11, 0x4, R32 ;  /* 0x000000040bd27825 */ /* 0x000fc800078e0220 */
[C---:B------:R-:W-:Y:S01]  /*b5a0*/  IMAD.WIDE R32, R11.reuse, 0x4, R242 ;  /* 0x000000040b207825 */ /* 0x040fe200078e02f2 */
[----:B------:R-:W-:Y:S03]  /*b5b0*/  LDGSTS.E [R251+0x78000], desc[UR16][R34.64], P0 ;  /* 0x7800000022fb7fae */ /* 0x000fe60008121850 */
[C---:B------:R-:W-:Y:S01]  /*b5c0*/  IMAD.WIDE R220, R11.reuse, 0x4, R220 ;  /* 0x000000040bdc7825 */ /* 0x040fe200078e02dc */
[----:B------:R-:W-:Y:S03]  /*b5d0*/  LDGSTS.E [R251+0x78400], desc[UR16][R116.64], P0 ;  /* 0x7840000074fb7fae */ /* 0x000fe60008121850 */
[C---:B------:R-:W-:Y:S01]  /*b5e0*/  IMAD.WIDE R20, R11.reuse, 0x4, R20 ;  /* 0x000000040b147825 */ /* 0x040fe200078e0214 */
[----:B------:R-:W-:Y:S03]  /*b5f0*/  LDGSTS.E [R251+0x78800], desc[UR16][R32.64], P0 ;  /* 0x7880000020fb7fae */ /* 0x000fe60008121850 */
[----:B-1----:R-:W-:Y:S01]  /*b600*/  VIADD R198, R198, 0xffffff59 ;  /* 0xffffff59c6c67836 */ /* 0x002fe20000000000 */
[----:B------:R-:W-:Y:S04]  /*b610*/  LDGSTS.E [R251+0x78c00], desc[UR16][R220.64], P0 ;  /* 0x78c00000dcfb7fae */ /* 0x000fe80008121850 */
[----:B------:R-:W-:Y:S01]  /*b620*/  ISETP.GE.U32.AND P6, PT, R198, 0x7fffff3a, PT ;  /* 0x7fffff3ac600780c */ /* 0x000fe20003fc6070 */
[----:B--2---:R-:W-:-:S05]  /*b630*/  IMAD.WIDE R218, R11, 0x4, R218 ;  /* 0x000000040bda7825 */ /* 0x004fca00078e02da */
[----:B------:R-:W-:Y:S01]  /*b640*/  LDGSTS.E [R251+0x79000], desc[UR16][R218.64], P0 ;  /* 0x79000000dafb7fae */ /* 0x000fe20008121850 */
[----:B------:R-:W-:Y:S02]  /*b650*/  VIADD R222, R222, 0xffffff5f ;  /* 0xffffff5fdede7836 */ /* 0x000fe40000000000 */
[----:B------:R-:W-:-:S05]  /*b660*/  IMAD.WIDE R216, R11, 0x4, R216 ;  /* 0x000000040bd87825 */ /* 0x000fca00078e02d8 */
[----:B------:R-:W-:Y:S01]  /*b670*/  LDGSTS.E [R251+0x79400], desc[UR16][R216.64], P0 ;  /* 0x79400000d8fb7fae */ /* 0x000fe20008121850 */
[----:B------:R-:W-:-:S04]  /*b680*/  IMAD.WIDE R214, R11, 0x4, R214 ;  /* 0x000000040bd67825 */ /* 0x000fc800078e02d6 */
[C---:B------:R-:W-:Y:S01]  /*b690*/  IMAD.WIDE R212, R11.reuse, 0x4, R226 ;  /* 0x000000040bd47825 */ /* 0x040fe200078e02e2 */
[----:B------:R-:W-:Y:S03]  /*b6a0*/  LDGSTS.E [R251+0x79800], desc[UR16][R214.64], P0 ;  /* 0x79800000d6fb7fae */ /* 0x000fe60008121850 */
[C---:B------:R-:W-:Y:S01]  /*b6b0*/  IMAD.WIDE R204, R11.reuse, 0x4, R236 ;  /* 0x000000040bcc7825 */ /* 0x040fe200078e02ec */
[----:B------:R-:W-:Y:S03]  /*b6c0*/  LDGSTS.E [R251+0x79c00], desc[UR16][R212.64], P0 ;  /* 0x79c00000d4fb7fae */ /* 0x000fe60008121850 */
[C---:B------:R-:W-:Y:S01]  /*b6d0*/  IMAD.WIDE R202, R11.reuse, 0x4, R232 ;  /* 0x000000040bca7825 */ /* 0x040fe200078e02e8 */
[----:B------:R-:W-:Y:S03]  /*b6e0*/  LDGSTS.E [R2+0x78200], desc[UR16][R20.64], P0 ;  /* 0x7820000014027fae */ /* 0x000fe60008121850 */
[C---:B------:R-:W-:Y:S01]  /*b6f0*/  IMAD.WIDE R200, R11.reuse, 0x4, R228 ;  /* 0x000000040bc87825 */ /* 0x040fe200078e02e4 */
[----:B------:R-:W-:Y:S03]  /*b700*/  LDGSTS.E [R2+0x78600], desc[UR16][R210.64], P0 ;  /* 0x78600000d2027fae */ /* 0x000fe60008121850 */
[----:B------:R-:W-:Y:S01]  /*b710*/  IMAD.WIDE R198, R11, 0x4, R224 ;  /* 0x000000040bc67825 */ /* 0x000fe200078e02e0 */
[----:B------:R-:W-:Y:S04]  /*b720*/  LDGSTS.E [R2+0x78a00], desc[UR16][R208.64], P0 ;  /* 0x78a00000d0027fae */ /* 0x000fe80008121850 */
[----:B------:R-:W-:Y:S04]  /*b730*/  LDGSTS.E [R2+0x78e00], desc[UR16][R206.64], P0 ;  /* 0x78e00000ce027fae */ /* 0x000fe80008121850 */
[----:B------:R-:W-:Y:S04]  /*b740*/  LDGSTS.E [R2+0x79200], desc[UR16][R204.64], P0 ;  /* 0x79200000cc027fae */ /* 0x000fe80008121850 */
[----:B------:R-:W-:Y:S04]  /*b750*/  LDGSTS.E [R2+0x79600], desc[UR16][R202.64], P0 ;  /* 0x79600000ca027fae */ /* 0x000fe80008121850 */
[----:B------:R-:W-:Y:S04]  /*b760*/  LDGSTS.E [R2+0x79a00], desc[UR16][R200.64], P0 ;  /* 0x79a00000c8027fae */ /* 0x000fe80008121850 */
[----:B------:R-:W-:Y:S04]  /*b770*/  LDGSTS.E [R2+0x79e00], desc[UR16][R198.64], P0 ;  /* 0x79e00000c6027fae */ /* 0x000fe80008121850 */
[----:B------:R-:W0:Y:S01]  /*b780*/  LDGDEPBAR ;  /* 0x00000000000079af */ /* 0x000e220000000000 */
[----:B------:R-:W-:-:S03]  /*b790*/  ISETP.GE.U32.AND P0, PT, R222, 0x7fffff40, PT ;  /* 0x7fffff40de00780c */ /* 0x000fc60003f06070 */
[----:B------:R-:W2:Y:S04]  /*b7a0*/  LDL.LU.64 R236, [R1+0x220] ;  /* 0x0002200001ec7983 */ /* 0x000ea80000300a00 */
[----:B------:R-:W2:Y:S04]  /*b7b0*/  LDL.LU.64 R232, [R1+0x218] ;  /* 0x0002180001e87983 */ /* 0x000ea80000300a00 */
[----:B------:R-:W2:Y:S04]  /*b7c0*/  LDL.LU.64 R224, [R1+0x210] ;  /* 0x0002100001e07983 */ /* 0x000ea80000300a00 */
[----:B------:R-:W2:Y:S04]  /*b7d0*/  LDL.LU.64 R242, [R1+0x208] ;  /* 0x0002080001f27983 */ /* 0x000ea80000300a00 */
[----:B------:R-:W2:Y:S04]  /*b7e0*/  LDL.LU.64 R228, [R1+0x200] ;  /* 0x0002000001e47983 */ /* 0x000ea80000300a00 */
[----:B------:R-:W2:Y:S01]  /*b7f0*/  LDL.LU.64 R226, [R1+0x1f8] ;  /* 0x0001f80001e27983 */ /* 0x000ea20000300a00 */
[C---:B---3--:R-:W-:Y:S01]  /*b800*/  IMAD.WIDE R222, R3.reuse, 0x4, R240 ;  /* 0x0000000403de7825 */ /* 0x048fe200078e02f0 */
[----:B------:R-:W-:Y:S06]  /*b810*/  BAR.SYNC.DEFER_BLOCKING 0x0 ;  /* 0x0000000000007b1d */ /* 0x000fec0000010000 */
[----:B------:R-:W3:Y:S04]  /*b820*/  LDL.LU.64 R234, [R1+0x1f0] ;  /* 0x0001f00001ea7983 */ /* 0x000ee80000300a00 */
[----:B------:R-:W3:Y:S04]  /*b830*/  LDL.LU.64 R240, [R1+0x1e8] ;  /* 0x0001e80001f07983 */ /* 0x000ee80000300a00 */
[----:B------:R-:W-:Y:S01]  /*b840*/  @!PT LDS RZ, [RZ] ;  /* 0x00000000fffff984 */ /* 0x000fe20000000800 */
[----:B------:R-:W-:Y:S01]  /*b850*/  @!PT LDS RZ, [RZ] ;  /* 0x00000000fffff984 */ /* 0x000fe20000000800 */
[----:B------:R-:W-:Y:S01]  /*b860*/  @!PT LDS RZ, [RZ] ;  /* 0x00000000fffff984 */ /* 0x000fe20000000800 */
[----:B------:R4:W-:Y:S02]  /*b870*/  LDGSTS.E [R17+0x50000], desc[UR16][R222.64], !P0 ;  /* 0x50000000de117fae */ /* 0x0009e4000c121850 */
[----:B----4-:R-:W-:-:S02]  /*b880*/  IMAD.WIDE R222, R3, 0x4, R238 ;  /* 0x0000000403de7825 */ /* 0x010fc400078e02ee */
[----:B------:R-:W4:Y:S04]  /*b890*/  LDL.LU.64 R238, [R1+0x1e0] ;  /* 0x0001e00001ee7983 */ /* 0x000f280000300a00 */
[----:B------:R1:W-:Y:S04]  /*b8a0*/  LDGSTS.E [R17+0x54000], desc[UR16][R222.64], !P0 ;  /* 0x54000000de117fae */ /* 0x0003e8000c121850 */
[----:B------:R-:W1:Y:S02]  /*b8b0*/  LDL.LU.64 R222, [R1+0x228] ;  /* 0x0002280001de7983 */ /* 0x000e640000300a00 */
[----:B-1----:R-:W-:-:S05]  /*b8c0*/  IMAD.WIDE R222, R3, 0x4, R222 ;  /* 0x0000000403de7825 */ /* 0x002fca00078e02de */
[----:B------:R2:W-:Y:S02]  /*b8d0*/  LDGSTS.E [R17+0x58000], desc[UR16][R222.64], !P0 ;  /* 0x58000000de117fae */ /* 0x0005e4000c121850 */
[C---:B--2---:R-:W-:Y:S02]  /*b8e0*/  IMAD.WIDE R222, R3.reuse, 0x4, R236 ;  /* 0x0000000403de7825 */ /* 0x044fe400078e02ec */
[----:B------:R-:W2:Y:S04]  /*b8f0*/  LDL.LU.64 R236, [R1+0x1d0] ;  /* 0x0001d00001ec7983 */ /* 0x000ea80000300a00 */
[----:B------:R1:W-:Y:S02]  /*b900*/  LDGSTS.E [R17+0x5c000], desc[UR16][R222.64], !P0 ;  /* 0x5c000000de117fae */ /* 0x0003e4000c121850 */
[----:B-1----:R-:W-:-:S05]  /*b910*/  IMAD.WIDE R222, R3, 0x4, R232 ;  /* 0x0000000403de7825 */ /* 0x002fca00078e02e8 */
[----:B------:R1:W-:Y:S02]  /*b920*/  LDGSTS.E [R17+0x50004], desc[UR16][R222.64], !P1 ;  /* 0x50004000de117fae */ /* 0x0003e4000c921850 */
[C---:B-1----:R-:W-:Y:S02]  /*b930*/  IMAD.WIDE R222, R3.reuse, 0x4, R224 ;  /* 0x0000000403de7825 */ /* 0x042fe400078e02e0 */
[----:B------:R-:W2:Y:S04]  /*b940*/  LDL.LU.64 R224, [R1+0x1c8] ;  /* 0x0001c80001e07983 */ /* 0x000ea80000300a00 */
[----:B------:R1:W-:Y:S04]  /*b950*/  LDGSTS.E [R17+0x54004], desc[UR16][R222.64], !P1 ;  /* 0x54004000de117fae */ /* 0x0003e8000c921850 */
[----:B------:R-:W2:Y:S01]  /*b960*/  LDL.LU.64 R232, [R1+0x1c0] ;  /* 0x0001c00001e87983 */ /* 0x000ea20000300a00 */
[----:B-1----:R-:W-:-:S05]  /*b970*/  IMAD.WIDE R222, R3, 0x4, R242 ;  /* 0x0000000403de7825 */ /* 0x002fca00078e02f2 */
[----:B------:R1:W-:Y:S02]  /*b980*/  LDGSTS.E [R17+0x58004], desc[UR16][R222.64], !P1 ;  /* 0x58004000de117fae */ /* 0x0003e4000c921850 */
[C---:B-1----:R-:W-:Y:S02]  /*b990*/  IMAD.WIDE R222, R3.reuse, 0x4, R228 ;  /* 0x0000000403de7825 */ /* 0x042fe400078e02e4 */
[----:B------:R-:W2:Y:S04]  /*b9a0*/  LDL.LU.64 R228, [R1+0x1b8] ;  /* 0x0001b80001e47983 */ /* 0x000ea80000300a00 */
[----:B------:R1:W-:Y:S02]  /*b9b0*/  LDGSTS.E [R17+0x5c004], desc[UR16][R222.64], !P1 ;  /* 0x5c004000de117fae */ /* 0x0003e4000c921850 */
[----:B-1----:R-:W-:-:S02]  /*b9c0*/  IMAD.WIDE R222, R3, 0x4, R226 ;  /* 0x0000000403de7825 */ /* 0x002fc400078e02e2 */
[----:B------:R-:W2:Y:S04]  /*b9d0*/  LDL.LU.64 R226, [R1+0x1b0] ;  /* 0x0001b00001e27983 */ /* 0x000ea80000300a00 */
[----:B------:R3:W-:Y:S04]  /*b9e0*/  LDGSTS.E [R17+0x50008], desc[UR16][R222.64], !P2 ;  /* 0x50008000de117fae */ /* 0x0007e8000d121850 */
[----:B------:R-:W2:Y:S01]  /*b9f0*/  LDL.LU.64 R242, [R1+0x198] ;  /* 0x0001980001f27983 */ /* 0x000ea20000300a00 */
[----:B---3--:R-:W-:-:S03]  /*ba00*/  IMAD.WIDE R222, R3, 0x4, R234 ;  /* 0x0000000403de7825 */ /* 0x008fc600078e02ea */
[----:B------:R-:W3:Y:S04]  /*ba10*/  LDL.LU.64 R234, [R1+0x190] ;  /* 0x0001900001ea7983 */ /* 0x000ee80000300a00 */
[----:B------:R1:W-:Y:S02]  /*ba20*/  LDGSTS.E [R17+0x54008], desc[UR16][R222.64], !P2 ;  /* 0x54008000de117fae */ /* 0x0003e4000d121850 */
[C---:B-1----:R-:W-:Y:S02]  /*ba30*/  IMAD.WIDE R222, R3.reuse, 0x4, R240 ;  /* 0x0000000403de7825 */ /* 0x042fe400078e02f0 */
[----:B------:R-:W3:Y:S04]  /*ba40*/  LDL.LU.64 R240, [R1+0x188] ;  /* 0x0001880001f07983 */ /* 0x000ee80000300a00 */
[----:B------:R4:W-:Y:S02]  /*ba50*/  LDGSTS.E [R17+0x58008], desc[UR16][R222.64], !P2 ;  /* 0x58008000de117fae */ /* 0x0009e4000d121850 */
[----:B----4-:R-:W-:-:S02]  /*ba60*/  IMAD.WIDE R222, R3, 0x4, R238 ;  /* 0x0000000403de7825 */ /* 0x010fc400078e02ee */
[----:B------:R-:W4:Y:S04]  /*ba70*/  LDL.LU.64 R238, [R1+0x180] ;  /* 0x0001800001ee7983 */ /* 0x000f280000300a00 */
[----:B------:R1:W-:Y:S04]  /*ba80*/  LDGSTS.E [R17+0x5c008], desc[UR16][R222.64], !P2 ;  /* 0x5c008000de117fae */ /* 0x0003e8000d121850 */
[----:B------:R-:W1:Y:S01]  /*ba90*/  LDL.LU.64 R222, [R1+0x1d8] ;  /* 0x0001d80001de7983 */ /* 0x000e620000300a00 */
[----:B--2---:R-:W-:-:S04]  /*baa0*/  IMAD.WIDE R224, R3, 0x4, R224 ;  /* 0x0000000403e07825 */ /* 0x004fc800078e02e0 */
[----:B-1----:R-:W-:-:S05]  /*bab0*/  IMAD.WIDE R222, R3, 0x4, R222 ;  /* 0x0000000403de7825 */ /* 0x002fca00078e02de */
[----:B------:R1:W-:Y:S02]  /*bac0*/  LDGSTS.E [R17+0x5000c], desc[UR16][R222.64], !P3 ;  /* 0x5000c000de117fae */ /* 0x0003e4000d921850 */
[C---:B-1----:R-:W-:Y:S02]  /*bad0*/  IMAD.WIDE R222, R3.reuse, 0x4, R236 ;  /* 0x0000000403de7825 */ /* 0x042fe400078e02ec */
[----:B------:R-:W2:Y:S04]  /*bae0*/  LDL.LU.64 R236, [R1+0x168] ;  /* 0x0001680001ec7983 */ /* 0x000ea80000300a00 */
[----:B------:R1:W-:Y:S04]  /*baf0*/  LDGSTS.E [R17+0x5400c], desc[UR16][R222.64], !P3 ;  /* 0x5400c000de117fae */ /* 0x0003e8000d921850 */
[----:B------:R-:W-:Y:S01]  /*bb00*/  LDGSTS.E [R17+0x5800c], desc[UR16][R224.64], !P3 ;  /* 0x5800c000e0117fae */ /* 0x000fe2000d921850 */
[----:B-1----:R-:W-:-:S03]  /*bb10*/  IMAD.WIDE R222, R3, 0x4, R232 ;  /* 0x0000000403de7825 */ /* 0x002fc600078e02e8 */
[----:B------:R-:W2:Y:S04]  /*bb20*/  LDL.LU.64 R232, [R1+0x160] ;  /* 0x0001600001e87983 */ /* 0x000ea80000300a00 */
[----:B------:R-:W4:Y:S04]  /*bb30*/  LDL.LU.64 R224, [R1+0x1a0] ;  /* 0x0001a00001e07983 */ /* 0x000f280000300a00 */
[----:B------:R1:W-:Y:S04]  /*bb40*/  LDGSTS.E [R17+0x5c00c], desc[UR16][R222.64], !P3 ;  /* 0x5c00c000de117fae */ /* 0x0003e8000d921850 */
[----:B------:R-:W2:Y:S01]  /*bb50*/  LDL.LU.64 R222, [R1+0x1a8] ;  /* 0x0001a80001de7983 */ /* 0x000ea20000300a00 */
[----:B------:R-:W-:Y:S01]  /*bb60*/  IMAD.WIDE R228, R3, 0x4, R228 ;  /* 0x0000000403e47825 */ /* 0x000fe200078e02e4 */
[----:B------:R-:W-:Y:S01]  /*bb70*/  IADD3 R5, R5, -0xa8, RZ ;  /* 0xffffff5805057810 */ /* 0x000fe20007ffe0ff */
[----:B-1----:R-:W1:Y:S02]  /*bb80*/  LDC R17, c[0x0][0x230] ;  /* 0x00008c00ff117b82 */ /* 0x002e640000000800 */
[C---:B------:R-:W-:Y:S01]  /*bb90*/  IMAD.WIDE R226, R3.reuse, 0x4, R226 ;  /* 0x0000000403e27825 */ /* 0x040fe200078e02e2 */
[----:B------:R3:W-:Y:S04]  /*bba0*/  LDGSTS.E [R244+0x50000], desc[UR16][R228.64], !P4 ;  /* 0x50000000e4f47fae */ /* 0x0007e8000e121850 */
[----:B------:R3:W-:Y:S02]  /*bbb0*/  LDGSTS.E [R244+0x54000], desc[UR16][R226.64], !P4 ;  /* 0x54000000e2f47fae */ /* 0x0007e4000e121850 */
[----:B---3--:R-:W-:-:S02]  /*bbc0*/  IMAD.WIDE R228, R3, 0x4, R242 ;  /* 0x0000000403e47825 */ /* 0x008fc400078e02f2 */
[----:B------:R-:W3:Y:S02]  /*bbd0*/  LDL.LU.64 R242, [R1+0x138] ;  /* 0x0001380001f27983 */ /* 0x000ee40000300a00 */
[C---:B------:R-:W-:Y:S02]  /*bbe0*/  IMAD.WIDE R226, R3.reuse, 0x4, R234 ;  /* 0x0000000403e27825 */ /* 0x040fe400078e02ea */
[----:B------:R-:W3:Y:S02]  /*bbf0*/  LDL.LU.64 R234, [R1+0x130] ;  /* 0x0001300001ea7983 */ /* 0x000ee40000300a00 */
[----:B----4-:R-:W-:-:S04]  /*bc00*/  IMAD.WIDE R224, R3, 0x4, R224 ;  /* 0x0000000403e07825 */ /* 0x010fc800078e02e0 */
[----:B--2---:R-:W-:-:S05]  /*bc10*/  IMAD.WIDE R222, R3, 0x4, R222 ;  /* 0x0000000403de7825 */ /* 0x004fca00078e02de */
[----:B------:R2:W-:Y:S04]  /*bc20*/  LDGSTS.E [R244+0x58000], desc[UR16][R222.64], !P4 ;  /* 0x58000000def47fae */ /* 0x0005e8000e121850 */
[----:B------:R4:W-:Y:S04]  /*bc30*/  LDGSTS.E [R244+0x5c000], desc[UR16][R224.64], !P4 ;  /* 0x5c000000e0f47fae */ /* 0x0009e8000e121850 */
[----:B------:R-:W-:Y:S01]  /*bc40*/  LDGSTS.E [R244+0x50004], desc[UR16][R228.64], !P5 ;  /* 0x50004000e4f47fae */ /* 0x000fe2000e921850 */
[----:B--2---:R-:W-:-:S03]  /*bc50*/  IMAD.WIDE R222, R3, 0x4, R240 ;  /* 0x0000000403de7825 */ /* 0x004fc600078e02f0 */
[----:B------:R-:W-:Y:S01]  /*bc60*/  LDGSTS.E [R244+0x54004], desc[UR16][R226.64], !P5 ;  /* 0x54004000e2f47fae */ /* 0x000fe2000e921850 */
[----:B----4-:R-:W-:-:S03]  /*bc70*/  IMAD.WIDE R224, R3, 0x4, R238 ;  /* 0x0000000403e07825 */ /* 0x010fc600078e02ee */
[----:B------:R-:W2:Y:S04]  /*bc80*/  LDL.LU.64 R240, [R1+0x128] ;  /* 0x0001280001f07983 */ /* 0x000ea80000300a00 */
[----:B------:R-:W4:Y:S04]  /*bc90*/  LDL.LU.64 R238, [R1+0x120] ;  /* 0x0001200001ee7983 */ /* 0x000f280000300a00 */
[----:B------:R-:W3:Y:S04]  /*bca0*/  LDL.LU.64 R228, [R1+0x178] ;  /* 0x0001780001e47983 */ /* 0x000ee80000300a00 */
[----:B------:R-:W2:Y:S04]  /*bcb0*/  LDL.LU.64 R226, [R1+0x170] ;  /* 0x0001700001e27983 */ /* 0x000ea80000300a00 */
[----:B------:R1:W-:Y:S04]  /*bcc0*/  LDGSTS.E [R244+0x58004], desc[UR16][R222.64], !P5 ;  /* 0x58004000def47fae */ /* 0x0003e8000e921850 */
[----:B------:R1:W-:Y:S02]  /*bcd0*/  LDGSTS.E [R244+0x5c004], desc[UR16][R224.64], !P5 ;  /* 0x5c004000e0f47fae */ /* 0x0003e4000e921850 */
[----:B-1----:R-:W-:-:S02]  /*bce0*/  IMAD.WIDE R222, R3, 0x4, R236 ;  /* 0x0000000403de7825 */ /* 0x002fc400078e02ec */
[----:B------:R-:W4:Y:S02]  /*bcf0*/  LDL.LU.64 R236, [R1+0x118] ;  /* 0x0001180001ec7983 */ /* 0x000f240000300a00 */
[----:B------:R-:W-:Y:S02]  /*bd00*/  IMAD.WIDE R224, R3, 0x4, R232 ;  /* 0x0000000403e07825 */ /* 0x000fe400078e02e8 */
[----:B------:R-:W4:Y:S01]  /*bd10*/  LDL.LU.64 R232, [R1+0x110] ;  /* 0x0001100001e87983 */ /* 0x000f220000300a00 */
[----:B------:R-:W-:Y:S02]  /*bd20*/  ISETP.GE.U32.AND P0, PT, R5, 0x7fffff39, PT ;  /* 0x7fffff390500780c */ /* 0x000fe40003f06070 */
[----:B------:R-:W1:Y:S02]  /*bd30*/  LDC R5, c[0x0][0x230] ;  /* 0x00008c00ff057b82 */ /* 0x000e640000000800 */
[----:B-1----:R-:W-:-:S05]  /*bd40*/  VIADD R5, R5, 0xffffff57 ;  /* 0xffffff5705057836 */ /* 0x002fca0000000000 */
[----:B------:R-:W-:Y:S02]  /*bd50*/  ISETP.GE.U32.AND P1, PT, R5, 0x7fffff38, PT ;  /* 0x7fffff380500780c */ /* 0x000fe40003f26070 */
[----:B------:R-:W1:Y:S02]  /*bd60*/  LDC R5, c[0x0][0x230] ;  /* 0x00008c00ff057b82 */ /* 0x000e640000000800 */
[----:B-1----:R-:W-:-:S05]  /*bd70*/  VIADD R5, R5, 0xffffff56 ;  /* 0xffffff5605057836 */ /* 0x002fca0000000000 */
[----:B------:R-:W-:Y:S02]  /*bd80*/  ISETP.GE.U32.AND P2, PT, R5, 0x7fffff37, PT ;  /* 0x7fffff370500780c */ /* 0x000fe40003f46070 */
[----:B------:R-:W1:Y:S01]  /*bd90*/  LDC R5, c[0x0][0x230] ;  /* 0x00008c00ff057b82 */ /* 0x000e620000000800 */
[----:B---3--:R-:W-:-:S04]  /*bda0*/  IMAD.WIDE R228, R3, 0x4, R228 ;  /* 0x0000000403e47825 */ /* 0x008fc800078e02e4 */
[----:B--2---:R-:W-:Y:S01]  /*bdb0*/  IMAD.WIDE R226, R3, 0x4, R226 ;  /* 0x0000000403e27825 */ /* 0x004fe200078e02e2 */
[----:B------:R2:W-:Y:S04]  /*bdc0*/  LDGSTS.E [R244+0x50008], desc[UR16][R228.64], !P6 ;  /* 0x50008000e4f47fae */ /* 0x0005e8000f121850 */
[----:B------:R3:W-:Y:S04]  /*bdd0*/  LDGSTS.E [R244+0x54008], desc[UR16][R226.64], !P6 ;  /* 0x54008000e2f47fae */ /* 0x0007e8000f121850 */
[----:B------:R4:W-:Y:S04]  /*bde0*/  LDGSTS.E [R244+0x58008], desc[UR16][R222.64], !P6 ;  /* 0x58008000def47fae */ /* 0x0009e8000f121850 */
[----:B------:R-:W2:Y:S04]  /*bdf0*/  LDL.LU.64 R228, [R1+0x158] ;  /* 0x0001580001e47983 */ /* 0x000ea80000300a00 */
[----:B------:R-:W3:Y:S04]  /*be00*/  LDL.LU.64 R226, [R1+0x150] ;  /* 0x0001500001e27983 */ /* 0x000ee80000300a00 */
[----:B------:R-:W4:Y:S04]  /*be10*/  LDL.LU.64 R222, [R1+0x148] ;  /* 0x0001480001de7983 */ /* 0x000f280000300a00 */
[----:B------:R-:W-:Y:S04]  /*be20*/  LDGSTS.E [R244+0x5c008], desc[UR16][R224.64], !P6 ;  /* 0x5c008000e0f47fae */ /* 0x000fe8000f121850 */
[----:B------:R-:W4:Y:S01]  /*be30*/  LDL.LU.64 R224, [R1+0x140] ;  /* 0x0001400001e07983 */ /* 0x000f220000300a00 */
        /* <DEDUP_REMOVED lines=9> */
[----:B------:R-:W1:Y:S02]  /*bed0*/  S2R R231, SR_TID.X ;  /* 0x0000000000e77919 */ /* 0x000e640000002100 */
[----:B-1----:R-:W-:-:S04]  /*bee0*/  IADD3 R5, R5, -0xae, RZ ;  /* 0xffffff5205057810 */ /* 0x002fc80007ffe0ff */
[----:B------:R-:W-:Y:S02]  /*bef0*/  ISETP.GE.U32.AND P6, PT, R5, 0x7fffff33, PT ;  /* 0x7fffff330500780c */ /* 0x000fe40003fc6070 */
[----:B------:R-:W1:Y:S01]  /*bf00*/  LDC R5, c[0x0][0x230] ;  /* 0x00008c00ff057b82 */ /* 0x000e620000000800 */
[----:B------:R-:W-:Y:S01]  /*bf10*/  LOP3.LUT R231, R231, 0x1f, RZ, 0xc0, !PT ;  /* 0x0000001fe7e77812 */ /* 0x000fe200078ec0ff */
[----:B------:R-:W-:-:S04]  /*bf20*/  IMAD.WIDE R134, R3, 0x4, R134 ;  /* 0x0000000403867825 */ /* 0x000fc800078e0286 */
[----:B-1----:R-:W-:Y:S02]  /*bf30*/  VIADD R5, R5, 0xffffff51 ;  /* 0xffffff5105057836 */ /* 0x002fe40000000000 */
[----:B------:R-:W-:-:S04]  /*bf40*/  IMAD.WIDE R132, R3, 0x4, R132 ;  /* 0x0000000403847825 */ /* 0x000fc800078e0284 */
        /* <DEDUP_REMOVED lines=18> */
[----:B------:R-:W-:Y:S02]  /*c070*/  VIADD R17, R17, 0xffffff4e ;  /* 0xffffff4e11117836 */ /* 0x000fe40000000000 */
[----:B--2---:R-:W-:-:S04]  /*c080*/  IMAD.WIDE R228, R3, 0x4, R228 ;  /* 0x0000000403e47825 */ /* 0x004fc800078e02e4 */
[C---:B---3--:R-:W-:Y:S01]  /*c090*/  IMAD.WIDE R226, R3.reuse, 0x4, R226 ;  /* 0x0000000403e27825 */ /* 0x048fe200078e02e2 */
[----:B------:R1:W-:Y:S03]  /*c0a0*/  LDGSTS.E [R244+0x5000c], desc[UR16][R228.64], !P0 ;  /* 0x5000c000e4f47fae */ /* 0x0003e6000c121850 */
[C---:B----4-:R-:W-:Y:S01]  /*c0b0*/  IMAD.WIDE R222, R3.reuse, 0x4, R222 ;  /* 0x0000000403de7825 */ /* 0x050fe200078e02de */
[----:B------:R-:W-:Y:S04]  /*c0c0*/  LDGSTS.E [R244+0x5400c], desc[UR16][R226.64], !P0 ;  /* 0x5400c000e2f47fae */ /* 0x000fe8000c121850 */
[----:B------:R2:W-:Y:S01]  /*c0d0*/  LDGSTS.E [R244+0x5800c], desc[UR16][R222.64], !P0 ;  /* 0x5800c000def47fae */ /* 0x0005e2000c121850 */
[----:B-1----:R-:W-:-:S04]  /*c0e0*/  IMAD.WIDE R228, R3, 0x4, R242 ;  /* 0x0000000403e47825 */ /* 0x002fc800078e02f2 */
[----:B------:R-:W-:-:S04]  /*c0f0*/  IMAD.WIDE R224, R3, 0x4, R224 ;  /* 0x0000000403e07825 */ /* 0x000fc800078e02e0 */
[C---:B--2---:R-:W-:Y:S01]  /*c100*/  IMAD.WIDE R222, R3.reuse, 0x4, R234 ;  /* 0x0000000403de7825 */ /* 0x044fe200078e02ea */
[----:B------:R1:W-:Y:S03]  /*c110*/  LDGSTS.E [R244+0x5c00c], desc[UR16][R224.64], !P0 ;  /* 0x5c00c000e0f47fae */ /* 0x0003e6000c121850 */
[C---:B------:R-:W-:Y:S01]  /*c120*/  IMAD.WIDE R226, R3.reuse, 0x4, R238 ;  /* 0x0000000403e27825 */ /* 0x040fe200078e02ee */
[----:B------:R-:W-:Y:S04]  /*c130*/  LDGSTS.E [R245+0x50000], desc[UR16][R228.64], !P1 ;  /* 0x50000000e4f57fae */ /* 0x000fe8000c921850 */
[----:B------:R2:W-:Y:S01]  /*c140*/  LDGSTS.E [R245+0x54000], desc[UR16][R222.64], !P1 ;  /* 0x54000000def57fae */ /* 0x0005e2000c921850 */
[----:B-1----:R-:W-:-:S05]  /*c150*/  IMAD.WIDE R224, R3, 0x4, R240 ;  /* 0x0000000403e07825 */ /* 0x002fca00078e02f0 */
[----:B------:R-:W-:Y:S04]  /*c160*/  LDGSTS.E [R245+0x58000], desc[UR16][R224.64], !P1 ;  /* 0x58000000e0f57fae */ /* 0x000fe8000c921850 */
[----:B------:R1:W-:Y:S01]  /*c170*/  LDGSTS.E [R245+0x5c000], desc[UR16][R226.64], !P1 ;  /* 0x5c000000e2f57fae */ /* 0x0003e2000c921850 */
[----:B------:R-:W-:Y:S01]  /*c180*/  ISETP.GE.AND P1, PT, R231, R230, PT ;  /* 0x000000e6e700720c */ /* 0x000fe20003f26270 */
[----:B--2---:R-:W-:Y:S01]  /*c190*/  IMAD.WIDE R222, R3, 0x4, R236 ;  /* 0x0000000403de7825 */ /* 0x004fe200078e02ec */
[----:B------:R-:W-:Y:S02]  /*c1a0*/  ISETP.GE.U32.AND P0, PT, R5, 0x7fffff32, PT ;  /* 0x7fffff320500780c */ /* 0x000fe40003f06070 */
[----:B------:R-:W-:Y:S02]  /*c1b0*/  SEL R5, RZ, 0x4, P1 ;  /* 0x00000004ff057807 */ /* 0x000fe40000800000 */
[----:B------:R-:W-:Y:S01]  /*c1c0*/  ISETP.GT.AND P1, PT, R16, 0xbf, PT ;  /* 0x000000bf1000780c */ /* 0x000fe20003f24270 */
[----:B------:R2:W-:Y:S04]  /*c1d0*/  LDGSTS.E [R245+0x50004], desc[UR16][R222.64], !P2 ;  /* 0x50004000def57fae */ /* 0x0005e8000d121850 */
[----:B------:R-:W5:Y:S01]  /*c1e0*/  LDL.LU R16, [R1+0x6a8] ;  /* 0x0006a80001107983 */ /* 0x000f620000300800 */
[----:B-1----:R-:W-:-:S03]  /*c1f0*/  IMAD.WIDE R226, R3, 0x4, R14 ;  /* 0x0000000403e27825 */ /* 0x002fc600078e020e */
[----:B------:R-:W5:Y:S01]  /*c200*/  LDL.LU.64 R14, [R1+0x6a0] ;  /* 0x0006a000010e7983 */ /* 0x000f620000300a00 */
[----:B--2---:R-:W-:-:S03]  /*c210*/  IMAD.WIDE R222, R3, 0x4, R12 ;  /* 0x0000000403de7825 */ /* 0x004fc600078e020c */
[----:B------:R-:W5:Y:S04]  /*c220*/  LDL.LU.64 R12, [R1+0x698] ;  /* 0x00069800010c7983 */ /* 0x000f680000300a00 */
[----:B------:R1:W-:Y:S01]  /*c230*/  STL [R1], RZ ;  /* 0x000000ff01007387 */ /* 0x0003e20000100800 */
[----:B------:R-:W-:-:S03]  /*c240*/  IMAD.WIDE R224, R3, 0x4, R232 ;  /* 0x0000000403e07825 */ /* 0x000fc600078e02e8 */
[----:B------:R1:W-:Y:S04]  /*c250*/  STL [R1+0x4], RZ ;  /* 0x000004ff01007387 */ /* 0x0003e80000100800 */
[----:B------:R1:W-:Y:S04]  /*c260*/  STL [R1+0x8], RZ ;  /* 0x000008ff01007387 */ /* 0x0003e80000100800 */
[----:B------:R1:W-:Y:S04]  /*c270*/  STL [R1+0xc], RZ ;  /* 0x00000cff01007387 */ /* 0x0003e80000100800 */
[----:B------:R1:W-:Y:S04]  /*c280*/  STL [R1+0x10], RZ ;  /* 0x000010ff01007387 */ /* 0x0003e80000100800 */
[----:B------:R1:W-:Y:S04]  /*c290*/  STL [R1+0x14], RZ ;  /* 0x000014ff01007387 */ /* 0x0003e80000100800 */
[----:B------:R1:W-:Y:S04]  /*c2a0*/  STL [R1+0x18], RZ ;  /* 0x000018ff01007387 */ /* 0x0003e80000100800 */
[----:B------:R1:W-:Y:S04]  /*c2b0*/  STL [R1+0x1c], RZ ;  /* 0x00001cff01007387 */ /* 0x0003e80000100800 */
[----:B------:R-:W-:Y:S04]  /*c2c0*/  LDGSTS.E [R245+0x54004], desc[UR16][R224.64], !P2 ;  /* 0x54004000e0f57fae */ /* 0x000fe8000d121850 */
        /* <DEDUP_REMOVED lines=15> */
[----:B------:R2:W-:Y:S04]  /*c3c0*/  LDGSTS.E [R245+0x5400c], desc[UR16][R42.64], !P4 ;  /* 0x5400c0002af57fae */ /* 0x0005e8000e121850 */
[----:B------:R1:W-:Y:S04]  /*c3d0*/  STL [R1+0x40], RZ ;  /* 0x000040ff01007387 */ /* 0x0003e80000100800 */
[----:B------:R-:W-:Y:S04]  /*c3e0*/  LDGSTS.E [R245+0x5800c], desc[UR16][R124.64], !P4 ;  /* 0x5800c0007cf57fae */ /* 0x000fe8000e121850 */
[----:B------:R1:W-:Y:S01]  /*c3f0*/  STL [R1+0x44], RZ ;  /* 0x000044ff01007387 */ /* 0x0003e20000100800 */
[----:B------:R-:W-:Y:S01]  /*c400*/  SEL R5, R5, RZ, P1 ;  /* 0x000000ff05057207 */ /* 0x000fe20000800000 */
[----:B--2---:R-:W2:Y:S02]  /*c410*/  LDC R42, c[0x0][0x230] ;  /* 0x00008c00ff2a7b82 */ /* 0x004ea40000000800 */
        /* <DEDUP_REMOVED lines=20> */
[----:B------:R-:W-:Y:S01]  /*c560*/  ISETP.NE.U32.AND P1, PT, R5, RZ, PT ;  /* 0x000000ff0500720c */ /* 0x000fe20003f25070 */
[----:B---3--:R-:W3:Y:S02]  /*c570*/  LDC R8, c[0x0][0x230] ;  /* 0x00008c00ff087b82 */ /* 0x008ee40000000800 */
[----:B------:R-:W-:Y:S04]  /*c580*/  LDGSTS.E [R246+0x54008], desc[UR16][R110.64], !P0 ;  /* 0x540080006ef67fae */ /* 0x000fe8000c121850 */
[----:B------:R1:W-:Y:S02]  /*c590*/  STL [R1+0x70], RZ ;  /* 0x000070ff01007387 */ /* 0x0003e40000100800 */
[----:B------:R-:W4:Y:S02]  /*c5a0*/  LDC R5, c[0x0][0x230] ;  /* 0x00008c00ff057b82 */ /* 0x000f240000000800 */
[----:B------:R-:W-:Y:S04]  /*c5b0*/  LDGSTS.E [R246+0x58008], desc[UR16][R44.64], !P0 ;  /* 0x580080002cf67fae */ /* 0x000fe8000c121850 */
[----:B------:R1:W-:Y:S01]  /*c5c0*/  STL [R1+0x74], RZ ;  /* 0x000074ff01007387 */ /* 0x0003e20000100800 */
[----:B------:R-:W-:Y:S01]  /*c5d0*/  IMAD.WIDE R26, R3, 0x4, R26 ;  /* 0x00000004031a7825 */ /* 0x000fe200078e021a */
[----:B------:R-:W1:Y:S02]  /*c5e0*/  LDC R9, c[0x0][0x230] ;  /* 0x00008c00ff097b82 */ /* 0x000e640000000800 */
[----:B------:R2:W-:Y:S01]  /*c5f0*/  LDGSTS.E [R246+0x5c008], desc[UR16][R6.64], !P0 ;  /* 0x5c00800006f67fae */ /* 0x0005e2000c121850 */
[----:B------:R-:W-:-:S03]  /*c600*/  ISETP.GE.U32.AND P0, PT, R17, 0x7fffff2f, PT ;  /* 0x7fffff2f1100780c */ /* 0x000fc60003f06070 */
[----:B------:R1:W-:Y:S04]  /*c610*/  STL [R1+0x78], RZ ;  /* 0x000078ff01007387 */ /* 0x0003e80000100800 */
[----:B------:R1:W-:Y:S04]  /*c620*/  STL [R1+0x7c], RZ ;  /* 0x00007cff01007387 */ /* 0x0003e80000100800 */
[----:B------:R-:W3:Y:S01]  /*c630*/  LDL R17, [R1+0x264] ;  /* 0x0002640001117983 */ /* 0x000ee20000100800 */
[----:B--2---:R-:W2:Y:S01]  /*c640*/  LDC R6, c[0x0][0x230] ;  /* 0x00008c00ff067b82 */ /* 0x004ea20000000800 */
[----:B----4-:R-:W-:-:S05]  /*c650*/  VIADD R5, R5, 0xffffff50 ;  /* 0xffffff5005057836 */ /* 0x010fca0000000000 */
[----:B------:R-:W-:Y:S02]  /*c660*/  ISETP.GE.U32.AND P2, PT, R5, 0x7fffff31, PT ;  /* 0x7fffff310500780c */ /* 0x000fe40003f46070 */
[----:B------:R-:W-:Y:S01]  /*c670*/  IADD3 R5, R42, -0xb1, RZ ;  /* 0xffffff4f2a057810 */ /* 0x000fe20007ffe0ff */
[----:B------:R-:W4:Y:S03]  /*c680*/  LDC R7, c[0x0][0x230] ;  /* 0x00008c00ff077b82 */ /* 0x000f260000000800 */
[----:B------:R-:W-:-:S05]  /*c690*/  ISETP.GE.U32.AND P3, PT, R5, 0x7fffff30, PT ;  /* 0x7fffff300500780c */ /* 0x000fca0003f66070 */
[----:B------:R-:W1:Y:S01]  /*c6a0*/  LDC R5, c[0x0][0x230] ;  /* 0x00008c00ff057b82 */ /* 0x000e620000000800 */
        /* <DEDUP_REMOVED lines=9> */
[----:B--2---:R-:W-:Y:S01]  /*c740*/  IADD3 R6, R6, -0xb4, RZ ;  /* 0xffffff4c06067810 */ /* 0x004fe20007ffe0ff */
[----:B------:R-:W-:Y:S02]  /*c750*/  LDGSTS.E [R247+0x50000], desc[UR16][R170.64], !P3 ;  /* 0x50000000aaf77fae */ /* 0x000fe4000d921850 */
[----:B------:R-:W-:-:S02]  /*c760*/  IMAD.WIDE R152, R3, 0x4, R152 ;  /* 0x0000000403987825 */ /* 0x000fc400078e0298 */
[----:B------:R-:W-:Y:S02]  /*c770*/  LDGSTS.E [R247+0x54000], desc[UR16][R168.64], !P3 ;  /* 0x54000000a8f77fae */ /* 0x000fe4000d921850 */
[----:B---3--:R-:W-:Y:S02]  /*c780*/  VIADD R8, R8, 0xffffff4d ;  /* 0xffffff4d08087836 */ /* 0x008fe40000000000 */
[C---:B------:R-:W-:Y:S01]  /*c790*/  IMAD.WIDE R166, R3.reuse, 0x4, R166 ;  /* 0x0000000403a67825 */ /* 0x040fe200078e02a6 */
[----:B------:R-:W-:Y:S02]  /*c7a0*/  LDGSTS.E [R247+0x58000], desc[UR16][R152.64], !P3 ;  /* 0x5800000098f77fae */ /* 0x000fe4000d921850 */
[----:B------:R-:W-:Y:S02]  /*c7b0*/  ISETP.GE.U32.AND P2, PT, R8, 0x7fffff2e, PT ;  /* 0x7fffff2e0800780c */ /* 0x000fe40003f46070 */
[----:B------:R-:W-:Y:S01]  /*c7c0*/  LDGSTS.E [R247+0x5c000], desc[UR16][R166.64], !P3 ;  /* 0x5c000000a6f77fae */ /* 0x000fe2000d921850 */
[----:B------:R-:W-:Y:S01]  /*c7d0*/  ISETP.GE.U32.AND P3, PT, R6, 0x7fffff2d, PT ;  /* 0x7fffff2d0600780c */ /* 0x000fe20003f66070 */
[C---:B------:R-:W-:Y:S01]  /*c7e0*/  IMAD.WIDE R164, R3.reuse, 0x4, R164 ;  /* 0x0000000403a47825 */ /* 0x040fe200078e02a4 */
[----:B------:R-:W2:Y:S03]  /*c7f0*/  LDC R6, c[0x0][0x230] ;  /* 0x00008c00ff067b82 */ /* 0x000ea60000000800 */
[C---:B------:R-:W-:Y:S01]  /*c800*/  IMAD.WIDE R162, R3.reuse, 0x4, R162 ;  /* 0x0000000403a27825 */ /* 0x040fe200078e02a2 */
[----:B------:R-:W-:Y:S03]  /*c810*/  LDGSTS.E [R247+0x50004], desc[UR16][R164.64], !P0 ;  /* 0x50004000a4f77fae */ /* 0x000fe6000c121850 */
[C---:B------:R-:W-:Y:S01]  /*c820*/  IMAD.WIDE R88, R3.reuse, 0x4, R88 ;  /* 0x0000000403587825 */ /* 0x040fe200078e0258 */
[----:B------:R-:W3:Y:S01]  /*c830*/  LDC R8, c[0x0][0x230] ;  /* 0x00008c00ff087b82 */ /* 0x000ee20000000800 */
[----:B------:R-:W-:Y:S02]  /*c840*/  LDGSTS.E [R247+0x54004], desc[UR16][R162.64], !P0 ;  /* 0x54004000a2f77fae */ /* 0x000fe4000c121850 */
[----:B------:R-:W-:-:S02]  /*c850*/  IMAD.WIDE R160, R3, 0x4, R160 ;  /* 0x0000000403a07825 */ /* 0x000fc400078e02a0 */
[----:B------:R-:W-:Y:S02]  /*c860*/  LDGSTS.E [R247+0x58004], desc[UR16][R88.64], !P0 ;  /* 0x5800400058f77fae */ /* 0x000fe4000c121850 */
[----:B-1----:R-:W-:Y:S02]  /*c870*/  VIADD R5, R5, 0xffffff4b ;  /* 0xffffff4b05057836 */ /* 0x002fe40000000000 */
[C---:B------:R-:W-:Y:S01]  /*c880*/  IMAD.WIDE R158, R3.reuse, 0x4, R158 ;  /* 0x00000004039e7825 */ /* 0x040fe200078e029e */
[----:B------:R-:W-:Y:S03]  /*c890*/  LDGSTS.E [R247+0x5c004], desc[UR16][R160.64], !P0 ;  /* 0x5c004000a0f77fae */ /* 0x000fe6000c121850 */
[----:B------:R-:W-:Y:S01]  /*c8a0*/  IMAD.WIDE R156, R3, 0x4, R156 ;  /* 0x00000004039c7825 */ /* 0x000fe200078e029c */
[----:B------:R-:W-:Y:S01]  /*c8b0*/  ISETP.GE.U32.AND P0, PT, R5, 0x7fffff2c, PT ;  /* 0x7fffff2c0500780c */ /* 0x000fe20003f06070 */
[----:B------:R-:W-:Y:S02]  /*c8c0*/  LDGSTS.E [R247+0x50008], desc[UR16][R158.64], !P2 ;  /* 0x500080009ef77fae */ /* 0x000fe4000d121850 */
[----:B------:R-:W-:-:S02]  /*c8d0*/  IMAD.WIDE R100, R3, 0x4, R100 ;  /* 0x0000000403647825 */ /* 0x000fc400078e0264 */
[----:B------:R-:W-:Y:S02]  /*c8e0*/  LDGSTS.E [R247+0x54008], desc[UR16][R156.64], !P2 ;  /* 0x540080009cf77fae */ /* 0x000fe4000d121850 */
[----:B------:R-:W-:Y:S02]  /*c8f0*/  IMAD.WIDE R146, R3, 0x4, R146 ;  /* 0x0000000403927825 */ /* 0x000fe400078e0292 */
[----:B------:R-:W-:Y:S02]  /*c900*/  LDGSTS.E [R247+0x58008], desc[UR16][R100.64], !P2 ;  /* 0x5800800064f77fae */ /* 0x000fe4000d121850 */
[----:B----4-:R-:W-:Y:S02]  /*c910*/  VIADD R5, R7, 0xffffff4a ;  /* 0xffffff4a07057836 */ /* 0x010fe40000000000 */
[----:B------:R-:W-:Y:S01]  /*c920*/  LDGSTS.E [R247+0x5c008], desc[UR16][R146.64], !P2 ;  /* 0x5c00800092f77fae */ /* 0x000fe2000d121850 */
[----:B------:R-:W-:Y:S01]  /*c930*/  IMAD.WIDE R150, R3, 0x4, R150 ;  /* 0x0000000403967825 */ /* 0x000fe200078e0296 */
[----:B------:R-:W1:Y:S01]  /*c940*/  LDC R7, c[0x0][0x230] ;  /* 0x00008c00ff077b82 */ /* 0x000e620000000800 */
[----:B------:R-:W-:-:S02]  /*c950*/  ISETP.GE.U32.AND P2, PT, R5, 0x7fffff2b, PT ;  /* 0x7fffff2b0500780c */ /* 0x000fc40003f46070 */
        /* <DEDUP_REMOVED lines=15> */
[----:B------:R-:W-:-:S04]  /*ca50*/  IMAD.WIDE R104, R3, 0x4, R104 ;  /* 0x0000000403687825 */ /* 0x000fc800078e0268 */
[C---:B------:R-:W-:Y:S01]  /*ca60*/  IMAD.WIDE R102, R3.reuse, 0x4, R102 ;  /* 0x0000000403667825 */ /* 0x040fe200078e0266 */
[----:B------:R-:W-:Y:S03]  /*ca70*/  LDGSTS.E [R248+0x5c000], desc[UR16][R106.64], !P0 ;  /* 0x5c0000006af87fae */ /* 0x000fe6000c121850 */
[----:B------:R-:W-:Y:S01]  /*ca80*/  IMAD.WIDE R98, R3, 0x4, R98 ;  /* 0x0000000403627825 */ /* 0x000fe200078e0262 */
[----:B------:R-:W-:Y:S01]  /*ca90*/  ISETP.GE.U32.AND P3, PT, R5, 0x7fffff2a, PT ;  /* 0x7fffff2a0500780c */ /* 0x000fe20003f66070 */
[----:B------:R-:W-:Y:S02]  /*caa0*/  LDGSTS.E [R248+0x50004], desc[UR16][R104.64], !P2 ;  /* 0x5000400068f87fae */ /* 0x000fe4000d121850 */
[----:B------:R-:W-:Y:S02]  /*cab0*/  IMAD.WIDE R86, R3, 0x4, R86 ;  /* 0x0000000403567825 */ /* 0x000fe400078e0256 */
[----:B------:R-:W-:Y:S02]  /*cac0*/  LDGSTS.E [R248+0x54004], desc[UR16][R102.64], !P2 ;  /* 0x5400400066f87fae */ /* 0x000fe4000d121850 */
[----:B------:R-:W-:-:S02]  /*cad0*/  VIADD R6, R9, 0xffffff47 ;  /* 0xffffff4709067836 */ /* 0x000fc40000000000 */
[----:B---3--:R-:W-:Y:S01]  /*cae0*/  VIADD R5, R8, 0xffffff48 ;  /* 0xffffff4808057836 */ /* 0x008fe20000000000 */
[----:B------:R-:W-:Y:S01]  /*caf0*/  LDGSTS.E [R248+0x58004], desc[UR16][R98.64], !P2 ;  /* 0x5800400062f87fae */ /* 0x000fe2000d121850 */
[----:B------:R-:W-:Y:S01]  /*cb00*/  IMAD.WIDE R90, R3, 0x4, R90 ;  /* 0x00000004035a7825 */ /* 0x000fe200078e025a */
[----:B------:R-:W2:Y:S02]  /*cb10*/  LDC R8, c[0x0][0x230] ;  /* 0x00008c00ff087b82 */ /* 0x000ea40000000800 */
[----:B------:R-:W-:Y:S01]  /*cb20*/  LDGSTS.E [R248+0x5c004], desc[UR16][R86.64], !P2 ;  /* 0x5c00400056f87fae */ /* 0x000fe2000d121850 */
[----:B------:R-:W-:Y:S02]  /*cb30*/  ISETP.GE.U32.AND P2, PT, R6, 0x7fffff28, PT ;  /* 0x7fffff280600780c */ /* 0x000fe40003f46070 */
[----:B------:R-:W-:Y:S01]  /*cb40*/  ISETP.GE.U32.AND P0, PT, R5, 0x7fffff29, PT ;  /* 0x7fffff290500780c */ /* 0x000fe20003f06070 */
[C---:B------:R-:W-:Y:S01]  /*cb50*/  IMAD.WIDE R18, R3.reuse, 0x4, R18 ;  /* 0x0000000403127825 */ /* 0x040fe200078e0212 */
[----:B------:R-:W-:Y:S01]  /*cb60*/  LDGSTS.E [R248+0x50008], desc[UR16][R90.64], !P3 ;  /* 0x500080005af87fae */ /* 0x000fe2000d921850 */
[----:B------:R-:W3:Y:S02]  /*cb70*/  LDC R6, c[0x0][0x230] ;  /* 0x00008c00ff067b82 */ /* 0x000ee40000000800 */
[C---:B------:R-:W-:Y:S01]  /*cb80*/  IMAD.WIDE R74, R3.reuse, 0x4, R74 ;  /* 0x00000004034a7825 */ /* 0x040fe200078e024a */
[----:B------:R-:W-:Y:S03]  /*cb90*/  LDGSTS.E [R248+0x54008], desc[UR16][R18.64], !P3 ;  /* 0x5400800012f87fae */ /* 0x000fe6000d921850 */
[----:B------:R-:W-:Y:S01]  /*cba0*/  IMAD.WIDE R82, R3, 0x4, R82 ;  /* 0x0000000403527825 */ /* 0x000fe200078e0252 */
[----:B-1----:R-:W-:Y:S01]  /*cbb0*/  IADD3 R5, R7, -0xba, RZ ;  /* 0xffffff4607057810 */ /* 0x002fe20007ffe0ff */
[----:B------:R-:W-:Y:S01]  /*cbc0*/  LDGSTS.E [R248+0x58008], desc[UR16][R74.64], !P3 ;  /* 0x580080004af87fae */ /* 0x000fe2000d921850 */
[----:B------:R-:W1:Y:S01]  /*cbd0*/  LDC R7, c[0x0][0x230] ;  /* 0x00008c00ff077b82 */ /* 0x000e620000000800 */
[----:B------:R-:W-:-:S02]  /*cbe0*/  IMAD.WIDE R78, R3, 0x4, R78 ;  /* 0x00000004034e7825 */ /* 0x000fc400078e024e */
[----:B------:R-:W-:Y:S02]  /*cbf0*/  LDGSTS.E [R248+0x5c008], desc[UR16][R82.64], !P3 ;  /* 0x5c00800052f87fae */ /* 0x000fe4000d921850 */
[C---:B------:R-:W-:Y:S02]  /*cc00*/  IMAD.WIDE R76, R3.reuse, 0x4, R76 ;  /* 0x00000004034c7825 */ /* 0x040fe400078e024c */
[----:B------:R-:W-:Y:S02]  /*cc10*/  LDGSTS.E [R248+0x5000c], desc[UR16][R78.64], !P0 ;  /* 0x5000c0004ef87fae */ /* 0x000fe4000c121850 */
[C---:B------:R-:W-:Y:S02]  /*cc20*/  IMAD.WIDE R70, R3.reuse, 0x4, R70 ;  /* 0x0000000403467825 */ /* 0x040fe400078e0246 */
[----:B------:R-:W-:Y:S02]  /*cc30*/  LDGSTS.E [R248+0x5400c], desc[UR16][R76.64], !P0 ;  /* 0x5400c0004cf87fae */ /* 0x000fe4000c121850 */
[----:B------:R-:W-:-:S02]  /*cc40*/  IMAD.WIDE R66, R3, 0x4, R66 ;  /* 0x0000000403427825 */ /* 0x000fc400078e0242 */
        /* <DEDUP_REMOVED lines=10> */
[----:B---3--:R-:W-:Y:S01]  /*ccf0*/  VIADD R5, R6, 0xffffff45 ;  /* 0xffffff4506057836 */ /* 0x008fe20000000000 */
[----:B------:R-:W-:Y:S01]  /*cd00*/  LDGSTS.E [R249+0x5c000], desc[UR16][R30.64], !P2 ;  /* 0x5c0000001ef97fae */ /* 0x000fe2000d121850 */
[C---:B------:R-:W-:Y:S01]  /*cd10*/  IMAD.WIDE R24, R3.reuse, 0x4, R24 ;  /* 0x0000000403187825 */ /* 0x040fe200078e0218 */
[----:B------:R-:W3:Y:S03]  /*cd20*/  LDC R6, c[0x0][0x230] ;  /* 0x00008c00ff067b82 */ /* 0x000ee60000000800 */
[----:B------:R-:W-:Y:S01]  /*cd30*/  IMAD.WIDE R92, R3, 0x4, R92 ;  /* 0x00000004035c7825 */ /* 0x000fe200078e025c */
[----:B------:R-:W-:Y:S01]  /*cd40*/  ISETP.GE.U32.AND P2, PT, R5, 0x7fffff26, PT ;  /* 0x7fffff260500780c */ /* 0x000fe20003f46070 */
[----:B------:R-:W-:Y:S02]  /*cd50*/  LDGSTS.E [R249+0x50004], desc[UR16][R24.64], !P0 ;  /* 0x5000400018f97fae */ /* 0x000fe4000c121850 */
[----:B------:R-:W-:-:S02]  /*cd60*/  IMAD.WIDE R84, R3, 0x4, R84 ;  /* 0x0000000403547825 */ /* 0x000fc400078e0254 */
[----:B------:R-:W-:Y:S02]  /*cd70*/  LDGSTS.E [R249+0x54004], desc[UR16][R92.64], !P0 ;  /* 0x540040005cf97fae */ /* 0x000fe4000c121850 */
[----:B------:R-:W-:Y:S02]  /*cd80*/  IMAD.WIDE R196, R3, 0x4, R196 ;  /* 0x0000000403c47825 */ /* 0x000fe400078e02c4 */
[----:B------:R-:W-:Y:S02]  /*cd90*/  LDGSTS.E [R249+0x58004], desc[UR16][R84.64], !P0 ;  /* 0x5800400054f97fae */ /* 0x000fe4000c121850 */
[----:B--2---:R-:W-:Y:S02]  /*cda0*/  VIADD R5, R8, 0xffffff44 ;  /* 0xffffff4408057836 */ /* 0x004fe40000000000 */
[----:B------:R-:W2:Y:S01]  /*cdb0*/  LDC R8, c[0x0][0x230] ;  /* 0x00008c00ff087b82 */ /* 0x000ea20000000800 */
[----:B------:R-:W-:Y:S02]  /*cdc0*/  LDGSTS.E [R249+0x5c004], desc[UR16][R196.64], !P0 ;  /* 0x5c004000c4f97fae */ /* 0x000fe4000c121850 */
[----:B------:R-:W-:-:S02]  /*cdd0*/  ISETP.GE.U32.AND P0, PT, R5, 0x7fffff25, PT ;  /* 0x7fffff250500780c */ /* 0x000fc40003f06070 */
[----:B-1----:R-:W-:-:S03]  /*cde0*/  IADD3 R5, R7, -0xbd, RZ ;  /* 0xffffff4307057810 */ /* 0x002fc60007ffe0ff */
[----:B------:R-:W1:Y:S01]  /*cdf0*/  LDC R7, c[0x0][0x230] ;  /* 0x00008c00ff077b82 */ /* 0x000e620000000800 */
[----:B------:R-:W-:Y:S01]  /*ce00*/  IMAD.WIDE R192, R3, 0x4, R192 ;  /* 0x0000000403c07825 */ /* 0x000fe200078e02c0 */
[----:B------:R-:W-:-:S03]  /*ce10*/  ISETP.GE.U32.AND P3, PT, R5, 0x7fffff24, PT ;  /* 0x7fffff240500780c */ /* 0x000fc60003f66070 */
        /* <DEDUP_REMOVED lines=8> */
[----:B------:R-:W-:-:S04]  /*cea0*/  IMAD.WIDE R94, R3, 0x4, R94 ;  /* 0x00000004035e7825 */ /* 0x000fc800078e025e */
[----:B------:R-:W-:Y:S01]  /*ceb0*/  IMAD.WIDE R184, R3, 0x4, R184 ;  /* 0x0000000403b87825 */ /* 0x000fe200078e02b8 */
[----:B------:R-:W-:Y:S01]  /*cec0*/  ISETP.GE.U32.AND P2, PT, R5, 0x7fffff23, PT ;  /* 0x7fffff230500780c */ /* 0x000fe20003f46070 */
[----:B------:R-:W-:Y:S02]  /*ced0*/  LDGSTS.E [R249+0x5000c], desc[UR16][R94.64], !P0 ;  /* 0x5000c0005ef97fae */ /* 0x000fe4000c121850 */
[C---:B------:R-:W-:Y:S02]  /*cee0*/  IMAD.WIDE R190, R3.reuse, 0x4, R190 ;  /* 0x0000000403be7825 */ /* 0x040fe400078e02be */
[----:B------:R-:W-:Y:S02]  /*cef0*/  LDGSTS.E [R249+0x5400c], desc[UR16][R184.64], !P0 ;  /* 0x5400c000b8f97fae */ /* 0x000fe4000c121850 */
[C---:B------:R-:W-:Y:S02]  /*cf00*/  IMAD.WIDE R180, R3.reuse, 0x4, R180 ;  /* 0x0000000403b47825 */ /* 0x040fe400078e02b4 */
[----:B------:R-:W-:Y:S02]  /*cf10*/  LDGSTS.E [R249+0x5800c], desc[UR16][R190.64], !P0 ;  /* 0x5800c000bef97fae */ /* 0x000fe4000c121850 */
[----:B------:R-:W-:-:S04]  /*cf20*/  IMAD.WIDE R186, R3, 0x4, R186 ;  /* 0x0000000403ba7825 */ /* 0x000fc800078e02ba */
[C---:B------:R-:W-:Y:S01]  /*cf30*/  IMAD.WIDE R176, R3.reuse, 0x4, R176 ;  /* 0x0000000403b07825 */ /* 0x040fe200078e02b0 */
[----:B------:R-:W-:Y:S03]  /*cf40*/  LDGSTS.E [R249+0x5c00c], desc[UR16][R180.64], !P0 ;  /* 0x5c00c000b4f97fae */ /* 0x000fe6000c121850 */
[----:B--2---:R-:W-:Y:S01]  /*cf50*/  VIADD R5, R8, 0xffffff41 ;  /* 0xffffff4108057836 */ /* 0x004fe20000000000 */
[----:B------:R-:W-:Y:S01]  /*cf60*/  LDGSTS.E [R250+0x50000], desc[UR16][R186.64], !P3 ;  /* 0x50000000bafa7fae */ /* 0x000fe2000d921850 */
[----:B------:R-:W-:Y:S01]  /*cf70*/  IMAD.WIDE R182, R3, 0x4, R182 ;  /* 0x0000000403b67825 */ /* 0x000fe200078e02b6 */
[----:B-1----:R-:W-:-:S03]  /*cf80*/  IADD3 R224, R7, -0xc0, RZ ;  /* 0xffffff4007e07810 */ /* 0x002fc60007ffe0ff */
[----:B------:R-:W-:Y:S01]  /*cf90*/  IMAD.WIDE R80, R3, 0x4, R80 ;  /* 0x0000000403507825 */ /* 0x000fe200078e0250 */
[----:B------:R-:W-:Y:S01]  /*cfa0*/  ISETP.GE.U32.AND P0, PT, R5, 0x7fffff22, PT ;  /* 0x7fffff220500780c */ /* 0x000fe20003f06070 */
[----:B------:R-:W-:Y:S02]  /*cfb0*/  LDGSTS.E [R250+0x54000], desc[UR16][R176.64], !P3 ;  /* 0x54000000b0fa7fae */ /* 0x000fe4000d921850 */
[C---:B------:R-:W-:Y:S02]  /*cfc0*/  IMAD.WIDE R46, R3.reuse, 0x4, R46 ;  /* 0x00000004032e7825 */ /* 0x040fe400078e022e */
[----:B------:R-:W-:Y:S02]  /*cfd0*/  LDGSTS.E [R250+0x58000], desc[UR16][R182.64], !P3 ;  /* 0x58000000b6fa7fae */ /* 0x000fe4000d921850 */
[C---:B------:R-:W-:Y:S02]  /*cfe0*/  IMAD.WIDE R64, R3.reuse, 0x4, R64 ;  /* 0x0000000403407825 */ /* 0x040fe400078e0240 */
[----:B------:R-:W-:Y:S01]  /*cff0*/  LDGSTS.E [R250+0x5c000], desc[UR16][R80.64], !P3 ;  /* 0x5c00000050fa7fae */ /* 0x000fe2000d921850 */
[----:B------:R-:W-:Y:S01]  /*d000*/  ISETP.GE.U32.AND P3, PT, R224, 0x7fffff21, PT ;  /* 0x7fffff21e000780c */ /* 0x000fe20003f66070 */
        /* <DEDUP_REMOVED lines=25> */
[----:B------:R-:W0:Y:S02]  /*d1a0*/  LDGDEPBAR ;  /* 0x00000000000079af */ /* 0x000e240000000000 */
[C---:B------:R-:W-:Y:S02]  /*d1b0*/  IMAD.WIDE R220, R11.reuse, 0x4, R220 ;  /* 0x000000040bdc7825 */ /* 0x040fe400078e02dc */
[----:B------:R-:W-:Y:S02]  /*d1c0*/  LDGSTS.E [R251+0x7a000], desc[UR16][R34.64], P1 ;  /* 0x7a00000022fb7fae */ /* 0x000fe40008921850 */
[C---:B------:R-:W-:Y:S02]  /*d1d0*/  IMAD.WIDE R218, R11.reuse, 0x4, R218 ;  /* 0x000000040bda7825 */ /* 0x040fe400078e02da */
[----:B------:R-:W-:Y:S02]  /*d1e0*/  LDGSTS.E [R251+0x7a400], desc[UR16][R116.64], P1 ;  /* 0x7a40000074fb7fae */ /* 0x000fe40008921850 */
[----:B------:R-:W-:-:S02]  /*d1f0*/  IMAD.WIDE R216, R11, 0x4, R216 ;  /* 0x000000040bd87825 */ /* 0x000fc400078e02d8 */
[----:B------:R-:W-:Y:S02]  /*d200*/  LDGSTS.E [R251+0x7a800], desc[UR16][R32.64], P1 ;  /* 0x7a80000020fb7fae */ /* 0x000fe40008921850 */
[----:B------:R-:W-:Y:S01]  /*d210*/  IMAD.WIDE R214, R11, 0x4, R214 ;  /* 0x000000040bd67825 */ /* 0x000fe200078e02d6 */
[----:B------:R-:W-:Y:S01]  /*d220*/  ISETP.GE.AND P0, PT, R17, 0x20, PT ;  /* 0x000000201100780c */ /* 0x000fe20003f06270 */
[----:B------:R-:W-:Y:S02]  /*d230*/  LDGSTS.E [R251+0x7ac00], desc[UR16][R220.64], P1 ;  /* 0x7ac00000dcfb7fae */ /* 0x000fe40008921850 */
[C---:B------:R-:W-:Y:S02]  /*d240*/  IMAD.WIDE R212, R11.reuse, 0x4, R212 ;  /* 0x000000040bd47825 */ /* 0x040fe400078e02d4 */
[----:B------:R-:W-:Y:S02]  /*d250*/  LDGSTS.E [R251+0x7b000], desc[UR16][R218.64], P1 ;  /* 0x7b000000dafb7fae */ /* 0x000fe40008921850 */
[----:B------:R-:W-:-:S02]  /*d260*/  IMAD.WIDE R20, R11, 0x4, R20 ;  /* 0x000000040b147825 */ /* 0x000fc400078e0214 */
[----:B------:R1:W-:Y:S02]  /*d270*/  LDGSTS.E [R251+0x7b400], desc[UR16][R216.64], P1 ;  /* 0x7b400000d8fb7fae */ /* 0x0003e40008921850 */
[C---:B------:R-:W-:Y:S02]  /*d280*/  IMAD.WIDE R210, R11.reuse, 0x4, R210 ;  /* 0x000000040bd27825 */ /* 0x040fe400078e02d2 */
[----:B------:R-:W-:Y:S02]  /*d290*/  LDGSTS.E [R251+0x7b800], desc[UR16][R214.64], P1 ;  /* 0x7b800000d6fb7fae */ /* 0x000fe40008921850 */
[C---:B------:R-:W-:Y:S02]  /*d2a0*/  IMAD.WIDE R208, R11.reuse, 0x4, R208 ;  /* 0x000000040bd07825 */ /* 0x040fe400078e02d0 */
[----:B------:R-:W-:Y:S02]  /*d2b0*/  LDGSTS.E [R251+0x7bc00], desc[UR16][R212.64], P1 ;  /* 0x7bc00000d4fb7fae */ /* 0x000fe40008921850 */
[----:B------:R-:W-:-:S02]  /*d2c0*/  IMAD.WIDE R206, R11, 0x4, R206 ;  /* 0x000000040bce7825 */ /* 0x000fc400078e02ce */
[----:B------:R-:W-:Y:S02]  /*d2d0*/  LDGSTS.E [R2+0x7a200], desc[UR16][R20.64], P1 ;  /* 0x7a20000014027fae */ /* 0x000fe40008921850 */
[C---:B------:R-:W-:Y:S02]  /*d2e0*/  IMAD.WIDE R204, R11.reuse, 0x4, R204 ;  /* 0x000000040bcc7825 */ /* 0x040fe400078e02cc */
[----:B------:R-:W-:Y:S02]  /*d2f0*/  LDGSTS.E [R2+0x7a600], desc[UR16][R210.64], P1 ;  /* 0x7a600000d2027fae */ /* 0x000fe40008921850 */
[C---:B------:R-:W-:Y:S02]  /*d300*/  IMAD.WIDE R202, R11.reuse, 0x4, R202 ;  /* 0x000000040bca7825 */ /* 0x040fe400078e02ca */
[----:B------:R-:W-:Y:S02]  /*d310*/  LDGSTS.E [R2+0x7aa00], desc[UR16][R208.64], P1 ;  /* 0x7aa00000d0027fae */ /* 0x000fe40008921850 */
[----:B------:R-:W-:-:S02]  /*d320*/  IMAD.WIDE R200, R11, 0x4, R200 ;  /* 0x000000040bc87825 */ /* 0x000fc400078e02c8 */
[----:B------:R-:W-:Y:S02]  /*d330*/  LDGSTS.E [R2+0x7ae00], desc[UR16][R206.64], P1 ;  /* 0x7ae00000ce027fae */ /* 0x000fe40008921850 */
[----:B------:R-:W-:Y:S02]  /*d340*/  IMAD.WIDE R198, R11, 0x4, R198 ;  /* 0x000000040bc67825 */ /* 0x000fe400078e02c6 */
[----:B------:R-:W-:Y:S04]  /*d350*/  LDGSTS.E [R2+0x7b200], desc[UR16][R204.64], P1 ;  /* 0x7b200000cc027fae */ /* 0x000fe80008921850 */
[----:B------:R-:W-:Y:S04]  /*d360*/  LDGSTS.E [R2+0x7b600], desc[UR16][R202.64], P1 ;  /* 0x7b600000ca027fae */ /* 0x000fe80008921850 */
[----:B------:R-:W-:Y:S04]  /*d370*/  LDGSTS.E [R2+0x7ba00], desc[UR16][R200.64], P1 ;  /* 0x7ba00000c8027fae */ /* 0x000fe80008921850 */
[----:B------:R2:W-:Y:S01]  /*d380*/  LDGSTS.E [R2+0x7be00], desc[UR16][R198.64], P1 ;  /* 0x7be00000c6027fae */ /* 0x0005e20008921850 */
[----:B-1----:R-:W-:-:S03]  /*d390*/  CS2R R216, SRZ ;  /* 0x0000000000d87805 */ /* 0x002fc6000001ff00 */
[----:B------:R-:W0:Y:S01]  /*d3a0*/  LDGDEPBAR ;  /* 0x00000000000079af */ /* 0x000e220000000000 */
[----:B------:R-:W-:Y:S02]  /*d3b0*/  CS2R R218, SRZ ;  /* 0x0000000000da7805 */ /* 0x000fe4000001ff00 */
[----:B------:R-:W-:Y:S02]  /*d3c0*/  CS2R R220, SRZ ;  /* 0x0000000000dc7805 */ /* 0x000fe4000001ff00 */
[----:B------:R-:W-:Y:S02]  /*d3d0*/  CS2R R222, SRZ ;  /* 0x0000000000de7805 */ /* 0x000fe4000001ff00 */
[----:B------:R-:W-:Y:S02]  /*d3e0*/  CS2R R224, SRZ ;  /* 0x0000000000e07805 */ /* 0x000fe4000001ff00 */
[----:B------:R-:W-:Y:S02]  /*d3f0*/  CS2R R226, SRZ ;  /* 0x0000000000e27805 */ /* 0x000fe4000001ff00 */
[----:B------:R-:W-:-:S02]  /*d400*/  CS2R R228, SRZ ;  /* 0x0000000000e47805 */ /* 0x000fc4000001ff00 */
        /* <DEDUP_REMOVED lines=16> */
[----:B--2---:R-:W-:Y:S02]  /*d510*/  CS2R R198, SRZ ;  /* 0x0000000000c67805 */ /* 0x004fe4000001ff00 */
        /* <DEDUP_REMOVED lines=87> */
[----:B------:R-:W-:Y:S01]  /*da90*/  CS2R R54, SRZ ;  /* 0x0000000000367805 */ /* 0x000fe2000001ff00 */
[----:B------:R-:W-:Y:S06]  /*daa0*/  @!P0 BRA `(.L_x_0) ;  /* 0x000000a400fc8947 */ /* 0x000fec0003800000 */
[----:B------:R-:W2:Y:S01]  /*dab0*/  LDL.LU R50, [R1+0x268] ;  /* 0x0002680001327983 */ /* 0x000ea20000300800 */
[----:B------:R-:W-:Y:S01]  /*dac0*/  SHF.R.S32.HI R2, RZ, 0x1f, R0 ;  /* 0x0000001fff027819 */ /* 0x000fe20000011400 */
[----:B------:R-:W-:Y:S01]  /*dad0*/  ULDC UR4, c[0x0][0x238] ;  /* 0x00008e0000047ab9 */ /* 0x000fe20000000800 */
[----:B------:R-:W-:Y:S01]  /*dae0*/  ULDC UR5, c[0x0][0x238] ;  /* 0x00008e0000057ab9 */ /* 0x000fe20000000800 */
[----:B------:R-:W3:Y:S01]  /*daf0*/  LDL.LU R51, [R1+0x26c] ;  /* 0x00026c0001337983 */ /* 0x000ee20000300800 */
[----:B------:R-:W-:Y:S01]  /*db00*/  ULDC UR6, c[0x0][0x238] ;  /* 0x00008e0000067ab9 */ /* 0x000fe20000000800 */
[----:B------:R-:W-:Y:S01]  /*db10*/  ULDC UR7, c[0x0][0x238] ;  /* 0x00008e0000077ab9 */ /* 0x000fe20000000800 */
[----:B------:R-:W1:Y:S01]  /*db20*/  LDC.64 R56, c[0x0][0x218] ;  /* 0x00008600ff387b82 */ /* 0x000e620000000a00 */
[----:B------:R-:W4:Y:S04]  /*db30*/  LDL.LU R52, [R1+0x270] ;  /* 0x0002700001347983 */ /* 0x000f280000300800 */
[----:B------:R-:W4:Y:S03]  /*db40*/  LDL.LU R20, [R1+0x274] ;  /* 0x0002740001147983 */ /* 0x000f260000300800 */
[----:B------:R-:W1:Y:S01]  /*db50*/  LDC.64 R62, c[0x0][0x210] ;  /* 0x00008400ff3e7b82 */ /* 0x000e620000000a00 */
[----:B------:R-:W4:Y:S04]  /*db60*/  LDL.LU R6, [R1+0x278] ;  /* 0x0002780001067983 */ /* 0x000f280000300800 */
        /* <DEDUP_REMOVED lines=11> */
[----:B-----5:R-:W-:Y:S04]  /*dc20*/  STL [R1+0x6a8], R16 ;  /* 0x0006a81001007387 */ /* 0x020fe80000100800 */
[----:B------:R-:W-:Y:S04]  /*dc30*/  STL [R1+0x6a4], R15 ;  /* 0x0006a40f01007387 */ /* 0x000fe80000100800 */
[----:B------:R-:W-:Y:S04]  /*dc40*/  STL [R1+0x6a0], R14 ;  /* 0x0006a00e01007387 */ /* 0x000fe80000100800 */
[----:B------:R-:W-:Y:S04]  /*dc50*/  STL [R1+0x69c], R13 ;  /* 0x00069c0d01007387 */ /* 0x000fe80000100800 */
[----:B------:R-:W-:Y:S04]  /*dc60*/  STL [R1+0x698], R12 ;  /* 0x0006980c01007387 */ /* 0x000fe80000100800 */
[----:B------:R-:W-:Y:S01]  /*dc70*/  STL [R1+0x694], R10 ;  /* 0x0006940a01007387 */ /* 0x000fe20000100800 */
[----:B--2---:R-:W-:-:S02]  /*dc80*/  IADD3 R27, P2, R0, R50, RZ ;  /* 0x00000032001b7210 */ /* 0x004fc40007f5e0ff */
[C---:B---3--:R-:W-:Y:S02]  /*dc90*/  IADD3 R25, P1, R0.reuse, R51, RZ ;  /* 0x0000003300197210 */ /* 0x048fe40007f3e0ff */
[----:B----4-:R-:W-:-:S03]  /*dca0*/  IADD3 R23, P0, R0, R52, RZ ;  /* 0x0000003400177210 */ /* 0x010fc60007f1e0ff */
[----:B------:R2:W-:Y:S01]  /*dcb0*/  STL [R1+0x73c], R25 ;  /* 0x00073c1901007387 */ /* 0x0005e20000100800 */
[----:B------:R-:W-:-:S03]  /*dcc0*/  IADD3 R9, P4, R0, R20, RZ ;  /* 0x0000001400097210 */ /* 0x000fc60007f9e0ff */
[----:B------:R3:W-:Y:S01]  /*dcd0*/  STL [R1+0x738], R23 ;  /* 0x0007381701007387 */ /* 0x0007e20000100800 */
[----:B------:R-:W-:-:S03]  /*dce0*/  IADD3 R7, P6, R0, R6, RZ ;  /* 0x0000000600077210 */ /* 0x000fc60007fde0ff */
[----:B------:R4:W-:Y:S01]  /*dcf0*/  STL [R1+0x734], R9 ;  /* 0x0007340901007387 */ /* 0x0009e20000100800 */
[-C--:B--2---:R-:W-:Y:S02]  /*dd00*/  LEA.HI.X.SX32 R25, R50, R2.reuse, 0x1, P2 ;  /* 0x0000000232197211 */ /* 0x084fe400010f0eff */
[C---:B------:R-:W-:Y:S01]  /*dd10*/  IADD3 R8, P5, R0.reuse, R53, RZ ;  /* 0x0000003500087210 */ /* 0x040fe20007fbe0ff */
[----:B------:R2:W-:Y:S01]  /*dd20*/  STL [R1+0x730], R7 ;  /* 0x0007300701007387 */ /* 0x0005e20000100800 */
[----:B---3--:R-:W-:Y:S02]  /*dd30*/  LEA.HI.X.SX32 R23, R51, R2, 0x1, P1 ;  /* 0x0000000233177211 */ /* 0x008fe400008f0eff */
[----:B------:R-:W-:Y:S01]  /*dd40*/  IADD3 R18, P3, R0, R22, RZ ;  /* 0x0000001600127210 */ /* 0x000fe20007f7e0ff */
[----:B------:R3:W-:Y:S01]  /*dd50*/  STL [R1+0x72c], R8 ;  /* 0x00072c0801007387 */ /* 0x0007e20000100800 */
[----:B----4-:R-:W-:Y:S02]  /*dd60*/  LEA.HI.X.SX32 R9, R52, R2, 0x1, P0 ;  /* 0x0000000234097211 */ /* 0x010fe400000f0eff */
[----:B------:R-:W-:-:S02]  /*dd70*/  IADD3 R24, P2, R0, R54, RZ ;  /* 0x0000003600187210 */ /* 0x000fc40007f5e0ff */
[----:B------:R-:W-:Y:S02]  /*dd80*/  IADD3 R26, P1, R0, R55, RZ ;  /* 0x00000037001a7210 */ /* 0x000fe40007f3e0ff */
[-C--:B--2---:R-:W-:Y:S02]  /*dd90*/  LEA.HI.X.SX32 R7, R20, R2.reuse, 0x1, P4 ;  /* 0x0000000214077211 */ /* 0x084fe400020f0eff */
[----:B------:R-:W-:Y:S01]  /*dda0*/  IADD3 R28, P0, R0, R21, RZ ;  /* 0x00000015001c7210 */ /* 0x000fe20007f1e0ff */
[----:B------:R2:W-:Y:S01]  /*ddb0*/  STL [R1+0x728], R26 ;  /* 0x0007281a01007387 */ /* 0x0005e20000100800 */
[----:B---3--:R-:W-:Y:S02]  /*ddc0*/  LEA.HI.X.SX32 R8, R6, R2, 0x1, P6 ;  /* 0x0000000206087211 */ /* 0x008fe400030f0eff */
[C---:B------:R-:W-:Y:S01]  /*ddd0*/  IADD3 R29, P4, R0.reuse, R251, RZ ;  /* 0x000000fb001d7210 */ /* 0x040fe20007f9e0ff */
[----:B------:R3:W-:Y:S01]  /*dde0*/  STL [R1+0x724], R28 ;  /* 0x0007241c01007387 */ /* 0x0007e20000100800 */
[----:B------:R-:W-:-:S03]  /*ddf0*/  IADD3 R30, P6, R0, R250, RZ ;  /* 0x000000fa001e7210 */ /* 0x000fc60007fde0ff */
[----:B------:R-:W-:Y:S01]  /*de00*/  STL [R1+0x720], R29 ;  /* 0x0007201d01007387 */ /* 0x000fe20000100800 */
[----:B--2---:R-:W-:-:S03]  /*de10*/  LEA.HI.X.SX32 R26, R53, R2, 0x1, P5 ;  /* 0x00000002351a7211 */ /* 0x004fc600028f0eff */
[----:B------:R-:W2:Y:S01]  /*de20*/  LDL.LU R6, [R1+0x2ac] ;  /* 0x0002ac0001067983 */ /* 0x000ea20000300800 */
[----:B------:R-:W-:-:S03]  /*de30*/  IADD3 R31, P5, R0, R5, RZ ;  /* 0x00000005001f7210 */ /* 0x000fc60007fbe0ff */
[----:B------:R-:W4:Y:S01]  /*de40*/  LDL.LU R84, [R1+0x258] ;  /* 0x0002580001547983 */ /* 0x000f220000300800 */
[----:B---3--:R-:W-:-:S03]  /*de50*/  LEA.HI.X.SX32 R28, R22, R2, 0x1, P3 ;  /* 0x00000002161c7211 */ /* 0x008fc600018f0eff */
[----:B------:R-:W3:Y:S04]  /*de60*/  LDL.LU R20, [R1+0x25c] ;  /* 0x00025c0001147983 */ /* 0x000ee80000300800 */
[----:B------:R-:W4:Y:S04]  /*de70*/  LDL.LU R85, [R1+0x260] ;  /* 0x0002600001557983 */ /* 0x000f280000300800 */
[----:B------:R1:W-:Y:S04]  /*de80*/  STL [R1+0x71c], R30 ;  /* 0x00071c1e01007387 */ /* 0x0003e80000100800 */
[----:B------:R1:W-:Y:S04]  /*de90*/  STL [R1+0x718], R31 ;  /* 0x0007181f01007387 */ /* 0x0003e80000100800 */
[----:B------:R-:W3:Y:S01]  /*dea0*/  LDL.LU R22, [R1+0x2b0] ;  /* 0x0002b00001167983 */ /* 0x000ee20000300800 */
[----:B------:R-:W-:-:S02]  /*deb0*/  IADD3 R32, P3, R0, R249, RZ ;  /* 0x000000f900207210 */ /* 0x000fc40007f7e0ff */
[-C--:B-1----:R-:W-:Y:S02]  /*dec0*/  LEA.HI.X.SX32 R30, R55, R2.reuse, 0x1, P1 ;  /* 0x00000002371e7211 */ /* 0x082fe400008f0eff */
[----:B------:R-:W-:Y:S01]  /*ded0*/  IADD3 R34, P1, R0, R19, RZ ;  /* 0x0000001300227210 */ /* 0x000fe20007f3e0ff */
[----:B------:R1:W-:Y:S01]  /*dee0*/  STL [R1+0x714], R32 ;  /* 0x0007142001007387 */ /* 0x0003e20000100800 */
[-C--:B------:R-:W-:Y:S02]  /*def0*/  LEA.HI.X.SX32 R29, R54, R2.reuse, 0x1, P2 ;  /* 0x00000002361d7211 */ /* 0x080fe400010f0eff */
[----:B------:R-:W-:Y:S01]  /*df00*/  LEA.HI.X.SX32 R12, R5, R2, 0x1, P5 ;  /* 0x00000002050c7211 */ /* 0x000fe200028f0eff */
[----:B------:R1:W-:Y:S01]  /*df10*/  STL [R1+0x710], R34 ;  /* 0x0007102201007387 */ /* 0x0003e20000100800 */
[----:B------:R-:W-:Y:S02]  /*df20*/  IADD3 R33, P2, R0, R248, RZ ;  /* 0x000000f800217210 */ /* 0x000fe40007f5e0ff */
[-C--:B------:R-:W-:Y:S01]  /*df30*/  LEA.HI.X.SX32 R10, R249, R2.reuse, 0x1, P3 ;  /* 0x00000002f90a7211 */ /* 0x080fe200018f0eff */
[----:B------:R-:W-:Y:S01]  /*df40*/  STL [R1+0x1a8], R12 ;  /* 0x0001a80c01007387 */ /* 0x000fe20000100800 */
[----:B------:R-:W-:-:S02]  /*df50*/  LEA.HI.X.SX32 R5, R248, R2, 0x1, P2 ;  /* 0x00000002f8057211 */ /* 0x000fc400010f0eff */
[----:B------:R-:W-:Y:S01]  /*df60*/  SHF.R.S32.HI R0, RZ, 0x1f, R17 ;  /* 0x0000001fff007819 */ /* 0x000fe20000011411 */
[----:B------:R-:W3:Y:S01]  /*df70*/  LDL.LU R248, [R1+0x2b4] ;  /* 0x0002b40001f87983 */ /* 0x000ee20000300800 */
[-C--:B------:R-:W-:Y:S02]  /*df80*/  LEA.HI.X.SX32 R31, R21, R2.reuse, 0x1, P0 ;  /* 0x00000002151f7211 */ /* 0x080fe400000f0eff */
[-C--:B-1----:R-:W-:Y:S01]  /*df90*/  LEA.HI.X.SX32 R32, R251, R2.reuse, 0x1, P4 ;  /* 0x00000002fb207211 */ /* 0x082fe200020f0eff */
[----:B------:R1:W-:Y:S01]  /*dfa0*/  STL [R1+0x1ac], R10 ;  /* 0x0001ac0a01007387 */ /* 0x0003e20000100800 */
[-C--:B------:R-:W-:Y:S02]  /*dfb0*/  LEA.HI.X.SX32 R34, R250, R2.reuse, 0x1, P6 ;  /* 0x00000002fa227211 */ /* 0x080fe400030f0eff */
[----:B------:R-:W-:Y:S01]  /*dfc0*/  LEA.HI.X.SX32 R2, R19, R2, 0x1, P1 ;  /* 0x0000000213027211 */ /* 0x000fe200008f0eff */
[----:B------:R-:W-:Y:S01]  /*dfd0*/  STL [R1+0x1b0], R5 ;  /* 0x0001b00501007387 */ /* 0x000fe20000100800 */
[----:B-1----:R-:W-:-:S05]  /*dfe0*/  LEA.HI R10, R0, R17, RZ, 0x5 ;  /* 0x00000011000a7211 */ /* 0x002fca00078f28ff */
[----:B------:R-:W-:Y:S04]  /*dff0*/  STL [R1+0x6ac], R10 ;  /* 0x0006ac0a01007387 */ /* 0x000fe80000100800 */
[----:B------:R1:W-:Y:S04]  /*e000*/  STL [R1+0x1b4], R2 ;  /* 0x0001b40201007387 */ /* 0x0003e80000100800 */
[----:B------:R-:W3:Y:S01]  /*e010*/  LDL.LU R249, [R1+0x2b8] ;  /* 0x0002b80001f97983 */ /* 0x000ee20000300800 */
[----:B-1----:R-:W-:Y:S02]  /*e020*/  SHF.R.S32.HI R2, RZ, 0x1f, R252 ;  /* 0x0000001fff027819 */ /* 0x002fe400000114fc */
[----:B--2---:R-:W-:-:S02]  /*e030*/  SHF.R.S32.HI R19, RZ, 0x1f, R6 ;  /* 0x0000001fff137819 */ /* 0x004fc40000011406 */
[-C--:B------:R-:W-:Y:S02]  /*e040*/  IADD3 R35, P6, R252, R6.reuse, RZ ;  /* 0x00000006fc237210 */ /* 0x080fe40007fde0ff */
[----:B----4-:R-:W-:-:S05]  /*e050*/  IADD3 R38, P0, R85, R6, RZ ;  /* 0x0000000655267210 */ /* 0x010fca0007f1e0ff */
[----:B------:R1:W-:Y:S01]  /*e060*/  STL [R1+0x70c], R38 ;  /* 0x00070c2601007387 */ /* 0x0003e20000100800 */
[-C--:B---3--:R-:W-:Y:S02]  /*e070*/  IADD3 R39, P4, R252, R22.reuse, RZ ;  /* 0x00000016fc277210 */ /* 0x088fe40007f9e0ff */
[-C--:B------:R-:W-:Y:S02]  /*e080*/  IADD3 R40, P3, R84, R22.reuse, RZ ;  /* 0x0000001654287210 */ /* 0x080fe40007f7e0ff */
[-C--:B------:R-:W-:Y:S01]  /*e090*/  IADD3 R41, P2, R20, R22.reuse, RZ ;  /* 0x0000001614297210 */ /* 0x080fe20007f5e0ff */
[----:B------:R2:W-:Y:S01]  /*e0a0*/  STL [R1+0x708], R39 ;  /* 0x0007082701007387 */ /* 0x0005e20000100800 */
[----:B-1----:R-:W-:Y:S01]  /*e0b0*/  IMAD.X R38, R2, 0x1, R19, P6 ;  /* 0x0000000102267824 */ /* 0x002fe200030e0613 */
[----:B------:R-:W-:Y:S02]  /*e0c0*/  SHF.R.S32.HI R21, RZ, 0x1f, R22 ;  /* 0x0000001fff157819 */ /* 0x000fe40000011416 */
[----:B------:R1:W-:Y:S01]  /*e0d0*/  STL [R1+0x704], R40 ;  /* 0x0007042801007387 */ /* 0x0003e20000100800 */
[----:B------:R-:W-:-:S03]  /*e0e0*/  IADD3 R42, P6, R85, R22, RZ ;  /* 0x00000016552a7210 */ /* 0x000fc60007fde0ff */
[----:B------:R3:W-:Y:S04]  /*e0f0*/  STL [R1+0x700], R41 ;  /* 0x0007002901007387 */ /* 0x0007e80000100800 */
[----:B------:R-:W4:Y:S01]  /*e100*/  LDL.LU R22, [R1+0x2bc] ;  /* 0x0002bc0001167983 */ /* 0x000f220000300800 */
[-C--:B------:R-:W-:Y:S02]  /*e110*/  IADD3 R36, P5, R84, R6.reuse, RZ ;  /* 0x0000000654247210 */ /* 0x080fe40007fbe0ff */
[----:B------:R-:W-:Y:S02]  /*e120*/  SHF.R.S32.HI R58, RZ, 0x1f, R84 ;  /* 0x0000001fff3a7819 */ /* 0x000fe40000011454 */
[----:B------:R-:W-:Y:S02]  /*e130*/  IADD3 R37, P1, R20, R6, RZ ;  /* 0x0000000614257210 */ /* 0x000fe40007f3e0ff */
[----:B------:R-:W-:-:S02]  /*e140*/  SHF.R.S32.HI R0, RZ, 0x1f, R20 ;  /* 0x0000001fff007819 */ /* 0x000fc40000011414 */
[----:B------:R-:W-:Y:S01]  /*e150*/  SHF.R.S32.HI R6, RZ, 0x1f, R85 ;  /* 0x0000001fff067819 */ /* 0x000fe20000011455 */
[--C-:B--2---:R-:W-:Y:S01]  /*e160*/  IMAD.X R39, R58, 0x1, R19.reuse, P5 ;  /* 0x000000013a277824 */ /* 0x104fe200028e0613 */
[-C--:B------:R-:W-:Y:S02]  /*e170*/  IADD3 R43, P5, R252, R248.reuse, RZ ;  /* 0x000000f8fc2b7210 */ /* 0x080fe40007fbe0ff */
[----:B-1----:R-:W-:Y:S01]  /*e180*/  IADD3.X R40, R0, R19, RZ, P1, !PT ;  /* 0x0000001300287210 */ /* 0x002fe20000ffe4ff */
[----:B---3--:R-:W-:Y:S01]  /*e190*/  IMAD.X R41, R6, 0x1, R19, P0 ;  /* 0x0000000106297824 */ /* 0x008fe200000e0613 */
[-C--:B------:R-:W-:Y:S02]  /*e1a0*/  IADD3 R44, P1, R84, R248.reuse, RZ ;  /* 0x000000f8542c7210 */ /* 0x080fe40007f3e0ff */
[----:B------:R-:W-:Y:S01]  /*e1b0*/  IADD3 R45, P0, R20, R248, RZ ;  /* 0x000000f8142d7210 */ /* 0x000fe20007f1e0ff */
[----:B------:R1:W-:Y:S01]  /*e1c0*/  STL [R1+0x6fc], R42 ;  /* 0x0006fc2a01007387 */ /* 0x0003e20000100800 */
[----:B------:R-:W-:-:S03]  /*e1d0*/  SHF.R.S32.HI R5, RZ, 0x1f, R248 ;  /* 0x0000001fff057819 */ /* 0x000fc600000114f8 */
[----:B------:R2:W-:Y:S04]  /*e1e0*/  STL [R1+0x6f8], R43 ;  /* 0x0006f82b01007387 */ /* 0x0005e80000100800 */
[----:B------:R3:W-:Y:S01]  /*e1f0*/  STL [R1+0x6f4], R44 ;  /* 0x0006f42c01007387 */ /* 0x0007e20000100800 */
[--C-:B-1----:R-:W-:Y:S01]  /*e200*/  IMAD.X R42, R2, 0x1, R21.reuse, P4 ;  /* 0x00000001022a7824 */ /* 0x102fe200020e0615 */
[----:B------:R-:W-:Y:S02]  /*e210*/  IADD3 R46, P4, R85, R248, RZ ;  /* 0x000000f8552e7210 */ /* 0x000fe40007f9e0ff */
[----:B------:R1:W-:Y:S04]  /*e220*/  STL [R1+0x6f0], R45 ;  /* 0x0006f02d01007387 */ /* 0x0003e80000100800 */
[----:B------:R-:W4:Y:S01]  /*e230*/  LDL.LU R248, [R1+0x2c0] ;  /* 0x0002c00001f87983 */ /* 0x000f220000300800 */
[----:B--2---:R-:W-:Y:S01]  /*e240*/  IADD3.X R43, R58, R21, RZ, P3, !PT ;  /* 0x000000153a2b7210 */ /* 0x004fe20001ffe4ff */
[----:B---3--:R-:W-:Y:S01]  /*e250*/  IMAD.X R44, R0, 0x1, R21, P2 ;  /* 0x00000001002c7824 */ /* 0x008fe200010e0615 */
[----:B------:R-:W-:-:S02]  /*e260*/  IADD3 R47, P3, R252, R249, RZ ;  /* 0x000000f9fc2f7210 */ /* 0x000fc40007f7e0ff */
[-C--:B------:R-:W-:Y:S01]  /*e270*/  IADD3 R48, P2, R84, R249.reuse, RZ ;  /* 0x000000f954307210 */ /* 0x080fe20007f5e0ff */
[----:B-1----:R-:W-:Y:S01]  /*e280*/  IMAD.X R45, R6, 0x1, R21, P6 ;  /* 0x00000001062d7824 */ /* 0x002fe200030e0615 */
[----:B------:R-:W-:Y:S01]  /*e290*/  IADD3 R49, P6, R20, R249, RZ ;  /* 0x000000f914317210 */ /* 0x000fe20007fde0ff */
[----:B------:R1:W-:Y:S04]  /*e2a0*/  STL [R1+0x6ec], R46 ;  /* 0x0006ec2e01007387 */ /* 0x0003e80000100800 */
[----:B------:R2:W-:Y:S04]  /*e2b0*/  STL [R1+0x6e8], R47 ;  /* 0x0006e82f01007387 */ /* 0x0005e80000100800 */
[----:B------:R3:W-:Y:S04]  /*e2c0*/  STL [R1+0x6e4], R48 ;  /* 0x0006e43001007387 */ /* 0x0007e80000100800 */
[----:B------:R3:W-:Y:S04]  /*e2d0*/  STL [R1+0x6e0], R49 ;  /* 0x0006e03101007387 */ /* 0x0007e80000100800 */
[----:B------:R-:W4:Y:S04]  /*e2e0*/  LDL.LU R82, [R1+0x2c4] ;  /* 0x0002c40001527983 */ /* 0x000f280000300800 */
[----:B------:R-:W4:Y:S01]  /*e2f0*/  LDL.LU R83, [R1+0x2c8] ;  /* 0x0002c80001537983 */ /* 0x000f220000300800 */
[----:B-1----:R-:W-:Y:S01]  /*e300*/  IADD3.X R46, R2, R5, RZ, P5, !PT ;  /* 0x00000005022e7210 */ /* 0x002fe20002ffe4ff */
[--C-:B--2---:R-:W-:Y:S01]  /*e310*/  IMAD.X R47, R58, 0x1, R5.reuse, P1 ;  /* 0x000000013a2f7824 */ /* 0x104fe200008e0605 */
[----:B------:R-:W-:Y:S01]  /*e320*/  IADD3 R50, P5, R85, R249, RZ ;  /* 0x000000f955327210 */ /* 0x000fe20007fbe0ff */
[----:B---3--:R-:W-:Y:S01]  /*e330*/  IMAD.X R48, R0, 0x1, R5, P0 ;  /* 0x0000000100307824 */ /* 0x008fe200000e0605 */
[----:B------:R-:W-:-:S02]  /*e340*/  SHF.R.S32.HI R19, RZ, 0x1f, R249 ;  /* 0x0000001fff137819 */ /* 0x000fc400000114f9 */
[----:B------:R-:W-:Y:S01]  /*e350*/  IADD3.X R49, R6, R5, RZ, P4, !PT ;  /* 0x0000000506317210 */ /* 0x000fe200027fe4ff */
[----:B------:R1:W-:Y:S02]  /*e360*/  STL [R1+0x6dc], R50 ;  /* 0x0006dc3201007387 */ /* 0x0003e40000100800 */
[----:B-1----:R-:W-:Y:S01]  /*e370*/  IMAD.X R50, R2, 0x1, R19, P3 ;  /* 0x0000000102327824 */ /* 0x002fe200018e0613 */
[-C--:B----4-:R-:W-:Y:S02]  /*e380*/  IADD3 R51, P1, R252, R22.reuse, RZ ;  /* 0x00000016fc337210 */ /* 0x090fe40007f3e0ff */
[-C--:B------:R-:W-:Y:S02]  /*e390*/  IADD3 R52, P0, R84, R22.reuse, RZ ;  /* 0x0000001654347210 */ /* 0x080fe40007f1e0ff */
[----:B------:R-:W-:Y:S01]  /*e3a0*/  IADD3 R53, P4, R20, R22, RZ ;  /* 0x0000001614357210 */ /* 0x000fe20007f9e0ff */
[----:B------:R1:W-:Y:S01]  /*e3b0*/  STL [R1+0x6d8], R51 ;  /* 0x0006d83301007387 */ /* 0x0003e20000100800 */
[----:B------:R-:W-:-:S02]  /*e3c0*/  SHF.R.S32.HI R21, RZ, 0x1f, R22 ;  /* 0x0000001fff157819 */ /* 0x000fc40000011416 */
[----:B------:R-:W-:Y:S01]  /*e3d0*/  IADD3 R54, P3, R85, R22, RZ ;  /* 0x0000001655367210 */ /* 0x000fe20007f7e0ff */
[----:B------:R2:W-:Y:S04]  /*e3e0*/  STL [R1+0x6d4], R52 ;  /* 0x0006d43401007387 */ /* 0x0005e80000100800 */
[----:B------:R3:W-:Y:S04]  /*e3f0*/  STL [R1+0x6d0], R53 ;  /* 0x0006d03501007387 */ /* 0x0007e80000100800 */
[----:B------:R-:W4:Y:S01]  /*e400*/  LDL.LU R22, [R1+0x2cc] ;  /* 0x0002cc0001167983 */ /* 0x000f220000300800 */
[--C-:B-1----:R-:W-:Y:S01]  /*e410*/  IMAD.X R51, R58, 0x1, R19.reuse, P2 ;  /* 0x000000013a337824 */ /* 0x102fe200010e0613 */
[----:B--2---:R-:W-:Y:S01]  /*e420*/  IADD3.X R52, R0, R19, RZ, P6, !PT ;  /* 0x0000001300347210 */ /* 0x004fe200037fe4ff */
[----:B---3--:R-:W-:Y:S01]  /*e430*/  IMAD.X R53, R6, 0x1, R19, P5 ;  /* 0x0000000106357824 */ /* 0x008fe200028e0613 */
[----:B------:R1:W-:Y:S01]  /*e440*/  STL [R1+0x6cc], R54 ;  /* 0x0006cc3601007387 */ /* 0x0003e20000100800 */
[----:B------:R-:W-:-:S02]  /*e450*/  IADD3 R55, P2, R252, R248, RZ ;  /* 0x000000f8fc377210 */ /* 0x000fc40007f5e0ff */
[-C--:B------:R-:W-:Y:S02]  /*e460*/  IADD3 R86, P6, R84, R248.reuse, RZ ;  /* 0x000000f854567210 */ /* 0x080fe40007fde0ff */
[-C--:B------:R-:W-:Y:S01]  /*e470*/  IADD3 R87, P5, R20, R248.reuse, RZ ;  /* 0x000000f814577210 */ /* 0x080fe20007fbe0ff */
[----:B------:R-:W-:Y:S04]  /*e480*/  STL [R1+0x6c8], R55 ;  /* 0x0006c83701007387 */ /* 0x000fe80000100800 */
[----:B------:R2:W-:Y:S04]  /*e490*/  STL [R1+0x6c4], R86 ;  /* 0x0006c45601007387 */ /* 0x0005e80000100800 */
[----:B------:R3:W-:Y:S04]  /*e4a0*/  STL [R1+0x6c0], R87 ;  /* 0x0006c05701007387 */ /* 0x0007e80000100800 */
[----:B------:R-:W4:Y:S01]  /*e4b0*/  LDL.LU R81, [R1+0x2d0] ;  /* 0x0002d00001517983 */ /* 0x000f220000300800 */
[----:B------:R-:W-:Y:S01]  /*e4c0*/  SHF.R.S32.HI R5, RZ, 0x1f, R248 ;  /* 0x0000001fff057819 */ /* 0x000fe200000114f8 */
[--C-:B-1----:R-:W-:Y:S01]  /*e4d0*/  IMAD.X R54, R2, 0x1, R21.reuse, P1 ;  /* 0x0000000102367824 */ /* 0x102fe200008e0615 */
[----:B------:R-:W-:Y:S01]  /*e4e0*/  IADD3 R248, P1, R85, R248, RZ ;  /* 0x000000f855f87210 */ /* 0x000fe20007f3e0ff */
[--C-:B--2---:R-:W-:Y:S01]  /*e4f0*/  IMAD.X R86, R0, 0x1, R21.reuse, P4 ;  /* 0x0000000100567824 */ /* 0x104fe200020e0615 */
[----:B------:R-:W-:Y:S01]  /*e500*/  IADD3.X R55, R58, R21, RZ, P0, !PT ;  /* 0x000000153a377210 */ /* 0x000fe200007fe4ff */
[----:B---3--:R-:W-:Y:S01]  /*e510*/  IMAD.X R87, R6, 0x1, R21, P3 ;  /* 0x0000000106577824 */ /* 0x008fe200018e0615 */
[----:B------:R-:W-:-:S02]  /*e520*/  IADD3 R249, P0, R252, R82, RZ ;  /* 0x00000052fcf97210 */ /* 0x000fc40007f1e0ff */
[-C--:B------:R-:W-:Y:S02]  /*e530*/  IADD3 R250, P4, R84, R82.reuse, RZ ;  /* 0x0000005254fa7210 */ /* 0x080fe40007f9e0ff */
[----:B------:R-:W-:Y:S01]  /*e540*/  IADD3 R251, P3, R20, R82, RZ ;  /* 0x0000005214fb7210 */ /* 0x000fe20007f7e0ff */
[----:B------:R1:W-:Y:S01]  /*e550*/  STL [R1+0x6bc], R248 ;  /* 0x0006bcf801007387 */ /* 0x0003e20000100800 */
[----:B------:R-:W-:-:S03]  /*e560*/  SHF.R.S32.HI R17, RZ, 0x1f, R4 ;  /* 0x0000001fff117819 */ /* 0x000fc60000011404 */
[----:B------:R2:W-:Y:S01]  /*e570*/  STL [R1+0x6b8], R249 ;  /* 0x0006b8f901007387 */ /* 0x0005e20000100800 */
[----:B------:R-:W-:-:S03]  /*e580*/  SHF.R.S32.HI R19, RZ, 0x1f, R82 ;  /* 0x0000001fff137819 */ /* 0x000fc60000011452 */
[----:B------:R-:W-:Y:S01]  /*e590*/  STL [R1+0x6b0], R250 ;  /* 0x0006b0fa01007387 */ /* 0x000fe20000100800 */
[----:B-1----:R-:W-:-:S03]  /*e5a0*/  IADD3.X R248, R2, R5, RZ, P2, !PT ;  /* 0x0000000502f87210 */ /* 0x002fc600017fe4ff */
[----:B------:R1:W-:Y:S01]  /*e5b0*/  STL [R1+0x6b4], R251 ;  /* 0x0006b4fb01007387 */ /* 0x0003e20000100800 */
[----:B------:R-:W-:-:S03]  /*e5c0*/  IADD3 R4, P2, R85, R82, RZ ;  /* 0x0000005255047210 */ /* 0x000fc60007f5e0ff */
[----:B------:R-:W3:Y:S01]  /*e5d0*/  LDL.LU R82, [R1+0x2d4] ;  /* 0x0002d40001527983 */ /* 0x000ee20000300800 */
[--C-:B--2---:R-:W-:Y:S01]  /*e5e0*/  IMAD.X R249, R58, 0x1, R5.reuse, P6 ;  /* 0x000000013af97824 */ /* 0x104fe200030e0605 */
[----:B------:R-:W-:Y:S01]  /*e5f0*/  IADD3 R12, P6, R252, R83, RZ ;  /* 0x00000053fc0c7210 */ /* 0x000fe20007fde0ff */
[----:B------:R-:W-:Y:S01]  /*e600*/  IMAD.X R10, R0, 0x1, R5, P5 ;  /* 0x00000001000a7824 */ /* 0x000fe200028e0605 */
[----:B------:R2:W-:Y:S01]  /*e610*/  STL [R1+0x80], R4 ;  /* 0x0000800401007387 */ /* 0x0005e20000100800 */
[----:B-1----:R-:W-:Y:S02]  /*e620*/  IADD3.X R251, R6, R5, RZ, P1, !PT ;  /* 0x0000000506fb7210 */ /* 0x002fe40000ffe4ff */
[-C--:B------:R-:W-:Y:S01]  /*e630*/  IADD3 R5, P1, R20, R83.reuse, RZ ;  /* 0x0000005314057210 */ /* 0x080fe20007f3e0ff */
[----:B------:R-:W-:Y:S01]  /*e640*/  STL [R1+0x84], R12 ;  /* 0x0000840c01007387 */ /* 0x000fe20000100800 */
[----:B--2---:R-:W-:-:S03]  /*e650*/  IADD3 R4, P5, R84, R83, RZ ;  /* 0x0000005354047210 */ /* 0x004fc60007fbe0ff */
[----:B------:R-:W-:Y:S01]  /*e660*/  STL [R1+0x210], R10 ;  /* 0x0002100a01007387 */ /* 0x000fe20000100800 */
[----:B------:R-:W-:Y:S01]  /*e670*/  IMAD.X R250, R2, 0x1, R19, P0 ;  /* 0x0000000102fa7824 */ /* 0x000fe200000e0613 */
[----:B------:R-:W-:Y:S02]  /*e680*/  SHF.R.S32.HI R21, RZ, 0x1f, R83 ;  /* 0x0000001fff157819 */ /* 0x000fe40000011453 */
[----:B------:R1:W-:Y:S04]  /*e690*/  STL [R1+0x88], R4 ;  /* 0x0000880401007387 */ /* 0x0003e80000100800 */
[----:B------:R-:W-:Y:S01]  /*e6a0*/  STL [R1+0x8c], R5 ;  /* 0x00008c0501007387 */ /* 0x000fe20000100800 */
[----:B-1----:R-:W-:-:S03]  /*e6b0*/  IADD3 R4, P0, R85, R83, RZ ;  /* 0x0000005355047210 */ /* 0x002fc60007f1e0ff */
[----:B------:R-:W2:Y:S01]  /*e6c0*/  LDL.LU R83, [R1+0x2d8] ;  /* 0x0002d80001537983 */ /* 0x000ea20000300800 */
[----:B------:R-:W-:Y:S01]  /*e6d0*/  IMAD.X R10, R58, 0x1, R19, P4 ;  /* 0x000000013a0a7824 */ /* 0x000fe200020e0613 */
[----:B------:R-:W-:Y:S02]  /*e6e0*/  IADD3.X R12, R0, R19, RZ, P3, !PT ;  /* 0x00000013000c7210 */ /* 0x000fe40001ffe4ff */
[----:B------:R4:W-:Y:S04]  /*e6f0*/  STL [R1+0x90], R4 ;  /* 0x0000900401007387 */ /* 0x0009e80000100800 */
[----:B------:R1:W-:Y:S01]  /*e700*/  STL [R1+0x21c], R10 ;  /* 0x00021c0a01007387 */ /* 0x0003e20000100800 */
[-C--:B----4-:R-:W-:Y:S02]  /*e710*/  IADD3 R4, P4, R252, R22.reuse, RZ ;  /* 0x00000016fc047210 */ /* 0x090fe40007f9e0ff */
[----:B-1----:R-:W-:-:S03]  /*e720*/  IADD3 R10, P3, R84, R22, RZ ;  /* 0x00000016540a7210 */ /* 0x002fc60007f7e0ff */
[----:B------:R1:W-:Y:S04]  /*e730*/  STL [R1+0x94], R4 ;  /* 0x0000940401007387 */ /* 0x0003e80000100800 */
[----:B------:R4:W-:Y:S01]  /*e740*/  STL [R1+0x220], R12 ;  /* 0x0002200c01007387 */ /* 0x0009e20000100800 */
[----:B-1----:R-:W-:-:S03]  /*e750*/  IMAD.X R4, R6, 0x1, R19, P2 ;  /* 0x0000000106047824 */ /* 0x002fc600010e0613 */
[----:B------:R1:W-:Y:S01]  /*e760*/  STL [R1+0x98], R10 ;  /* 0x0000980a01007387 */ /* 0x0003e20000100800 */
[----:B----4-:R-:W-:-:S03]  /*e770*/  IADD3 R12, P2, R20, R22, RZ ;  /* 0x00000016140c7210 */ /* 0x010fc60007f5e0ff */
[----:B------:R4:W-:Y:S01]  /*e780*/  STL [R1+0x224], R4 ;  /* 0x0002240401007387 */ /* 0x0009e20000100800 */
[----:B------:R-:W-:-:S03]  /*e790*/  SHF.R.S32.HI R5, RZ, 0x1f, R22 ;  /* 0x0000001fff057819 */ /* 0x000fc60000011416 */
[----:B------:R4:W-:Y:S01]  /*e7a0*/  STL [R1+0x9c], R12 ;  /* 0x00009c0c01007387 */ /* 0x0009e20000100800 */
[--C-:B-1----:R-:W-:Y:S01]  /*e7b0*/  IMAD.X R10, R2, 0x1, R21.reuse, P6 ;  /* 0x00000001020a7824 */ /* 0x102fe200030e0615 */
[----:B----4-:R-:W-:Y:S02]  /*e7c0*/  IADD3 R4, P6, R85, R22, RZ ;  /* 0x0000001655047210 */ /* 0x010fe40007fde0ff */
[----:B------:R-:W4:Y:S04]  /*e7d0*/  LDL.LU R22, [R1+0x2dc] ;  /* 0x0002dc0001167983 */ /* 0x000f280000300800 */
[----:B------:R1:W-:Y:S01]  /*e7e0*/  STL [R1+0x228], R10 ;  /* 0x0002280a01007387 */ /* 0x0003e20000100800 */
[----:B------:R-:W-:-:S03]  /*e7f0*/  IMAD.X R12, R0, 0x1, R21, P1 ;  /* 0x00000001000c7824 */ /* 0x000fc600008e0615 */
[----:B------:R1:W-:Y:S02]  /*e800*/  STL [R1+0xa0], R4 ;  /* 0x0000a00401007387 */ /* 0x0003e40000100800 */
[----:B-1----:R-:W-:Y:S02]  /*e810*/  IADD3.X R10, R58, R21, RZ, P5, !PT ;  /* 0x000000153a0a7210 */ /* 0x002fe40002ffe4ff */
[----:B------:R-:W-:-:S03]  /*e820*/  IADD3 R4, P5, R252, R81, RZ ;  /* 0x00000051fc047210 */ /* 0x000fc60007fbe0ff */
[----:B------:R1:W-:Y:S04]  /*e830*/  STL [R1+0x22c], R10 ;  /* 0x00022c0a01007387 */ /* 0x0003e80000100800 */
[----:B------:R3:W-:Y:S04]  /*e840*/  STL [R1+0xa4], R4 ;  /* 0x0000a40401007387 */ /* 0x0007e80000100800 */
[----:B------:R3:W-:Y:S01]  /*e850*/  STL [R1+0x230], R12 ;  /* 0x0002300c01007387 */ /* 0x0007e20000100800 */
[----:B-1----:R-:W-:Y:S01]  /*e860*/  IADD3 R10, P1, R84, R81, RZ ;  /* 0x00000051540a7210 */ /* 0x002fe20007f3e0ff */
[----:B---3--:R-:W-:-:S04]  /*e870*/  IMAD.X R4, R6, 0x1, R21, P0 ;  /* 0x0000000106047824 */ /* 0x008fc800000e0615 */
[----:B------:R1:W-:Y:S01]  /*e880*/  STL [R1+0xa8], R10 ;  /* 0x0000a80a01007387 */ /* 0x0003e20000100800 */
[----:B------:R-:W-:-:S03]  /*e890*/  IADD3 R12, P0, R20, R81, RZ ;  /* 0x00000051140c7210 */ /* 0x000fc60007f1e0ff */
[----:B------:R3:W-:Y:S01]  /*e8a0*/  STL [R1+0x234], R4 ;  /* 0x0002340401007387 */ /* 0x0007e20000100800 */
[----:B------:R-:W-:-:S03]  /*e8b0*/  SHF.R.S32.HI R19, RZ, 0x1f, R81 ;  /* 0x0000001fff137819 */ /* 0x000fc60000011451 */
[----:B------:R3:W-:Y:S01]  /*e8c0*/  STL [R1+0xac], R12 ;  /* 0x0000ac0c01007387 */ /* 0x0007e20000100800 */
[----:B-1----:R-:W-:Y:S02]  /*e8d0*/  IADD3.X R10, R2, R5, RZ, P4, !PT ;  /* 0x00000005020a7210 */ /* 0x002fe400027fe4ff */
[----:B---3--:R-:W-:Y:S02]  /*e8e0*/  IADD3 R4, P4, R85, R81, RZ ;  /* 0x0000005155047210 */ /* 0x008fe40007f9e0ff */
[----:B------:R-:W3:Y:S01]  /*e8f0*/  LDL.LU R81, [R1+0x2e0] ;  /* 0x0002e00001517983 */ /* 0x000ee20000300800 */
[----:B------:R-:W-:-:S03]  /*e900*/  IMAD.X R12, R58, 0x1, R5, P3 ;  /* 0x000000013a0c7824 */ /* 0x000fc600018e0605 */
[----:B------:R1:W-:Y:S04]  /*e910*/  STL [R1+0x238], R10 ;  /* 0x0002380a01007387 */ /* 0x0003e80000100800 */
[----:B------:R2:W-:Y:S01]  /*e920*/  STL [R1+0xb0], R4 ;  /* 0x0000b00401007387 */ /* 0x0005e20000100800 */
[----:B-1----:R-:W-:Y:S01]  /*e930*/  IMAD.X R10, R0, 0x1, R5, P2 ;  /* 0x00000001000a7824 */ /* 0x002fe200010e0605 */
[-C--:B--2---:R-:W-:Y:S02]  /*e940*/  IADD3 R4, P3, R252, R82.reuse, RZ ;  /* 0x00000052fc047210 */ /* 0x084fe40007f7e0ff */
[----:B------:R1:W-:Y:S04]  /*e950*/  STL [R1+0x23c], R12 ;  /* 0x00023c0c01007387 */ /* 0x0003e80000100800 */
[----:B------:R2:W-:Y:S04]  /*e960*/  STL [R1+0xb4], R4 ;  /* 0x0000b40401007387 */ /* 0x0005e80000100800 */
[----:B------:R2:W-:Y:S01]  /*e970*/  STL [R1+0x240], R10 ;  /* 0x0002400a01007387 */ /* 0x0005e20000100800 */
[----:B-1----:R-:W-:-:S02]  /*e980*/  IADD3 R12, P2, R84, R82, RZ ;  /* 0x00000052540c7210 */ /* 0x002fc40007f5e0ff */
[----:B--2---:R-:W-:-:S03]  /*e990*/  IADD3.X R4, R6, R5, RZ, P6, !PT ;  /* 0x0000000506047210 */ /* 0x004fc600037fe4ff */
[----:B------:R-:W-:Y:S01]  /*e9a0*/  STL [R1+0xb8], R12 ;  /* 0x0000b80c01007387 */ /* 0x000fe20000100800 */
[----:B------:R-:W-:Y:S01]  /*e9b0*/  IADD3 R10, P6, R20, R82, RZ ;  /* 0x00000052140a7210 */ /* 0x000fe20007fde0ff */
[----:B------:R-:W-:Y:S02]  /*e9c0*/  IMAD.X R5, R2, 0x1, R19, P5 ;  /* 0x0000000102057824 */ /* 0x000fe400028e0613 */
[----:B------:R1:W-:Y:S01]  /*e9d0*/  STL [R1+0x244], R4 ;  /* 0x0002440401007387 */ /* 0x0003e20000100800 */
[----:B------:R-:W-:-:S03]  /*e9e0*/  SHF.R.S32.HI R21, RZ, 0x1f, R82 ;  /* 0x0000001fff157819 */ /* 0x000fc60000011452 */
[----:B------:R2:W-:Y:S01]  /*e9f0*/  STL [R1+0xbc], R10 ;  /* 0x0000bc0a01007387 */ /* 0x0005e20000100800 */
[----:B-1----:R-:W-:-:S03]  /*ea00*/  IADD3 R4, P5, R85, R82, RZ ;  /* 0x0000005255047210 */ /* 0x002fc60007fbe0ff */
[----:B------:R-:W3:Y:S01]  /*ea10*/  LDL.LU R82, [R1+0x2e4] ;  /* 0x0002e40001527983 */ /* 0x000ee20000300800 */
[----:B--2---:R-:W-:-:S03]  /*ea20*/  IMAD.X R10, R58, 0x1, R19, P1 ;  /* 0x000000013a0a7824 */ /* 0x004fc600008e0613 */
[----:B------:R-:W-:Y:S01]  /*ea30*/  STL [R1+0x248], R5 ;  /* 0x0002480501007387 */ /* 0x000fe20000100800 */
[----:B------:R-:W-:-:S03]  /*ea40*/  IADD3.X R12, R0, R19, RZ, P0, !PT ;  /* 0x00000013000c7210 */ /* 0x000fc600007fe4ff */
[----:B------:R1:W-:Y:S04]  /*ea50*/  STL [R1+0xc0], R4 ;  /* 0x0000c00401007387 */ /* 0x0003e80000100800 */
[----:B------:R2:W-:Y:S01]  /*ea60*/  STL [R1+0x24c], R10 ;  /* 0x00024c0a01007387 */ /* 0x0005e20000100800 */
[-C--:B-1----:R-:W-:Y:S02]  /*ea70*/  IADD3 R4, P1, R252, R83.reuse, RZ ;  /* 0x00000053fc047210 */ /* 0x082fe40007f3e0ff */
[----:B--2---:R-:W-:-:S03]  /*ea80*/  IADD3 R10, P0, R84, R83, RZ ;  /* 0x00000053540a7210 */ /* 0x004fc60007f1e0ff */
[----:B------:R1:W-:Y:S04]  /*ea90*/  STL [R1+0xc4], R4 ;  /* 0x0000c40401007387 */ /* 0x0003e80000100800 */
[----:B------:R2:W-:Y:S01]  /*eaa0*/  STL [R1+0x250], R12 ;  /* 0x0002500c01007387 */ /* 0x0005e20000100800 */
[----:B-1----:R-:W-:-:S03]  /*eab0*/  IMAD.X R4, R6, 0x1, R19, P4 ;  /* 0x0000000106047824 */ /* 0x002fc600020e0613 */
[----:B------:R1:W-:Y:S01]  /*eac0*/  STL [R1+0xc8], R10 ;  /* 0x0000c80a01007387 */ /* 0x0003e20000100800 */
[----:B--2---:R-:W-:-:S03]  /*ead0*/  IADD3 R12, P4, R20, R83, RZ ;  /* 0x00000053140c7210 */ /* 0x004fc60007f9e0ff */
[----:B------:R2:W-:Y:S01]  /*eae0*/  STL [R1+0x254], R4 ;  /* 0x0002540401007387 */ /* 0x0005e20000100800 */
[----:B------:R-:W-:-:S03]  /*eaf0*/  SHF.R.S32.HI R5, RZ, 0x1f, R83 ;  /* 0x0000001fff057819 */ /* 0x000fc60000011453 */
[----:B------:R2:W-:Y:S01]  /*eb00*/  STL [R1+0xcc], R12 ;  /* 0x0000cc0c01007387 */ /* 0x0005e20000100800 */
[--C-:B-1----:R-:W-:Y:S01]  /*eb10*/  IMAD.X R10, R2, 0x1, R21.reuse, P3 ;  /* 0x00000001020a7824 */ /* 0x102fe200018e0615 */
[----:B--2---:R-:W-:Y:S02]  /*eb20*/  IADD3 R4, P3, R85, R83, RZ ;  /* 0x0000005355047210 */ /* 0x004fe40007f7e0ff */
[----:B------:R-:W2:Y:S04]  /*eb30*/  LDL.LU R83, [R1+0x2e8] ;  /* 0x0002e80001537983 */ /* 0x000ea80000300800 */
[----:B------:R1:W-:Y:S01]  /*eb40*/  STL [R1+0x264], R10 ;  /* 0x0002640a01007387 */ /* 0x0003e20000100800 */
[----:B------:R-:W-:-:S03]  /*eb50*/  IMAD.X R12, R0, 0x1, R21, P6 ;  /* 0x00000001000c7824 */ /* 0x000fc600030e0615 */
[----:B------:R4:W-:Y:S01]  /*eb60*/  STL [R1+0xd0], R4 ;  /* 0x0000d00401007387 */ /* 0x0009e20000100800 */
[----:B-1----:R-:W-:-:S05]  /*eb70*/  IADD3.X R10, R58, R21, RZ, P2, !PT ;  /* 0x000000153a0a7210 */ /* 0x002fca00017fe4ff */
        /* <DEDUP_REMOVED lines=11> */
[----:B-1----:R-:W-:Y:S02]  /*ec30*/  IADD3.X R10, R2, R5, RZ, P1, !PT ;  /* 0x00000005020a7210 */ /* 0x002fe40000ffe4ff */
[----:B----4-:R-:W-:Y:S02]  /*ec40*/  IADD3 R4, P1, R85, R22, RZ ;  /* 0x0000001655047210 */ /* 0x010fe40007f3e0ff */
[----:B------:R-:W4:Y:S01]  /*ec50*/  LDL.LU R22, [R1+0x2ec] ;  /* 0x0002ec0001167983 */ /* 0x000f220000300800 */
[----:B------:R-:W-:-:S03]  /*ec60*/  IMAD.X R12, R58, 0x1, R5, P0 ;  /* 0x000000013a0c7824 */ /* 0x000fc600000e0605 */
[----:B------:R1:W-:Y:S04]  /*ec70*/  STL [R1+0x274], R10 ;  /* 0x0002740a01007387 */ /* 0x0003e80000100800 */
[----:B------:R3:W-:Y:S01]  /*ec80*/  STL [R1+0xe0], R4 ;  /* 0x0000e00401007387 */ /* 0x0007e20000100800 */
[----:B-1----:R-:W-:Y:S01]  /*ec90*/  IMAD.X R10, R0, 0x1, R5, P4 ;  /* 0x00000001000a7824 */ /* 0x002fe200020e0605 */
[-C--:B---3--:R-:W-:Y:S02]  /*eca0*/  IADD3 R4, P0, R252, R81.reuse, RZ ;  /* 0x00000051fc047210 */ /* 0x088fe40007f1e0ff */
[----:B------:R1:W-:Y:S04]  /*ecb0*/  STL [R1+0x278], R12 ;  /* 0x0002780c01007387 */ /* 0x0003e80000100800 */
[----:B------:R3:W-:Y:S04]  /*ecc0*/  STL [R1+0xe4], R4 ;  /* 0x0000e40401007387 */ /* 0x0007e80000100800 */
[----:B------:R3:W-:Y:S01]  /*ecd0*/  STL [R1+0x27c], R10 ;  /* 0x00027c0a01007387 */ /* 0x0007e20000100800 */
[----:B-1----:R-:W-:-:S02]  /*ece0*/  IADD3 R12, P4, R84, R81, RZ ;  /* 0x00000051540c7210 */ /* 0x002fc40007f9e0ff */
[----:B---3--:R-:W-:-:S03]  /*ecf0*/  IADD3.X R4, R6, R5, RZ, P3, !PT ;  /* 0x0000000506047210 */ /* 0x008fc60001ffe4ff */
[----:B------:R-:W-:Y:S01]  /*ed00*/  STL [R1+0xe8], R12 ;  /* 0x0000e80c01007387 */ /* 0x000fe20000100800 */
[----:B------:R-:W-:Y:S01]  /*ed10*/  IADD3 R10, P3, R20, R81, RZ ;  /* 0x00000051140a7210 */ /* 0x000fe20007f7e0ff */
[----:B------:R-:W-:Y:S02]  /*ed20*/  IMAD.X R5, R2, 0x1, R19, P2 ;  /* 0x0000000102057824 */ /* 0x000fe400010e0613 */
[----:B------:R1:W-:Y:S01]  /*ed30*/  STL [R1+0x280], R4 ;  /* 0x0002800401007387 */ /* 0x0003e20000100800 */
[----:B------:R-:W-:-:S03]  /*ed40*/  SHF.R.S32.HI R21, RZ, 0x1f, R81 ;  /* 0x0000001fff157819 */ /* 0x000fc60000011451 */
[----:B------:R3:W-:Y:S01]  /*ed50*/  STL [R1+0xec], R10 ;  /* 0x0000ec0a01007387 */ /* 0x0007e20000100800 */
[----:B-1----:R-:W-:-:S03]  /*ed60*/  IADD3 R4, P2, R85, R81, RZ ;  /* 0x0000005155047210 */ /* 0x002fc60007f5e0ff */
[----:B------:R-:W4:Y:S01]  /*ed70*/  LDL.LU R81, [R1+0x2f0] ;  /* 0x0002f00001517983 */ /* 0x000f220000300800 */
[----:B---3--:R-:W-:-:S03]  /*ed80*/  IMAD.X R10, R58, 0x1, R19, P6 ;  /* 0x000000013a0a7824 */ /* 0x008fc600030e0613 */
[----:B------:R-:W-:Y:S01]  /*ed90*/  STL [R1+0x284], R5 ;  /* 0x0002840501007387 */ /* 0x000fe20000100800 */
[----:B------:R-:W-:-:S03]  /*eda0*/  IADD3.X R12, R0, R19, RZ, P5, !PT ;  /* 0x00000013000c7210 */ /* 0x000fc60002ffe4ff */
[----:B------:R1:W-:Y:S04]  /*edb0*/  STL [R1+0xf0], R4 ;  /* 0x0000f00401007387 */ /* 0x0003e80000100800 */
[----:B------:R3:W-:Y:S01]  /*edc0*/  STL [R1+0x288], R10 ;  /* 0x0002880a01007387 */ /* 0x0007e20000100800 */
[-C--:B-1----:R-:W-:Y:S02]  /*edd0*/  IADD3 R4, P6, R252, R82.reuse, RZ ;  /* 0x00000052fc047210 */ /* 0x082fe40007fde0ff */
[----:B---3--:R-:W-:-:S03]  /*ede0*/  IADD3 R10, P5, R84, R82, RZ ;  /* 0x00000052540a7210 */ /* 0x008fc60007fbe0ff */
[----:B------:R1:W-:Y:S04]  /*edf0*/  STL [R1+0xf4], R4 ;  /* 0x0000f40401007387 */ /* 0x0003e80000100800 */
[----:B------:R3:W-:Y:S01]  /*ee00*/  STL [R1+0x28c], R12 ;  /* 0x00028c0c01007387 */ /* 0x0007e20000100800 */
[----:B-1----:R-:W-:-:S03]  /*ee10*/  IMAD.X R4, R6, 0x1, R19, P1 ;  /* 0x0000000106047824 */ /* 0x002fc600008e0613 */
[----:B------:R1:W-:Y:S01]  /*ee20*/  STL [R1+0xf8], R10 ;  /* 0x0000f80a01007387 */ /* 0x0003e20000100800 */
[----:B---3--:R-:W-:-:S03]  /*ee30*/  IADD3 R12, P1, R20, R82, RZ ;  /* 0x00000052140c7210 */ /* 0x008fc60007f3e0ff */
[----:B------:R3:W-:Y:S01]  /*ee40*/  STL [R1+0x290], R4 ;  /* 0x0002900401007387 */ /* 0x0007e20000100800 */
[----:B------:R-:W-:-:S03]  /*ee50*/  SHF.R.S32.HI R5, RZ, 0x1f, R82 ;  /* 0x0000001fff057819 */ /* 0x000fc60000011452 */
[----:B------:R3:W-:Y:S01]  /*ee60*/  STL [R1+0xfc], R12 ;  /* 0x0000fc0c01007387 */ /* 0x0007e20000100800 */
[--C-:B-1----:R-:W-:Y:S01]  /*ee70*/  IMAD.X R10, R2, 0x1, R21.reuse, P0 ;  /* 0x00000001020a7824 */ /* 0x102fe200000e0615 */
[----:B---3--:R-:W-:Y:S02]  /*ee80*/  IADD3 R4, P0, R85, R82, RZ ;  /* 0x0000005255047210 */ /* 0x008fe40007f1e0ff */
[----:B------:R-:W3:Y:S04]  /*ee90*/  LDL.LU R82, [R1+0x2f4] ;  /* 0x0002f40001527983 */ /* 0x000ee80000300800 */
[----:B------:R1:W-:Y:S01]  /*eea0*/  STL [R1+0x294], R10 ;  /* 0x0002940a01007387 */ /* 0x0003e20000100800 */
[----:B------:R-:W-:-:S03]  /*eeb0*/  IMAD.X R12, R0, 0x1, R21, P3 ;  /* 0x00000001000c7824 */ /* 0x000fc600018e0615 */
[----:B------:R2:W-:Y:S01]  /*eec0*/  STL [R1+0x100], R4 ;  /* 0x0001000401007387 */ /* 0x0005e20000100800 */
[----:B-1----:R-:W-:Y:S02]  /*eed0*/  IADD3.X R10, R58, R21, RZ, P4, !PT ;  /* 0x000000153a0a7210 */ /* 0x002fe400027fe4ff */
[----:B--2---:R-:W-:-:S03]  /*eee0*/  IADD3 R4, P4, R252, R83, RZ ;  /* 0x00000053fc047210 */ /* 0x004fc60007f9e0ff */
[----:B------:R1:W-:Y:S04]  /*eef0*/  STL [R1+0x298], R10 ;  /* 0x0002980a01007387 */ /* 0x0003e80000100800 */
[----:B------:R2:W-:Y:S04]  /*ef00*/  STL [R1+0x104], R4 ;  /* 0x0001040401007387 */ /* 0x0005e80000100800 */
[----:B------:R2:W-:Y:S01]  /*ef10*/  STL [R1+0x570], R12 ;  /* 0x0005700c01007387 */ /* 0x0005e20000100800 */
[----:B-1----:R-:W-:Y:S01]  /*ef20*/  IADD3 R10, P3, R84, R83, RZ ;  /* 0x00000053540a7210 */ /* 0x002fe20007f7e0ff */
[----:B--2---:R-:W-:-:S04]  /*ef30*/  IMAD.X R4, R6, 0x1, R21, P2 ;  /* 0x0000000106047824 */ /* 0x004fc800010e0615 */
[----:B------:R1:W-:Y:S01]  /*ef40*/  STL [R1+0x108], R10 ;  /* 0x0001080a01007387 */ /* 0x0003e20000100800 */
[----:B------:R-:W-:-:S03]  /*ef50*/  IADD3 R12, P2, R20, R83, RZ ;  /* 0x00000053140c7210 */ /* 0x000fc60007f5e0ff */
[----:B------:R2:W-:Y:S01]  /*ef60*/  STL [R1+0x574], R4 ;  /* 0x0005740401007387 */ /* 0x0005e20000100800 */
[----:B------:R-:W-:-:S03]  /*ef70*/  SHF.R.S32.HI R19, RZ, 0x1f, R83 ;  /* 0x0000001fff137819 */ /* 0x000fc60000011453 */
[----:B------:R2:W-:Y:S01]  /*ef80*/  STL [R1+0x10c], R12 ;  /* 0x00010c0c01007387 */ /* 0x0005e20000100800 */
[----:B-1----:R-:W-:Y:S02]  /*ef90*/  IADD3.X R10, R2, R5, RZ, P6, !PT ;  /* 0x00000005020a7210 */ /* 0x002fe400037fe4ff */
[----:B--2---:R-:W-:Y:S02]  /*efa0*/  IADD3 R4, P6, R85, R83, RZ ;  /* 0x0000005355047210 */ /* 0x004fe40007fde0ff */
[----:B------:R-:W2:Y:S01]  /*efb0*/  LDL.LU R83, [R1+0x2f8] ;  /* 0x0002f80001537983 */ /* 0x000ea20000300800 */
[----:B------:R-:W-:-:S03]  /*efc0*/  IMAD.X R12, R58, 0x1, R5, P5 ;  /* 0x000000013a0c7824 */ /* 0x000fc600028e0605 */
[----:B------:R1:W-:Y:S04]  /*efd0*/  STL [R1+0x578], R10 ;  /* 0x0005780a01007387 */ /* 0x0003e80000100800 */
[----:B------:R4:W-:Y:S01]  /*efe0*/  STL [R1+0x110], R4 ;  /* 0x0001100401007387 */ /* 0x0009e20000100800 */
[----:B-1----:R-:W-:-:S03]  /*eff0*/  IMAD.X R10, R0, 0x1, R5, P1 ;  /* 0x00000001000a7824 */ /* 0x002fc600008e0605 */
[----:B------:R1:W-:Y:S01]  /*f000*/  STL [R1+0x57c], R12 ;  /* 0x00057c0c01007387 */ /* 0x0003e20000100800 */
[-C--:B----4-:R-:W-:Y:S02]  /*f010*/  IADD3 R4, P5, R252, R22.reuse, RZ ;  /* 0x00000016fc047210 */ /* 0x090fe40007fbe0ff */
[----:B-1----:R-:W-:-:S03]  /*f020*/  IADD3 R12, P1, R84, R22, RZ ;  /* 0x00000016540c7210 */ /* 0x002fc60007f3e0ff */
[----:B------:R1:W-:Y:S04]  /*f030*/  STL [R1+0x114], R4 ;  /* 0x0001140401007387 */ /* 0x0003e80000100800 */
[----:B------:R4:W-:Y:S01]  /*f040*/  STL [R1+0x580], R10 ;  /* 0x0005800a01007387 */ /* 0x0009e20000100800 */
[----:B-1----:R-:W-:-:S03]  /*f050*/  IADD3.X R4, R6, R5, RZ, P0, !PT ;  /* 0x0000000506047210 */ /* 0x002fc600007fe4ff */
[----:B------:R-:W-:Y:S01]  /*f060*/  STL [R1+0x118], R12 ;  /* 0x0001180c01007387 */ /* 0x000fe20000100800 */
[----:B----4-:R-:W-:Y:S01]  /*f070*/  IADD3 R10, P0, R20, R22, RZ ;  /* 0x00000016140a7210 */ /* 0x010fe20007f1e0ff */
[----:B------:R-:W-:Y:S02]  /*f080*/  IMAD.X R5, R2, 0x1, R19, P4 ;  /* 0x0000000102057824 */ /* 0x000fe400020e0613 */
[----:B------:R1:W-:Y:S01]  /*f090*/  STL [R1+0x584], R4 ;  /* 0x0005840401007387 */ /* 0x0003e20000100800 */
[----:B------:R-:W-:-:S03]  /*f0a0*/  SHF.R.S32.HI R21, RZ, 0x1f, R22 ;  /* 0x0000001fff157819 */ /* 0x000fc60000011416 */
[----:B------:R4:W-:Y:S01]  /*f0b0*/  STL [R1+0x11c], R10 ;  /* 0x00011c0a01007387 */ /* 0x0009e20000100800 */
[----:B-1----:R-:W-:-:S03]  /*f0c0*/  IADD3 R4, P4, R85, R22, RZ ;  /* 0x0000001655047210 */ /* 0x002fc60007f9e0ff */
[----:B------:R-:W2:Y:S01]  /*f0d0*/  LDL.LU R22, [R1+0x2fc] ;  /* 0x0002fc0001167983 */ /* 0x000ea20000300800 */
[----:B----4-:R-:W-:-:S03]  /*f0e0*/  IMAD.X R10, R58, 0x1, R19, P3 ;  /* 0x000000013a0a7824 */ /* 0x010fc600018e0613 */
[----:B------:R-:W-:Y:S01]  /*f0f0*/  STL [R1+0x588], R5 ;  /* 0x0005880501007387 */ /* 0x000fe20000100800 */
[----:B------:R-:W-:-:S03]  /*f100*/  IADD3.X R12, R0, R19, RZ, P2, !PT ;  /* 0x00000013000c7210 */ /* 0x000fc600017fe4ff */
[----:B------:R1:W-:Y:S04]  /*f110*/  STL [R1+0x120], R4 ;  /* 0x0001200401007387 */ /* 0x0003e80000100800 */
[----:B------:R4:W-:Y:S01]  /*f120*/  STL [R1+0x58c], R10 ;  /* 0x00058c0a01007387 */ /* 0x0009e20000100800 */
[-C--:B-1----:R-:W-:Y:S02]  /*f130*/  IADD3 R4, P3, R252, R81.reuse, RZ ;  /* 0x00000051fc047210 */ /* 0x082fe40007f7e0ff */
[----:B----4-:R-:W-:-:S03]  /*f140*/  IADD3 R10, P2, R84, R81, RZ ;  /* 0x00000051540a7210 */ /* 0x010fc60007f5e0ff */
        /* <DEDUP_REMOVED lines=13> */
[----:B------:R3:W-:Y:S01]  /*f220*/  STL [R1+0x130], R4 ;  /* 0x0001300401007387 */ /* 0x0007e20000100800 */
[----:B-1----:R-:W-:Y:S02]  /*f230*/  IADD3.X R10, R58, R21, RZ, P1, !PT ;  /* 0x000000153a0a7210 */ /* 0x002fe40000ffe4ff */
[----:B---3--:R-:W-:-:S03]  /*f240*/  IADD3 R4, P1, R252, R82, RZ ;  /* 0x00000052fc047210 */ /* 0x008fc60007f3e0ff */
        /* <DEDUP_REMOVED lines=49> */
[----:B------:R-:W-:Y:S01]  /*f560*/  STL [R1+0x5c8], R10 ;  /* 0x0005c80a01007387 */ /* 0x000fe20000100800 */
[----:B------:R-:W-:-:S03]  /*f570*/  IMAD.X R12, R0, 0x1, R21, P5 ;  /* 0x00000001000c7824 */ /* 0x000fc600028e0615 */
[----:B------:R1:W-:Y:S02]  /*f580*/  STL [R1+0x164], R4 ;  /* 0x0001640401007387 */ /* 0x0003e40000100800 */
[----:B-1----:R-:W-:Y:S02]  /*f590*/  IADD3.X R4, R58, R21, RZ, P6, !PT ;  /* 0x000000153a047210 */ /* 0x002fe400037fe4ff */
[----:B----4-:R-:W-:-:S03]  /*f5a0*/  IADD3 R10, P6, R252, R81, RZ ;  /* 0x00000051fc0a7210 */ /* 0x010fc60007fde0ff */
[----:B------:R1:W-:Y:S04]  /*f5b0*/  STL [R1+0x5cc], R4 ;  /* 0x0005cc0401007387 */ /* 0x0003e80000100800 */
[----:B------:R4:W-:Y:S04]  /*f5c0*/  STL [R1+0x168], R10 ;  /* 0x0001680a01007387 */ /* 0x0009e80000100800 */
[----:B------:R4:W-:Y:S01]  /*f5d0*/  STL [R1+0x5d0], R12 ;  /* 0x0005d00c01007387 */ /* 0x0009e20000100800 */
[----:B-1----:R-:W-:Y:S01]  /*f5e0*/  IADD3 R4, P5, R84, R81, RZ ;  /* 0x0000005154047210 */ /* 0x002fe20007fbe0ff */
[----:B----4-:R-:W-:-:S04]  /*f5f0*/  IMAD.X R10, R6, 0x1, R21, P1 ;  /* 0x00000001060a7824 */ /* 0x010fc800008e0615 */
[----:B------:R1:W-:Y:S01]  /*f600*/  STL [R1+0x16c], R4 ;  /* 0x00016c0401007387 */ /* 0x0003e20000100800 */
[----:B------:R-:W-:-:S03]  /*f610*/  IADD3 R12, P1, R20, R81, RZ ;  /* 0x00000051140c7210 */ /* 0x000fc60007f3e0ff */
[----:B------:R4:W-:Y:S04]  /*f620*/  STL [R1+0x5d4], R10 ;  /* 0x0005d40a01007387 */ /* 0x0009e80000100800 */
[----:B------:R4:W-:Y:S04]  /*f630*/  STL [R1+0x170], R12 ;  /* 0x0001700c01007387 */ /* 0x0009e80000100800 */
[----:B------:R-:W2:Y:S01]  /*f640*/  LDL.LU R80, [R1+0x310] ;  /* 0x0003100001507983 */ /* 0x000ea20000300800 */
[----:B-1----:R-:W-:Y:S02]  /*f650*/  IADD3.X R4, R2, R5, RZ, P0, !PT ;  /* 0x0000000502047210 */ /* 0x002fe400007fe4ff */
[----:B----4-:R-:W-:Y:S01]  /*f660*/  IADD3 R10, P0, R85, R81, RZ ;  /* 0x00000051550a7210 */ /* 0x010fe20007f1e0ff */
[----:B------:R-:W-:-:S02]  /*f670*/  IMAD.X R13, R58, 0x1, R5, P4 ;  /* 0x000000013a0d7824 */ /* 0x000fc400020e0605 */
[----:B------:R-:W-:Y:S01]  /*f680*/  STL [R1+0x5d8], R4 ;  /* 0x0005d80401007387 */ /* 0x000fe20000100800 */
[----:B------:R-:W-:-:S03]  /*f690*/  IMAD.X R12, R0, 0x1, R5, P3 ;  /* 0x00000001000c7824 */ /* 0x000fc600018e0605 */
[----:B------:R3:W-:Y:S04]  /*f6a0*/  STL [R1+0x178], R10 ;  /* 0x0001780a01007387 */ /* 0x0007e80000100800 */
[----:B------:R1:W-:Y:S01]  /*f6b0*/  STL [R1+0x5dc], R13 ;  /* 0x0005dc0d01007387 */ /* 0x0003e20000100800 */
[-C--:B---3--:R-:W-:Y:S02]  /*f6c0*/  IADD3 R10, P4, R252, R82.reuse, RZ ;  /* 0x00000052fc0a7210 */ /* 0x088fe40007f9e0ff */
[----:B-1----:R-:W-:-:S03]  /*f6d0*/  IADD3 R13, P3, R84, R82, RZ ;  /* 0x00000052540d7210 */ /* 0x002fc60007f7e0ff */
[----:B------:R1:W-:Y:S04]  /*f6e0*/  STL [R1+0x17c], R10 ;  /* 0x00017c0a01007387 */ /* 0x0003e80000100800 */
[----:B------:R3:W-:Y:S01]  /*f6f0*/  STL [R1+0x5e0], R12 ;  /* 0x0005e00c01007387 */ /* 0x0007e20000100800 */
[----:B------:R-:W-:Y:S02]  /*f700*/  SHF.R.S32.HI R19, RZ, 0x1f, R81 ;  /* 0x0000001fff137819 */ /* 0x000fe40000011451 */
[----:B-1----:R-:W-:Y:S01]  /*f710*/  IADD3.X R10, R6, R5, RZ, P2, !PT ;  /* 0x00000005060a7210 */ /* 0x002fe200017fe4ff */
[----:B------:R-:W-:Y:S01]  /*f720*/  STL [R1+0x4c8], R13 ;  /* 0x0004c80d01007387 */ /* 0x000fe20000100800 */
[----:B---3--:R-:W-:-:S03]  /*f730*/  IADD3 R12, P2, R20, R82, RZ ;  /* 0x00000052140c7210 */ /* 0x008fc60007f5e0ff */
[----:B------:R1:W-:Y:S04]  /*f740*/  STL [R1+0x5e4], R10 ;  /* 0x0005e40a01007387 */ /* 0x0003e80000100800 */
[----:B------:R3:W-:Y:S01]  /*f750*/  STL [R1+0x4cc], R12 ;  /* 0x0004cc0c01007387 */ /* 0x0007e20000100800 */
[----:B------:R-:W-:-:S03]  /*f760*/  IMAD.X R5, R2, 0x1, R19, P6 ;  /* 0x0000000102057824 */ /* 0x000fc600030e0613 */
[----:B------:R-:W4:Y:S01]  /*f770*/  LDL.LU R81, [R1+0x314] ;  /* 0x0003140001517983 */ /* 0x000f220000300800 */
[----:B-1----:R-:W-:Y:S01]  /*f780*/  IADD3 R10, P6, R85, R82, RZ ;  /* 0x00000052550a7210 */ /* 0x002fe20007fde0ff */
[----:B---3--:R-:W-:Y:S02]  /*f790*/  IMAD.X R12, R58, 0x1, R19, P5 ;  /* 0x000000013a0c7824 */ /* 0x008fe400028e0613 */
[----:B------:R-:W-:Y:S04]  /*f7a0*/  STL [R1+0x5e8], R5 ;  /* 0x0005e80501007387 */ /* 0x000fe80000100800 */
[----:B------:R1:W-:Y:S01]  /*f7b0*/  STL [R1+0x4e4], R10 ;  /* 0x0004e40a01007387 */ /* 0x0003e20000100800 */
[----:B------:R-:W-:-:S03]  /*f7c0*/  SHF.R.S32.HI R4, RZ, 0x1f, R82 ;  /* 0x0000001fff047819 */ /* 0x000fc60000011452 */
[----:B------:R3:W-:Y:S01]  /*f7d0*/  STL [R1+0x5ec], R12 ;  /* 0x0005ec0c01007387 */ /* 0x0007e20000100800 */
[----:B------:R-:W-:Y:S02]  /*f7e0*/  IADD3 R13, P5, R252, R83, RZ ;  /* 0x00000053fc0d7210 */ /* 0x000fe40007fbe0ff */
[----:B-1----:R-:W-:Y:S02]  /*f7f0*/  IADD3.X R10, R0, R19, RZ, P1, !PT ;  /* 0x00000013000a7210 */ /* 0x002fe40000ffe4ff */
[----:B---3--:R-:W-:Y:S01]  /*f800*/  IADD3 R12, P1, R84, R83, RZ ;  /* 0x00000053540c7210 */ /* 0x008fe20007f3e0ff */
[----:B------:R1:W-:Y:S04]  /*f810*/  STL [R1+0x4f0], R13 ;  /* 0x0004f00d01007387 */ /* 0x0003e80000100800 */
[----:B------:R3:W-:Y:S01]  /*f820*/  STL [R1+0x5f0], R10 ;  /* 0x0005f00a01007387 */ /* 0x0007e20000100800 */
[----:B-1----:R-:W-:-:S03]  /*f830*/  IMAD.X R13, R6, 0x1, R19, P0 ;  /* 0x00000001060d7824 */ /* 0x002fc600000e0613 */
[----:B------:R1:W-:Y:S01]  /*f840*/  STL [R1+0x4f4], R12 ;  /* 0x0004f40c01007387 */ /* 0x0003e20000100800 */
[----:B---3--:R-:W-:-:S03]  /*f850*/  IADD3 R10, P0, R20, R83, RZ ;  /* 0x00000053140a7210 */ /* 0x008fc60007f1e0ff */
[----:B------:R-:W-:Y:S04]  /*f860*/  STL [R1+0x5f4], R13 ;  /* 0x0005f40d01007387 */ /* 0x000fe80000100800 */
[----:B------:R-:W3:Y:S01]  /*f870*/  LDL.LU R82, [R1+0x318] ;  /* 0x0003180001527983 */ /* 0x000ee20000300800 */
[----:B-1----:R-:W-:-:S03]  /*f880*/  IMAD.X R12, R2, 0x1, R4, P4 ;  /* 0x00000001020c7824 */ /* 0x002fc600020e0604 */
[----:B------:R1:W-:Y:S04]  /*f890*/  STL [R1+0x4f8], R10 ;  /* 0x0004f80a01007387 */ /* 0x0003e80000100800 */
[----:B------:R1:W-:Y:S02]  /*f8a0*/  STL [R1+0x5f8], R12 ;  /* 0x0005f80c01007387 */ /* 0x0003e40000100800 */
[----:B-1----:R-:W-:Y:S02]  /*f8b0*/  IADD3 R10, P4, R85, R83, RZ ;  /* 0x00000053550a7210 */ /* 0x002fe40007f9e0ff */
[----:B------:R-:W-:-:S03]  /*f8c0*/  IADD3.X R12, R58, R4, RZ, P3, !PT ;  /* 0x000000043a0c7210 */ /* 0x000fc60001ffe4ff */
[----:B------:R2:W-:Y:S01]  /*f8d0*/  STL [R1+0x4fc], R10 ;  /* 0x0004fc0a01007387 */ /* 0x0005e20000100800 */
[----:B------:R-:W-:-:S03]  /*f8e0*/  IMAD.X R13, R0, 0x1, R4, P2 ;  /* 0x00000001000d7824 */ /* 0x000fc600010e0604 */
[----:B------:R1:W-:Y:S01]  /*f8f0*/  STL [R1+0x5fc], R12 ;  /* 0x0005fc0c01007387 */ /* 0x0003e20000100800 */
[----:B------:R-:W-:Y:S02]  /*f900*/  SHF.R.S32.HI R5, RZ, 0x1f, R83 ;  /* 0x0000001fff057819 */ /* 0x000fe40000011453 */
[-C--:B--2---:R-:W-:Y:S02]  /*f910*/  IADD3 R10, P3, R252, R22.reuse, RZ ;  /* 0x00000016fc0a7210 */ /* 0x084fe40007f7e0ff */
[----:B-1----:R-:W-:-:S03]  /*f920*/  IADD3 R12, P2, R84, R22, RZ ;  /* 0x00000016540c7210 */ /* 0x002fc60007f5e0ff */
[----:B------:R1:W-:Y:S04]  /*f930*/  STL [R1+0x500], R10 ;  /* 0x0005000a01007387 */ /* 0x0003e80000100800 */
[----:B------:R-:W-:Y:S04]  /*f940*/  STL [R1+0x600], R13 ;  /* 0x0006000d01007387 */ /* 0x000fe80000100800 */
[----:B------:R2:W-:Y:S01]  /*f950*/  STL [R1+0x504], R12 ;  /* 0x0005040c01007387 */ /* 0x0005e20000100800 */
[----:B-1----:R-:W-:-:S03]  /*f960*/  IMAD.X R10, R6, 0x1, R4, P6 ;  /* 0x00000001060a7824 */ /* 0x002fc600030e0604 */
[----:B------:R-:W3:Y:S01]  /*f970*/  LDL.LU R83, [R1+0x31c] ;  /* 0x00031c0001537983 */ /* 0x000ee20000300800 */
[----:B------:R-:W-:-:S03]  /*f980*/  IADD3 R4, P6, R20, R22, RZ ;  /* 0x0000001614047210 */ /* 0x000fc60007fde0ff */
[----:B------:R1:W-:Y:S01]  /*f990*/  STL [R1+0x604], R10 ;  /* 0x0006040a01007387 */ /* 0x0003e20000100800 */
[----:B--2---:R-:W-:-:S03]  /*f9a0*/  IADD3.X R12, R2, R5, RZ, P5, !PT ;  /* 0x00000005020c7210 */ /* 0x004fc60002ffe4ff */
[----:B------:R-:W-:Y:S01]  /*f9b0*/  STL [R1+0x508], R4 ;  /* 0x0005080401007387 */ /* 0x000fe20000100800 */
[----:B-1----:R-:W-:-:S03]  /*f9c0*/  IADD3 R10, P5, R85, R22, RZ ;  /* 0x00000016550a7210 */ /* 0x002fc60007fbe0ff */
[----:B------:R1:W-:Y:S01]  /*f9d0*/  STL [R1+0x608], R12 ;  /* 0x0006080c01007387 */ /* 0x0003e20000100800 */
[----:B------:R-:W-:-:S03]  /*f9e0*/  IMAD.X R13, R0, 0x1, R5, P0 ;  /* 0x00000001000d7824 */ /* 0x000fc600000e0605 */
[----:B------:R2:W-:Y:S01]  /*f9f0*/  STL [R1+0x50c], R10 ;  /* 0x00050c0a01007387 */ /* 0x0005e20000100800 */
[----:B-1----:R-:W-:Y:S01]  /*fa00*/  IMAD.X R12, R58, 0x1, R5, P1 ;  /* 0x000000013a0c7824 */ /* 0x002fe200008e0605 */
[----:B------:R-:W-:Y:S02]  /*fa10*/  SHF.R.S32.HI R19, RZ, 0x1f, R22 ;  /* 0x0000001fff137819 */ /* 0x000fe40000011416 */
[-C--:B--2---:R-:W-:Y:S02]  /*fa20*/  IADD3 R10, P1, R252, R80.reuse, RZ ;  /* 0x00000050fc0a7210 */ /* 0x084fe40007f3e0ff */
[----:B------:R1:W-:Y:S04]  /*fa30*/  STL [R1+0x60c], R12 ;  /* 0x00060c0c01007387 */ /* 0x0003e80000100800 */
[----:B------:R2:W-:Y:S04]  /*fa40*/  STL [R1+0x510], R10 ;  /* 0x0005100a01007387 */ /* 0x0005e80000100800 */
[----:B------:R-:W-:Y:S04]  /*fa50*/  STL [R1+0x610], R13 ;  /* 0x0006100d01007387 */ /* 0x000fe80000100800 */
[----:B------:R-:W3:Y:S01]  /*fa60*/  LDL.LU R22, [R1+0x320] ;  /* 0x0003200001167983 */ /* 0x000ee20000300800 */
[----:B-1----:R-:W-:-:S02]  /*fa70*/  IADD3 R12, P0, R84, R80, RZ ;  /* 0x00000050540c7210 */ /* 0x002fc40007f1e0ff */
[----:B--2---:R-:W-:Y:S02]  /*fa80*/  IADD3.X R10, R6, R5, RZ, P4, !PT ;  /* 0x00000005060a7210 */ /* 0x004fe400027fe4ff */
[-C--:B------:R-:W-:Y:S01]  /*fa90*/  IADD3 R5, P4, R20, R80.reuse, RZ ;  /* 0x0000005014057210 */ /* 0x080fe20007f9e0ff */
[----:B------:R-:W-:Y:S04]  /*faa0*/  STL [R1+0x514], R12 ;  /* 0x0005140c01007387 */ /* 0x000fe80000100800 */
[----:B------:R1:W-:Y:S04]  /*fab0*/  STL [R1+0x614], R10 ;  /* 0x0006140a01007387 */ /* 0x0003e80000100800 */
[----:B------:R-:W-:Y:S01]  /*fac0*/  STL [R1+0x518], R5 ;  /* 0x0005180501007387 */ /* 0x000fe20000100800 */
[----:B-1----:R-:W-:Y:S01]  /*fad0*/  IMAD.X R10, R2, 0x1, R19, P3 ;  /* 0x00000001020a7824 */ /* 0x002fe200018e0613 */
[----:B------:R-:W-:-:S04]  /*fae0*/  IADD3 R12, P3, R85, R80, RZ ;  /* 0x00000050550c7210 */ /* 0x000fc80007f7e0ff */
[----:B------:R1:W-:Y:S04]  /*faf0*/  STL [R1+0x618], R10 ;  /* 0x0006180a01007387 */ /* 0x0003e80000100800 */
[----:B------:R4:W-:Y:S01]  /*fb00*/  STL [R1+0x51c], R12 ;  /* 0x00051c0c01007387 */ /* 0x0009e20000100800 */
[----:B------:R-:W-:Y:S01]  /*fb10*/  IADD3.X R13, R0, R19, RZ, P6, !PT ;  /* 0x00000013000d7210 */ /* 0x000fe200037fe4ff */
[----:B-1----:R-:W-:Y:S01]  /*fb20*/  IMAD.X R10, R58, 0x1, R19, P2 ;  /* 0x000000013a0a7824 */ /* 0x002fe200010e0613 */
[----:B----4-:R-:W-:-:S04]  /*fb30*/  IADD3 R12, P2, R252, R81, RZ ;  /* 0x00000051fc0c7210 */ /* 0x010fc80007f5e0ff */
[----:B------:R1:W-:Y:S01]  /*fb40*/  STL [R1+0x61c], R10 ;  /* 0x00061c0a01007387 */ /* 0x0003e20000100800 */
[----:B------:R-:W-:-:S03]  /*fb50*/  SHF.R.S32.HI R4, RZ, 0x1f, R80 ;  /* 0x0000001fff047819 */ /* 0x000fc60000011450 */
[----:B------:R2:W-:Y:S01]  /*fb60*/  STL [R1+0x520], R12 ;  /* 0x0005200c01007387 */ /* 0x0005e20000100800 */
[----:B-1----:R-:W-:-:S03]  /*fb70*/  IADD3 R10, P6, R84, R81, RZ ;  /* 0x00000051540a7210 */ /* 0x002fc60007fde0ff */
[----:B------:R1:W-:Y:S01]  /*fb80*/  STL [R1+0x620], R13 ;  /* 0x0006200d01007387 */ /* 0x0003e20000100800 */
[----:B--2---:R-:W-:-:S03]  /*fb90*/  IMAD.X R12, R6, 0x1, R19, P5 ;  /* 0x00000001060c7824 */ /* 0x004fc600028e0613 */
[----:B------:R2:W-:Y:S04]  /*fba0*/  STL [R1+0x524], R10 ;  /* 0x0005240a01007387 */ /* 0x0005e80000100800 */
[----:B------:R4:W-:Y:S01]  /*fbb0*/  STL [R1+0x624], R12 ;  /* 0x0006240c01007387 */ /* 0x0009e20000100800 */
[----:B-1----:R-:W-:Y:S01]  /*fbc0*/  IADD3 R13, P5, R20, R81, RZ ;  /* 0x00000051140d7210 */ /* 0x002fe20007fbe0ff */
[----:B--2---:R-:W-:-:S04]  /*fbd0*/  IMAD.X R10, R2, 0x1, R4, P1 ;  /* 0x00000001020a7824 */ /* 0x004fc800008e0604 */
[----:B------:R-:W-:Y:S01]  /*fbe0*/  STL [R1+0x528], R13 ;  /* 0x0005280d01007387 */ /* 0x000fe20000100800 */
[----:B----4-:R-:W-:-:S03]  /*fbf0*/  IADD3 R12, P1, R85, R81, RZ ;  /* 0x00000051550c7210 */ /* 0x010fc60007f3e0ff */
[----:B------:R1:W-:Y:S04]  /*fc00*/  STL [R1+0x62c], R10 ;  /* 0x00062c0a01007387 */ /* 0x0003e80000100800 */
[----:B------:R3:W-:Y:S01]  /*fc10*/  STL [R1+0x52c], R12 ;  /* 0x00052c0c01007387 */ /* 0x0007e20000100800 */
[----:B-1----:R-:W-:Y:S01]  /*fc20*/  IADD3.X R10, R58, R4, RZ, P0, !PT ;  /* 0x000000043a0a7210 */ /* 0x002fe200007fe4ff */
[----:B------:R-:W-:Y:S01]  /*fc30*/  IMAD.X R13, R0, 0x1, R4, P4 ;  /* 0x00000001000d7824 */ /* 0x000fe200020e0604 */
[----:B---3--:R-:W-:-:S03]  /*fc40*/  IADD3 R12, P0, R252, R82, RZ ;  /* 0x00000052fc0c7210 */ /* 0x008fc60007f1e0ff */
[----:B------:R1:W-:Y:S01]  /*fc50*/  STL [R1+0x630], R10 ;  /* 0x0006300a01007387 */ /* 0x0003e20000100800 */
[----:B------:R-:W-:-:S03]  /*fc60*/  SHF.R.S32.HI R5, RZ, 0x1f, R81 ;  /* 0x0000001fff057819 */ /* 0x000fc60000011451 */
[----:B------:R2:W-:Y:S01]  /*fc70*/  STL [R1+0x530], R12 ;  /* 0x0005300c01007387 */ /* 0x0005e20000100800 */
[----:B-1----:R-:W-:-:S03]  /*fc80*/  IADD3 R10, P4, R84, R82, RZ ;  /* 0x00000052540a7210 */ /* 0x002fc60007f9e0ff */
[----:B------:R-:W-:Y:S01]  /*fc90*/  STL [R1+0x634], R13 ;  /* 0x0006340d01007387 */ /* 0x000fe20000100800 */
[----:B--2---:R-:W-:Y:S01]  /*fca0*/  IMAD.X R12, R6, 0x1, R4, P3 ;  /* 0x00000001060c7824 */ /* 0x004fe200018e0604 */
[----:B------:R-:W-:Y:S02]  /*fcb0*/  IADD3 R4, P3, R20, R82, RZ ;  /* 0x0000005214047210 */ /* 0x000fe40007f7e0ff */
[----:B------:R1:W-:Y:S04]  /*fcc0*/  STL [R1+0x534], R10 ;  /* 0x0005340a01007387 */ /* 0x0003e80000100800 */
[----:B------:R2:W-:Y:S01]  /*fcd0*/  STL [R1+0x638], R12 ;  /* 0x0006380c01007387 */ /* 0x0005e20000100800 */
[----:B-1----:R-:W-:-:S03]  /*fce0*/  IADD3.X R10, R2, R5, RZ, P2, !PT ;  /* 0x00000005020a7210 */ /* 0x002fc600017fe4ff */
[----:B------:R-:W-:Y:S01]  /*fcf0*/  STL [R1+0x538], R4 ;  /* 0x0005380401007387 */ /* 0x000fe20000100800 */
[----:B--2---:R-:W-:-:S03]  /*fd00*/  IADD3 R12, P2, R85, R82, RZ ;  /* 0x00000052550c7210 */ /* 0x004fc60007f5e0ff */
[----:B------:R1:W-:Y:S04]  /*fd10*/  STL [R1+0x63c], R10 ;  /* 0x00063c0a01007387 */ /* 0x0003e80000100800 */
[----:B------:R2:W-:Y:S01]  /*fd20*/  STL [R1+0x53c], R12 ;  /* 0x00053c0c01007387 */ /* 0x0005e20000100800 */
[--C-:B------:R-:W-:Y:S02]  /*fd30*/  IMAD.X R13, R0, 0x1, R5.reuse, P5 ;  /* 0x00000001000d7824 */ /* 0x100fe400028e0605 */
[----:B-1----:R-:W-:Y:S01]  /*fd40*/  IMAD.X R10, R58, 0x1, R5, P6 ;  /* 0x000000013a0a7824 */ /* 0x002fe200030e0605 */
[----:B------:R-:W-:-:S04]  /*fd50*/  SHF.R.S32.HI R19, RZ, 0x1f, R82 ;  /* 0x0000001fff137819 */ /* 0x000fc80000011452 */
[----:B------:R1:W-:Y:S01]  /*fd60*/  STL [R1+0x640], R10 ;  /* 0x0006400a01007387 */ /* 0x0003e20000100800 */
[----:B------:R-:W-:Y:S02]  /*fd70*/  SHF.L.U64.HI R25, R27, 0x2, R25 ;  /* 0x000000021b197819 */ /* 0x000fe40000010219 */
[-C--:B--2---:R-:W-:Y:S02]  /*fd80*/  IADD3 R12, P6, R252, R83.reuse, RZ ;  /* 0x00000053fc0c7210 */ /* 0x084fe40007fde0ff */
[----:B-1----:R-:W-:-:S03]  /*fd90*/  IADD3 R10, P5, R84, R83, RZ ;  /* 0x00000053540a7210 */ /* 0x002fc60007fbe0ff */
[----:B------:R1:W-:Y:S04]  /*fda0*/  STL [R1+0x540], R12 ;  /* 0x0005400c01007387 */ /* 0x0003e80000100800 */
[----:B------:R-:W-:Y:S01]  /*fdb0*/  STL [R1+0x644], R13 ;  /* 0x0006440d01007387 */ /* 0x000fe20000100800 */
[----:B-1----:R-:W-:-:S03]  /*fdc0*/  IADD3.X R12, R6, R5, RZ, P1, !PT ;  /* 0x00000005060c7210 */ /* 0x002fc60000ffe4ff */
[----:B------:R1:W-:Y:S01]  /*fdd0*/  STL [R1+0x544], R10 ;  /* 0x0005440a01007387 */ /* 0x0003e20000100800 */
[----:B------:R-:W-:-:S03]  /*fde0*/  IADD3 R5, P1, R20, R83, RZ ;  /* 0x0000005314057210 */ /* 0x000fc60007f3e0ff */
[----:B------:R2:W-:Y:S01]  /*fdf0*/  STL [R1+0x648], R12 ;  /* 0x0006480c01007387 */ /* 0x0005e20000100800 */
[----:B-1----:R-:W-:-:S03]  /*fe00*/  IMAD.X R10, R2, 0x1, R19, P0 ;  /* 0x00000001020a7824 */ /* 0x002fc600000e0613 */
[----:B------:R-:W-:Y:S01]  /*fe10*/  STL [R1+0x548], R5 ;  /* 0x0005480501007387 */ /* 0x000fe20000100800 */
[----:B--2---:R-:W-:-:S03]  /*fe20*/  IADD3 R12, P0, R85, R83, RZ ;  /* 0x00000053550c7210 */ /* 0x004fc60007f1e0ff */
[----:B------:R1:W-:Y:S04]  /*fe30*/  STL [R1+0x64c], R10 ;  /* 0x00064c0a01007387 */ /* 0x0003e80000100800 */
[----:B------:R2:W-:Y:S01]  /*fe40*/  STL [R1+0x54c], R12 ;  /* 0x00054c0c01007387 */ /* 0x0005e20000100800 */
[----:B-1----:R-:W-:Y:S01]  /*fe50*/  IMAD.X R10, R58, 0x1, R19, P4 ;  /* 0x000000013a0a7824 */ /* 0x002fe200020e0613 */
[----:B--2---:R-:W-:Y:S02]  /*fe60*/  IADD3.X R12, R0, R19, RZ, P3, !PT ;  /* 0x00000013000c7210 */ /* 0x004fe40001ffe4ff */
[----:B------:R-:W-:Y:S02]  /*fe70*/  IADD3 R13, P4, R252, R22, RZ ;  /* 0x00000016fc0d7210 */ /* 0x000fe40007f9e0ff */
[----:B------:R1:W-:Y:S01]  /*fe80*/  STL [R1+0x650], R10 ;  /* 0x0006500a01007387 */ /* 0x0003e20000100800 */
[----:B------:R-:W-:-:S03]  /*fe90*/  SHF.R.S32.HI R4, RZ, 0x1f, R83 ;  /* 0x0000001fff047819 */ /* 0x000fc60000011453 */
[----:B------:R-:W-:Y:S04]  /*fea0*/  STL [R1+0x550], R13 ;  /* 0x0005500d01007387 */ /* 0x000fe80000100800 */
[----:B------:R2:W-:Y:S01]  /*feb0*/  STL [R1+0x654], R12 ;  /* 0x0006540c01007387 */ /* 0x0005e20000100800 */
[----:B-1----:R-:W-:Y:S01]  /*fec0*/  IADD3 R10, P3, R84, R22, RZ ;  /* 0x00000016540a7210 */ /* 0x002fe20007f7e0ff */
[----:B--2---:R-:W-:-:S04]  /*fed0*/  IMAD.X R12, R6, 0x1, R19, P2 ;  /* 0x00000001060c7824 */ /* 0x004fc800010e0613 */
[----:B------:R1:W-:Y:S01]  /*fee0*/  STL [R1+0x554], R10 ;  /* 0x0005540a01007387 */ /* 0x0003e20000100800 */
[----:B------:R-:W-:-:S03]  /*fef0*/  IADD3 R13, P2, R20, R22, RZ ;  /* 0x00000016140d7210 */ /* 0x000fc60007f5e0ff */
[----:B------:R2:W-:Y:S01]  /*ff00*/  STL [R1+0x658], R12 ;  /* 0x0006580c01007387 */ /* 0x0005e20000100800 */
[----:B------:R-:W-:Y:S01]  /*ff10*/  IADD3.X R14, R58, R4, RZ, P5, !PT ;  /* 0x000000043a0e7210 */ /* 0x000fe20002ffe4ff */
[----:B-1----:R-:W-:Y:S01]  /*ff20*/  IMAD.X R10, R2, 0x1, R4, P6 ;  /* 0x00000001020a7824 */ /* 0x002fe200030e0604 */
[----:B------:R-:W-:Y:S02]  /*ff30*/  SHF.R.S32.HI R5, RZ, 0x1f, R22 ;  /* 0x0000001fff057819 */ /* 0x000fe40000011416 */
[----:B--2---:R-:W-:Y:S01]  /*ff40*/  IADD3 R12, P6, R85, R22, RZ ;  /* 0x00000016550c7210 */ /* 0x004fe20007fde0ff */
[----:B------:R-:W-:Y:S01]  /*ff50*/  STL [R1+0x558], R13 ;  /* 0x0005580d01007387 */ /* 0x000fe20000100800 */
[----:B------:R-:W-:-:S03]  /*ff60*/  IMAD.X R15, R0, 0x1, R4, P1 ;  /* 0x00000001000f7824 */ /* 0x000fc600008e0604 */
[----:B------:R-:W-:Y:S04]  /*ff70*/  STL [R1+0x65c], R10 ;  /* 0x00065c0a01007387 */ /* 0x000fe80000100800 */
[----:B------:R1:W-:Y:S04]  /*ff80*/  STL [R1+0x55c], R12 ;  /* 0x00055c0c01007387 */ /* 0x0003e80000100800 */
[----:B------:R2:W-:Y:S01]  /*ff90*/  STL [R1+0x660], R14 ;  /* 0x0006600e01007387 */ /* 0x0005e20000100800 */
[----:B-1----:R-:W-:Y:S02]  /*ffa0*/  IMAD.X R12, R6, 0x1, R4, P0 ;  /* 0x00000001060c7824 */ /* 0x002fe400000e0604 */
[--C-:B------:R-:W-:Y:S01]  /*ffb0*/  IMAD.X R4, R58, 0x1, R5.reuse, P3 ;  /* 0x000000013a047824 */ /* 0x100fe200018e0605 */
[-C--:B--2---:R-:W-:Y:S01]  /*ffc0*/  IADD3.X R14, R2, R5.reuse, RZ, P4, !PT ;  /* 0x00000005020e7210 */ /* 0x084fe200027fe4ff */
[----:B------:R-:W-:Y:S04]  /*ffd0*/  STL [R1+0x664], R15 ;  /* 0x0006640f01007387 */ /* 0x000fe80000100800 */
[----:B------:R1:W-:Y:S04]  /*ffe0*/  STL [R1+0x668], R12 ;  /* 0x0006680c01007387 */ /* 0x0003e80000100800 */
[----:B------:R-:W-:Y:S04]  /*fff0*/  STL [R1+0x66c], R14 ;  /* 0x00066c0e01007387 */ /* 0x000fe80000100800 */
[----:B------:R2:W-:Y:S01]  /*10000*/  STL [R1+0x670], R4 ;  /* 0x0006700401007387 */ /* 0x0005e20000100800 */
[----:B-1----:R-:W-:Y:S01]  /*10010*/  IMAD.X R12, R0, 0x1, R5, P2 ;  /* 0x00000001000c7824 */ /* 0x002fe200010e0605 */
[----:B------:R-:W-:-:S04]  /*10020*/  IADD3.X R5, R6, R5, RZ, P6, !PT ;  /* 0x0000000506057210 */ /* 0x000fc800037fe4ff */
[----:B------:R-:W-:Y:S01]  /*10030*/  STL [R1+0x674], R12 ;  /* 0x0006740c01007387 */ /* 0x000fe20000100800 */
[----:B--2---:R-:W-:-:S03]  /*10040*/  IADD3 R4, P0, R252, UR4, RZ ;  /* 0x00000004fc047c10 */ /* 0x004fc6000ff1e0ff */
[----:B------:R-:W-:Y:S04]  /*10050*/  STL [R1+0x678], R5 ;  /* 0x0006780501007387 */ /* 0x000fe80000100800 */
[----:B------:R-:W-:Y:S04]  /*10060*/  STL [R1+0x560], R4 ;  /* 0x0005600401007387 */ /* 0x000fe80000100800 */
[----:B------:R-:W-:Y:S04]  /*10070*/  STL [R1], RZ ;  /* 0x000000ff01007387 */ /* 0x000fe80000100800 */
[----:B------:R-:W-:Y:S04]  /*10080*/  STL [R1+0x4], RZ ;  /* 0x000004ff01007387 */ /* 0x000fe80000100800 */
        /* <DEDUP_REMOVED lines=30> */
[----:B------:R1:W-:Y:S04]  /*10270*/  STL [R1+0x4c4], R25 ;  /* 0x0004c41901007387 */ /* 0x0003e80000100800 */
[----:B-1----:R-:W2:Y:S01]  /*10280*/  LDL.LU R25, [R1+0x73c] ;  /* 0x00073c0001197983 */ /* 0x002ea20000300800 */
[----:B------:R-:W-:-:S05]  /*10290*/  SHF.L.U32 R27, R27, 0x2, RZ ;  /* 0x000000021b1b7819 */ /* 0x000fca00000006ff */
[----:B------:R1:W-:Y:S04]  /*102a0*/  STL [R1+0x4c0], R27 ;  /* 0x0004c01b01007387 */ /* 0x0003e80000100800 */
[----:B-1----:R-:W3:Y:S01]  /*102b0*/  LDL.LU R27, [R1+0x1b4] ;  /* 0x0001b400011b7983 */ /* 0x002ee20000300800 */
[----:B--2---:R-:W-:-:S05]  /*102c0*/  SHF.L.U64.HI R23, R25, 0x2, R23 ;  /* 0x0000000219177819 */ /* 0x004fca0000010217 */
[----:B------:R1:W-:Y:S04]  /*102d0*/  STL [R1+0x4bc], R23 ;  /* 0x0004bc1701007387 */ /* 0x0003e80000100800 */
[----:B-1----:R-:W2:Y:S01]  /*102e0*/  LDL.LU R23, [R1+0x738] ;  /* 0x0007380001177983 */ /* 0x002ea20000300800 */
[----:B------:R-:W-:-:S05]  /*102f0*/  IMAD.SHL.U32 R25, R25, 0x4, RZ ;  /* 0x0000000419197824 */ /* 0x000fca00078e00ff */
[----:B------:R1:W-:Y:S04]  /*10300*/  STL [R1+0x4b8], R25 ;  /* 0x0004b81901007387 */ /* 0x0003e80000100800 */
[----:B-1----:R-:W4:Y:S01]  /*10310*/  LDL.LU R25, [R1+0x1b0] ;  /* 0x0001b00001197983 */ /* 0x002f220000300800 */
[----:B--2---:R-:W-:-:S05]  /*10320*/  SHF.L.U64.HI R9, R23, 0x2, R9 ;  /* 0x0000000217097819 */ /* 0x004fca0000010209 */
[----:B------:R1:W-:Y:S04]  /*10330*/  STL [R1+0x4b4], R9 ;  /* 0x0004b40901007387 */ /* 0x0003e80000100800 */
[----:B-1----:R-:W2:Y:S01]  /*10340*/  LDL.LU R9, [R1+0x734] ;  /* 0x0007340001097983 */ /* 0x002ea20000300800 */
[----:B------:R-:W-:-:S05]  /*10350*/  IMAD.SHL.U32 R23, R23, 0x4, RZ ;  /* 0x0000000417177824 */ /* 0x000fca00078e00ff */
[----:B------:R1:W-:Y:S04]  /*10360*/  STL [R1+0x4b0], R23 ;  /* 0x0004b01701007387 */ /* 0x0003e80000100800 */
[----:B-1----:R-:W3:Y:S01]  /*10370*/  LDL.LU R23, [R1+0x1ac] ;  /* 0x0001ac0001177983 */ /* 0x002ee20000300800 */
[----:B--2---:R-:W-:-:S05]  /*10380*/  SHF.L.U64.HI R7, R9, 0x2, R7 ;  /* 0x0000000209077819 */ /* 0x004fca0000010207 */
[----:B------:R1:W-:Y:S04]  /*10390*/  STL [R1+0x4ac], R7 ;  /* 0x0004ac0701007387 */ /* 0x0003e80000100800 */
[----:B-1----:R-:W2:Y:S01]  /*103a0*/  LDL.LU R7, [R1+0x730] ;  /* 0x0007300001077983 */ /* 0x002ea20000300800 */
[----:B------:R-:W-:-:S05]  /*103b0*/  SHF.L.U32 R9, R9, 0x2, RZ ;  /* 0x0000000209097819 */ /* 0x000fca00000006ff */
[----:B------:R1:W-:Y:S04]  /*103c0*/  STL [R1+0x4a8], R9 ;  /* 0x0004a80901007387 */ /* 0x0003e80000100800 */
[----:B-1----:R-:W4:Y:S01]  /*103d0*/  LDL.LU R9, [R1+0x1a8] ;  /* 0x0001a80001097983 */ /* 0x002f220000300800 */
[----:B--2---:R-:W-:-:S05]  /*103e0*/  SHF.L.U64.HI R8, R7, 0x2, R8 ;  /* 0x0000000207087819 */ /* 0x004fca0000010208 */
[----:B------:R1:W-:Y:S04]  /*103f0*/  STL [R1+0x4a4], R8 ;  /* 0x0004a40801007387 */ /* 0x0003e80000100800 */
[----:B-1----:R-:W2:Y:S01]  /*10400*/  LDL.LU R8, [R1+0x72c] ;  /* 0x00072c0001087983 */ /* 0x002ea20000300800 */
[----:B------:R-:W-:-:S05]  /*10410*/  IMAD.SHL.U32 R7, R7, 0x4, RZ ;  /* 0x0000000407077824 */ /* 0x000fca00078e00ff */
[----:B------:R2:W-:Y:S02]  /*10420*/  STL [R1+0x4a0], R7 ;  /* 0x0004a00701007387 */ /* 0x0005e40000100800 */
[C---:B--2---:R-:W-:Y:S02]  /*10430*/  SHF.L.U64.HI R7, R8.reuse, 0x2, R26 ;  /* 0x0000000208077819 */ /* 0x044fe4000001021a */
[----:B------:R-:W2:Y:S04]  /*10440*/  LDL.LU R26, [R1+0x728] ;  /* 0x00072800011a7983 */ /* 0x000ea80000300800 */
[----:B------:R1:W-:Y:S02]  /*10450*/  STL [R1+0x49c], R7 ;  /* 0x00049c0701007387 */ /* 0x0003e40000100800 */
[----:B-1----:R-:W-:Y:S01]  /*10460*/  IMAD.SHL.U32 R7, R8, 0x4, RZ ;  /* 0x0000000408077824 */ /* 0x002fe200078e00ff */
[----:B------:R-:W-:-:S02]  /*10470*/  SHF.L.U64.HI R8, R18, 0x2, R28 ;  /* 0x0000000212087819 */ /* 0x000fc4000001021c */
[----:B------:R-:W3:Y:S04]  /*10480*/  LDL.LU R28, [R1+0x724] ;  /* 0x00072400011c7983 */ /* 0x000ee80000300800 */
[----:B------:R1:W-:Y:S04]  /*10490*/  STL [R1+0x498], R7 ;  /* 0x0004980701007387 */ /* 0x0003e80000100800 */
[----:B------:R4:W-:Y:S01]  /*104a0*/  STL [R1+0x494], R8 ;  /* 0x0004940801007387 */ /* 0x0009e20000100800 */
[----:B-1----:R-:W-:Y:S02]  /*104b0*/  SHF.L.U32 R7, R18, 0x2, RZ ;  /* 0x0000000212077819 */ /* 0x002fe400000006ff */
[----:B----4-:R-:W-:-:S02]  /*104c0*/  SHF.L.U64.HI R8, R24, 0x2, R29 ;  /* 0x0000000218087819 */ /* 0x010fc4000001021d */
[----:B------:R-:W4:Y:S04]  /*104d0*/  LDL.LU R29, [R1+0x720] ;  /* 0x00072000011d7983 */ /* 0x000f280000300800 */
[----:B------:R1:W-:Y:S04]  /*104e0*/  STL [R1+0x490], R7 ;  /* 0x0004900701007387 */ /* 0x0003e80000100800 */
[----:B------:R3:W-:Y:S01]  /*104f0*/  STL [R1+0x48c], R8 ;  /* 0x00048c0801007387 */ /* 0x0007e20000100800 */
[----:B--2---:R-:W-:-:S03]  /*10500*/  SHF.L.U64.HI R18, R26, 0x2, R30 ;  /* 0x000000021a127819 */ /* 0x004fc6000001021e */
[----:B------:R-:W2:Y:S01]  /*10510*/  LDL.LU R30, [R1+0x71c] ;  /* 0x00071c00011e7983 */ /* 0x000ea20000300800 */
[----:B-1----:R-:W-:-:S05]  /*10520*/  IMAD.SHL.U32 R7, R24, 0x4, RZ ;  /* 0x0000000418077824 */ /* 0x002fca00078e00ff */
[----:B------:R1:W-:Y:S04]  /*10530*/  STL [R1+0x488], R7 ;  /* 0x0004880701007387 */ /* 0x0003e80000100800 */
[----:B------:R-:W-:Y:S01]  /*10540*/  STL [R1+0x484], R18 ;  /* 0x0004841201007387 */ /* 0x000fe20000100800 */
[----:B---3--:R-:W-:Y:S01]  /*10550*/  SHF.L.U64.HI R8, R28, 0x2, R31 ;  /* 0x000000021c087819 */ /* 0x008fe2000001021f */
[----:B-1----:R-:W-:Y:S02]  /*10560*/  IMAD.SHL.U32 R7, R26, 0x4, RZ ;  /* 0x000000041a077824 */ /* 0x002fe400078e00ff */
[----:B------:R-:W3:Y:S04]  /*10570*/  LDL.LU R31, [R1+0x718] ;  /* 0x00071800011f7983 */ /* 0x000ee80000300800 */
[----:B------:R1:W-:Y:S04]  /*10580*/  STL [R1+0x480], R7 ;  /* 0x0004800701007387 */ /* 0x0003e80000100800 */
[----:B------:R-:W-:Y:S01]  /*10590*/  STL [R1+0x47c], R8 ;  /* 0x00047c0801007387 */ /* 0x000fe20000100800 */
[----:B-1----:R-:W-:-:S02]  /*105a0*/  SHF.L.U32 R7, R28, 0x2, RZ ;  /* 0x000000021c077819 */ /* 0x002fc400000006ff */
[----:B----4-:R-:W-:Y:S02]  /*105b0*/  SHF.L.U64.HI R18, R29, 0x2, R32 ;  /* 0x000000021d127819 */ /* 0x010fe40000010220 */
[----:B------:R-:W4:Y:S04]  /*105c0*/  LDL.LU R32, [R1+0x714] ;  /* 0x0007140001207983 */ /* 0x000f280000300800 */
[----:B------:R2:W-:Y:S04]  /*105d0*/  STL [R1+0x478], R7 ;  /* 0x0004780701007387 */ /* 0x0005e80000100800 */
[----:B------:R-:W-:Y:S01]  /*105e0*/  STL [R1+0x474], R18 ;  /* 0x0004741201007387 */ /* 0x000fe20000100800 */
[----:B--2---:R-:W-:-:S03]  /*105f0*/  SHF.L.U64.HI R7, R30, 0x2, R34 ;  /* 0x000000021e077819 */ /* 0x004fc60000010222 */
[----:B------:R-:W2:Y:S01]  /*10600*/  LDL.LU R34, [R1+0x710] ;  /* 0x0007100001227983 */ /* 0x000ea20000300800 */
[----:B------:R-:W-:-:S05]  /*10610*/  IMAD.SHL.U32 R8, R29, 0x4, RZ ;  /* 0x000000041d087824 */ /* 0x000fca00078e00ff */
[----:B------:R1:W-:Y:S04]  /*10620*/  STL [R1+0x470], R8 ;  /* 0x0004700801007387 */ /* 0x0003e80000100800 */
[----:B------:R1:W-:Y:S01]  /*10630*/  STL [R1+0x46c], R7 ;  /* 0x00046c0701007387 */ /* 0x0003e20000100800 */
[C---:B---3--:R-:W-:Y:S01]  /*10640*/  SHF.L.U64.HI R9, R31.reuse, 0x2, R9 ;  /* 0x000000021f097819 */ /* 0x048fe20000010209 */
[----:B-1----:R-:W-:Y:S01]  /*10650*/  IMAD.SHL.U32 R8, R30, 0x4, RZ ;  /* 0x000000041e087824 */ /* 0x002fe200078e00ff */
[----:B------:R-:W-:-:S04]  /*10660*/  SHF.L.U32 R7, R31, 0x2, RZ ;  /* 0x000000021f077819 */ /* 0x000fc800000006ff */
[----:B------:R4:W-:Y:S04]  /*10670*/  STL [R1+0x468], R8 ;  /* 0x0004680801007387 */ /* 0x0009e80000100800 */
[----:B------:R1:W-:Y:S04]  /*10680*/  STL [R1+0x464], R9 ;  /* 0x0004640901007387 */ /* 0x0003e80000100800 */
[----:B------:R3:W-:Y:S01]  /*10690*/  STL [R1+0x460], R7 ;  /* 0x0004600701007387 */ /* 0x0007e20000100800 */
[C---:B----4-:R-:W-:Y:S01]  /*106a0*/  SHF.L.U64.HI R8, R32.reuse, 0x2, R23 ;  /* 0x0000000220087819 */ /* 0x050fe20000010217 */
[----:B-1----:R-:W-:Y:S01]  /*106b0*/  IMAD.SHL.U32 R9, R32, 0x4, RZ ;  /* 0x0000000420097824 */ /* 0x002fe200078e00ff */
[----:B---3--:R-:W-:-:S03]  /*106c0*/  SHF.L.U64.HI R7, R33, 0x2, R25 ;  /* 0x0000000221077819 */ /* 0x008fc60000010219 */
[----:B------:R1:W-:Y:S04]  /*106d0*/  STL [R1+0x45c], R8 ;  /* 0x00045c0801007387 */ /* 0x0003e80000100800 */
[----:B------:R-:W-:Y:S01]  /*106e0*/  STL [R1+0x458], R9 ;  /* 0x0004580901007387 */ /* 0x000fe20000100800 */
[----:B-1----:R-:W-:-:S03]  /*106f0*/  IMAD.SHL.U32 R8, R33, 0x4, RZ ;  /* 0x0000000421087824 */ /* 0x002fc600078e00ff */
[----:B------:R-:W-:Y:S04]  /*10700*/  STL [R1+0x454], R7 ;  /* 0x0004540701007387 */ /* 0x000fe80000100800 */
[----:B------:R1:W-:Y:S02]  /*10710*/  STL [R1+0x450], R8 ;  /* 0x0004500801007387 */ /* 0x0003e40000100800 */
[----:B-1----:R-:W-:Y:S02]  /*10720*/  SHF.L.U64.HI R8, R35, 0x2, R38 ;  /* 0x0000000223087819 */ /* 0x002fe40000010226 */
[----:B--2---:R-:W-:-:S05]  /*10730*/  SHF.L.U64.HI R9, R34, 0x2, R27 ;  /* 0x0000000222097819 */ /* 0x004fca000001021b */
[----:B------:R1:W-:Y:S04]  /*10740*/  STL [R1+0x44c], R9 ;  /* 0x00044c0901007387 */ /* 0x0003e80000100800 */
[----:B------:R-:W2:Y:S01]  /*10750*/  LDL.LU R38, [R1+0x70c] ;  /* 0x00070c0001267983 */ /* 0x000ea20000300800 */
[----:B------:R-:W-:-:S05]  /*10760*/  SHF.L.U32 R7, R34, 0x2, RZ ;  /* 0x0000000222077819 */ /* 0x000fca00000006ff */
[----:B------:R3:W-:Y:S01]  /*10770*/  STL [R1+0x448], R7 ;  /* 0x0004480701007387 */ /* 0x0007e20000100800 */
[----:B-1----:R-:W-:-:S03]  /*10780*/  SHF.L.U64.HI R9, R36, 0x2, R39 ;  /* 0x0000000224097819 */ /* 0x002fc60000010227 */
[----:B------:R1:W-:Y:S04]  /*10790*/  STL [R1+0x444], R8 ;  /* 0x0004440801007387 */ /* 0x0003e80000100800 */
[----:B------:R-:W4:Y:S01]  /*107a0*/  LDL.LU R39, [R1+0x708] ;  /* 0x0007080001277983 */ /* 0x000f220000300800 */
[----:B---3--:R-:W-:-:S05]  /*107b0*/  IMAD.SHL.U32 R7, R35, 0x4, RZ ;  /* 0x0000000423077824 */ /* 0x008fca00078e00ff */
[----:B------:R3:W-:Y:S01]  /*107c0*/  STL [R1+0x440], R7 ;  /* 0x0004400701007387 */ /* 0x0007e20000100800 */
[----:B-1----:R-:W-:-:S03]  /*107d0*/  SHF.L.U64.HI R8, R37, 0x2, R40 ;  /* 0x0000000225087819 */ /* 0x002fc60000010228 */
[----:B------:R2:W-:Y:S04]  /*107e0*/  STL [R1+0x43c], R9 ;  /* 0x00043c0901007387 */ /* 0x0005e80000100800 */
[----:B------:R-:W4:Y:S01]  /*107f0*/  LDL.LU R40, [R1+0x704] ;  /* 0x0007040001287983 */ /* 0x000f220000300800 */
[----:B---3--:R-:W-:-:S05]  /*10800*/  IMAD.SHL.U32 R7, R36, 0x4, RZ ;  /* 0x0000000424077824 */ /* 0x008fca00078e00ff */
[----:B------:R1:W-:Y:S04]  /*10810*/  STL [R1+0x438], R7 ;  /* 0x0004380701007387 */ /* 0x0003e80000100800 */
[----:B------:R4:W-:Y:S01]  /*10820*/  STL [R1+0x434], R8 ;  /* 0x0004340801007387 */ /* 0x0009e20000100800 */
[----:B--2---:R-:W-:-:S03]  /*10830*/  SHF.L.U64.HI R9, R38, 0x2, R41 ;  /* 0x0000000226097819 */ /* 0x004fc60000010229 */
[----:B------:R-:W2:Y:S01]  /*10840*/  LDL.LU R41, [R1+0x700] ;  /* 0x0007000001297983 */ /* 0x000ea20000300800 */
[----:B-1----:R-:W-:-:S05]  /*10850*/  SHF.L.U32 R7, R37, 0x2, RZ ;  /* 0x0000000225077819 */ /* 0x002fca00000006ff */
[----:B------:R1:W-:Y:S04]  /*10860*/  STL [R1+0x430], R7 ;  /* 0x0004300701007387 */ /* 0x0003e80000100800 */
[----:B------:R3:W-:Y:S01]  /*10870*/  STL [R1+0x42c], R9 ;  /* 0x00042c0901007387 */ /* 0x0007e20000100800 */
[----:B----4-:R-:W-:-:S03]  /*10880*/  SHF.L.U64.HI R8, R39, 0x2, R42 ;  /* 0x0000000227087819 */ /* 0x010fc6000001022a */
[----:B------:R-:W4:Y:S01]  /*10890*/  LDL.LU R42, [R1+0x6fc] ;  /* 0x0006fc00012a7983 */ /* 0x000f220000300800 */
[----:B-1----:R-:W-:-:S05]  /*108a0*/  IMAD.SHL.U32 R7, R38, 0x4, RZ ;  /* 0x0000000426077824 */ /* 0x002fca00078e00ff */
[----:B------:R1:W-:Y:S04]  /*108b0*/  STL [R1+0x428], R7 ;  /* 0x0004280701007387 */ /* 0x0003e80000100800 */
[----:B------:R2:W-:Y:S01]  /*108c0*/  STL [R1+0x424], R8 ;  /* 0x0004240801007387 */ /* 0x0005e20000100800 */
[----:B---3--:R-:W-:-:S03]  /*108d0*/  SHF.L.U64.HI R9, R40, 0x2, R43 ;  /* 0x0000000228097819 */ /* 0x008fc6000001022b */
[----:B------:R-:W3:Y:S01]  /*108e0*/  LDL.LU R43, [R1+0x6f8] ;  /* 0x0006f800012b7983 */ /* 0x000ee20000300800 */
[----:B-1----:R-:W-:-:S05]  /*108f0*/  IMAD.SHL.U32 R7, R39, 0x4, RZ ;  /* 0x0000000427077824 */ /* 0x002fca00078e00ff */
[----:B------:R1:W-:Y:S04]  /*10900*/  STL [R1+0x420], R7 ;  /* 0x0004200701007387 */ /* 0x0003e80000100800 */
[----:B------:R-:W-:Y:S01]  /*10910*/  STL [R1+0x41c], R9 ;  /* 0x00041c0901007387 */ /* 0x000fe20000100800 */
[----:B--2---:R-:W-:-:S03]  /*10920*/  SHF.L.U64.HI R8, R41, 0x2, R44 ;  /* 0x0000000229087819 */ /* 0x004fc6000001022c */
[----:B------:R-:W2:Y:S01]  /*10930*/  LDL.LU R44, [R1+0x6f4] ;  /* 0x0006f400012c7983 */ /* 0x000ea20000300800 */
[----:B-1----:R-:W-:-:S05]  /*10940*/  SHF.L.U32 R7, R40, 0x2, RZ ;  /* 0x0000000228077819 */ /* 0x002fca00000006ff */
[----:B------:R1:W-:Y:S04]  /*10950*/  STL [R1+0x418], R7 ;  /* 0x0004180701007387 */ /* 0x0003e80000100800 */
[----:B------:R-:W2:Y:S01]  /*10960*/  LDL.LU R27, [R1+0x210] ;  /* 0x00021000011b7983 */ /* 0x000ea20000300800 */
[----:B-1----:R-:W-:-:S03]  /*10970*/  IMAD.SHL.U32 R7, R41, 0x4, RZ ;  /* 0x0000000429077824 */ /* 0x002fc600078e00ff */
[----:B------:R3:W-:Y:S01]  /*10980*/  STL [R1+0x414], R8 ;  /* 0x0004140801007387 */ /* 0x0007e20000100800 */
[----:B----4-:R-:W-:-:S03]  /*10990*/  SHF.L.U64.HI R9, R42, 0x2, R45 ;  /* 0x000000022a097819 */ /* 0x010fc6000001022d */
[----:B------:R1:W-:Y:S04]  /*109a0*/  STL [R1+0x410], R7 ;  /* 0x0004100701007387 */ /* 0x0003e80000100800 */
[----:B------:R-:W4:Y:S01]  /*109b0*/  LDL.LU R45, [R1+0x6f0] ;  /* 0x0006f000012d7983 */ /* 0x000f220000300800 */
[----:B---3--:R-:W-:-:S03]  /*109c0*/  SHF.L.U64.HI R8, R43, 0x2, R46 ;  /* 0x000000022b087819 */ /* 0x008fc6000001022e */
[----:B------:R2:W-:Y:S01]  /*109d0*/  STL [R1+0x40c], R9 ;  /* 0x00040c0901007387 */ /* 0x0005e20000100800 */
[----:B-1----:R-:W-:-:S03]  /*109e0*/  IMAD.SHL.U32 R7, R42, 0x4, RZ ;  /* 0x000000042a077824 */ /* 0x002fc600078e00ff */
[----:B------:R-:W3:Y:S04]  /*109f0*/  LDL.LU R46, [R1+0x6ec] ;  /* 0x0006ec00012e7983 */ /* 0x000ee80000300800 */
[----:B------:R1:W-:Y:S04]  /*10a00*/  STL [R1+0x408], R7 ;  /* 0x0004080701007387 */ /* 0x0003e80000100800 */
[----:B------:R-:W-:Y:S01]  /*10a10*/  STL [R1+0x404], R8 ;  /* 0x0004040801007387 */ /* 0x000fe20000100800 */
[----:B--2---:R-:W-:-:S03]  /*10a20*/  SHF.L.U64.HI R9, R44, 0x2, R47 ;  /* 0x000000022c097819 */ /* 0x004fc6000001022f */
[----:B------:R-:W2:Y:S01]  /*10a30*/  LDL.LU R47, [R1+0x6e8] ;  /* 0x0006e800012f7983 */ /* 0x000ea20000300800 */
[----:B-1----:R-:W-:-:S05]  /*10a40*/  SHF.L.U32 R7, R43, 0x2, RZ ;  /* 0x000000022b077819 */ /* 0x002fca00000006ff */
[----:B------:R1:W-:Y:S04]  /*10a50*/  STL [R1+0x400], R7 ;  /* 0x0004000701007387 */ /* 0x0003e80000100800 */
[----:B------:R3:W-:Y:S01]  /*10a60*/  STL [R1+0x3fc], R9 ;  /* 0x0003fc0901007387 */ /* 0x0007e20000100800 */
[----:B-1----:R-:W-:Y:S01]  /*10a70*/  IMAD.SHL.U32 R7, R44, 0x4, RZ ;  /* 0x000000042c077824 */ /* 0x002fe200078e00ff */
[----:B----4-:R-:W-:Y:S02]  /*10a80*/  SHF.L.U64.HI R8, R45, 0x2, R48 ;  /* 0x000000022d087819 */ /* 0x010fe40000010230 */
[----:B------:R-:W4:Y:S04]  /*10a90*/  LDL.LU R48, [R1+0x6e4] ;  /* 0x0006e40001307983 */ /* 0x000f280000300800 */
[----:B------:R1:W-:Y:S01]  /*10aa0*/  STL [R1+0x3f8], R7 ;  /* 0x0003f80701007387 */ /* 0x0003e20000100800 */
[----:B---3--:R-:W-:-:S03]  /*10ab0*/  SHF.L.U64.HI R9, R46, 0x2, R49 ;  /* 0x000000022e097819 */ /* 0x008fc60000010231 */
[----:B------:R2:W-:Y:S04]  /*10ac0*/  STL [R1+0x3f4], R8 ;  /* 0x0003f40801007387 */ /* 0x0005e80000100800 */
        /* <DEDUP_REMOVED lines=53> */
[----:B------:R-:W-:Y:S04]  /*10e20*/  STL [R1+0x39c], R9 ;  /* 0x00039c0901007387 */ /* 0x000fe80000100800 */
[----:B------:R-:W2:Y:S01]  /*10e30*/  LDL.LU R25, [R1+0x21c] ;  /* 0x00021c0001197983 */ /* 0x000ea20000300800 */
[----:B-1----:R-:W-:-:S05]  /*10e40*/  IMAD.SHL.U32 R7, R86, 0x4, RZ ;  /* 0x0000000456077824 */ /* 0x002fca00078e00ff */
[----:B------:R1:W-:Y:S01]  /*10e50*/  STL [R1+0x398], R7 ;  /* 0x0003980701007387 */ /* 0x0003e20000100800 */
[----:B----4-:R-:W-:-:S05]  /*10e60*/  SHF.L.U64.HI R8, R87, 0x2, R27 ;  /* 0x0000000257087819 */ /* 0x010fca000001021b */
[----:B------:R-:W-:Y:S01]  /*10e70*/  STL [R1+0x394], R8 ;  /* 0x0003940801007387 */ /* 0x000fe20000100800 */
[----:B-1----:R-:W-:Y:S01]  /*10e80*/  IMAD.SHL.U32 R7, R87, 0x4, RZ ;  /* 0x0000000457077824 */ /* 0x002fe200078e00ff */
[C---:B---3--:R-:W-:Y:S02]  /*10e90*/  SHF.L.U64.HI R9, R248.reuse, 0x2, R251 ;  /* 0x00000002f8097819 */ /* 0x048fe400000102fb */
[----:B------:R-:W3:Y:S04]  /*10ea0*/  LDL.LU R251, [R1+0x6b4] ;  /* 0x0006b40001fb7983 */ /* 0x000ee80000300800 */
[----:B------:R1:W-:Y:S04]  /*10eb0*/  STL [R1+0x390], R7 ;  /* 0x0003900701007387 */ /* 0x0003e80000100800 */
[----:B------:R-:W-:Y:S01]  /*10ec0*/  STL [R1+0x38c], R9 ;  /* 0x00038c0901007387 */ /* 0x000fe20000100800 */
[----:B-1----:R-:W-:-:S02]  /*10ed0*/  SHF.L.U32 R7, R248, 0x2, RZ ;  /* 0x00000002f8077819 */ /* 0x002fc400000006ff */
[C---:B--2---:R-:W-:Y:S02]  /*10ee0*/  SHF.L.U64.HI R8, R249.reuse, 0x2, R250 ;  /* 0x00000002f9087819 */ /* 0x044fe400000102fa */
[----:B------:R-:W2:Y:S04]  /*10ef0*/  LDL.LU R250, [R1+0x6b0] ;  /* 0x0006b00001fa7983 */ /* 0x000ea80000300800 */
[----:B------:R1:W-:Y:S04]  /*10f00*/  STL [R1+0x388], R7 ;  /* 0x0003880701007387 */ /* 0x0003e80000100800 */
[----:B------:R-:W4:Y:S01]  /*10f10*/  LDL.LU R47, [R1+0x220] ;  /* 0x00022000012f7983 */ /* 0x000f220000300800 */
[----:B-1----:R-:W-:-:S03]  /*10f20*/  IMAD.SHL.U32 R7, R249, 0x4, RZ ;  /* 0x00000004f9077824 */ /* 0x002fc600078e00ff */
[----:B------:R1:W-:Y:S04]  /*10f30*/  STL [R1+0x384], R8 ;  /* 0x0003840801007387 */ /* 0x0003e80000100800 */
[----:B------:R-:W4:Y:S04]  /*10f40*/  LDL.LU R46, [R1+0x224] ;  /* 0x00022400012e7983 */ /* 0x000f280000300800 */
[----:B------:R2:W-:Y:S04]  /*10f50*/  STL [R1+0x380], R7 ;  /* 0x0003800701007387 */ /* 0x0005e80000100800 */
        /* <DEDUP_REMOVED lines=23> */
[----:B-1----:R-:W4:Y:S01]  /*110d0*/  LDL.LU R8, [R1+0x254] ;  /* 0x0002540001087983 */ /* 0x002f220000300800 */
[----:B---3--:R-:W-:-:S02]  /*110e0*/  SHF.L.U32 R49, R251, 0x2, RZ ;  /* 0x00000002fb317819 */ /* 0x008fc400000006ff */
[C---:B--2---:R-:W-:Y:S01]  /*110f0*/  SHF.L.U64.HI R7, R250.reuse, 0x2, R25 ;  /* 0x00000002fa077819 */ /* 0x044fe20000010219 */
[----:B------:R-:W-:-:S04]  /*11100*/  IMAD.SHL.U32 R23, R250, 0x4, RZ ;  /* 0x00000004fa177824 */ /* 0x000fc800078e00ff */
[----:B------:R1:W-:Y:S01]  /*11110*/  STL [R1+0x37c], R7 ;  /* 0x00037c0701007387 */ /* 0x0003e20000100800 */
[----:B----4-:R-:W-:-:S03]  /*11120*/  SHF.L.U64.HI R47, R251, 0x2, R47 ;  /* 0x00000002fb2f7819 */ /* 0x010fc6000001022f */
[----:B-1----:R-:W2:Y:S04]  /*11130*/  LDL.LU R7, [R1+0xb0] ;  /* 0x0000b00001077983 */ /* 0x002ea80000300800 */
[----:B------:R1:W-:Y:S04]  /*11140*/  STL [R1+0x378], R23 ;  /* 0x0003781701007387 */ /* 0x0003e80000100800 */
[----:B-1----:R-:W3:Y:S04]  /*11150*/  LDL.LU R23, [R1+0x264] ;  /* 0x0002640001177983 */ /* 0x002ee80000300800 */
[----:B------:R-:W3:Y:S01]  /*11160*/  LDL.LU R25, [R1+0xb4] ;  /* 0x0000b40001197983 */ /* 0x000ee20000300800 */
[----:B------:R-:W-:-:S03]  /*11170*/  SHF.L.U64.HI R48, R45, 0x2, R46 ;  /* 0x000000022d307819 */ /* 0x000fc6000001022e */
[----:B------:R1:W-:Y:S01]  /*11180*/  STL [R1+0x374], R47 ;  /* 0x0003742f01007387 */ /* 0x0003e20000100800 */
[----:B------:R-:W-:-:S03]  /*11190*/  SHF.L.U64.HI R46, R43, 0x2, R44 ;  /* 0x000000022b2e7819 */ /* 0x000fc6000001022c */
[----:B------:R-:W-:Y:S01]  /*111a0*/  STL [R1+0x370], R49 ;  /* 0x0003703101007387 */ /* 0x000fe20000100800 */
[----:B------:R-:W-:Y:S01]  /*111b0*/  SHF.L.U64.HI R44, R41, 0x2, R42 ;  /* 0x00000002292c7819 */ /* 0x000fe2000001022a */
[----:B-1----:R-:W-:Y:S02]  /*111c0*/  IMAD.SHL.U32 R47, R45, 0x4, RZ ;  /* 0x000000042d2f7824 */ /* 0x002fe400078e00ff */
[----:B------:R-:W-:Y:S01]  /*111d0*/  IMAD.SHL.U32 R45, R43, 0x4, RZ ;  /* 0x000000042b2d7824 */ /* 0x000fe200078e00ff */
[----:B------:R-:W-:Y:S01]  /*111e0*/  STL [R1+0x36c], R48 ;  /* 0x00036c3001007387 */ /* 0x000fe20000100800 */
[----:B------:R-:W-:Y:S01]  /*111f0*/  SHF.L.U32 R43, R41, 0x2, RZ ;  /* 0x00000002292b7819 */ /* 0x000fe200000006ff */
[C---:B------:R-:W-:Y:S01]  /*11200*/  IMAD.SHL.U32 R41, R39.reuse, 0x4, RZ ;  /* 0x0000000427297824 */ /* 0x040fe200078e00ff */
[----:B------:R-:W-:Y:S01]  /*11210*/  SHF.L.U64.HI R42, R39, 0x2, R40 ;  /* 0x00000002272a7819 */ /* 0x000fe20000010228 */
[----:B------:R-:W-:Y:S04]  /*11220*/  STL [R1+0x368], R47 ;  /* 0x0003682f01007387 */ /* 0x000fe80000100800 */
[----:B------:R-:W-:Y:S01]  /*11230*/  STL [R1+0x364], R46 ;  /* 0x0003642e01007387 */ /* 0x000fe20000100800 */
[C---:B------:R-:W-:Y:S01]  /*11240*/  SHF.L.U64.HI R40, R37.reuse, 0x2, R38 ;  /* 0x0000000225287819 */ /* 0x040fe20000010226 */
[----:B------:R-:W-:-:S02]  /*11250*/  IMAD.SHL.U32 R39, R37, 0x4, RZ ;  /* 0x0000000425277824 */ /* 0x000fc400078e00ff */
[----:B------:R-:W-:Y:S04]  /*11260*/  STL [R1+0x360], R45 ;  /* 0x0003602d01007387 */ /* 0x000fe80000100800 */
[----:B------:R-:W-:Y:S01]  /*11270*/  STL [R1+0x35c], R44 ;  /* 0x00035c2c01007387 */ /* 0x000fe20000100800 */
[C---:B------:R-:W-:Y:S02]  /*11280*/  SHF.L.U64.HI R38, R35.reuse, 0x2, R36 ;  /* 0x0000000223267819 */ /* 0x040fe40000010224 */
[----:B------:R-:W-:Y:S01]  /*11290*/  SHF.L.U32 R37, R35, 0x2, RZ ;  /* 0x0000000223257819 */ /* 0x000fe200000006ff */
[----:B------:R-:W-:Y:S04]  /*112a0*/  STL [R1+0x358], R43 ;  /* 0x0003582b01007387 */ /* 0x000fe80000100800 */
[----:B------:R-:W-:Y:S01]  /*112b0*/  STL [R1+0x354], R42 ;  /* 0x0003542a01007387 */ /* 0x000fe20000100800 */
[C---:B------:R-:W-:Y:S01]  /*112c0*/  SHF.L.U64.HI R36, R33.reuse, 0x2, R34 ;  /* 0x0000000221247819 */ /* 0x040fe20000010222 */
[----:B------:R-:W-:-:S02]  /*112d0*/  IMAD.SHL.U32 R35, R33, 0x4, RZ ;  /* 0x0000000421237824 */ /* 0x000fc400078e00ff */
[----:B------:R-:W-:Y:S04]  /*112e0*/  STL [R1+0x350], R41 ;  /* 0x0003502901007387 */ /* 0x000fe80000100800 */
[----:B------:R-:W-:Y:S01]  /*112f0*/  STL [R1+0x34c], R40 ;  /* 0x00034c2801007387 */ /* 0x000fe20000100800 */
[C---:B------:R-:W-:Y:S01]  /*11300*/  SHF.L.U64.HI R34, R31.reuse, 0x2, R32 ;  /* 0x000000021f227819 */ /* 0x040fe20000010220 */
[----:B------:R-:W-:Y:S02]  /*11310*/  IMAD.SHL.U32 R33, R31, 0x4, RZ ;  /* 0x000000041f217824 */ /* 0x000fe400078e00ff */
[----:B------:R-:W-:Y:S04]  /*11320*/  STL [R1+0x348], R39 ;  /* 0x0003482701007387 */ /* 0x000fe80000100800 */
[----:B------:R-:W-:Y:S01]  /*11330*/  STL [R1+0x344], R38 ;  /* 0x0003442601007387 */ /* 0x000fe20000100800 */
[----:B------:R-:W-:-:S02]  /*11340*/  SHF.L.U64.HI R32, R29, 0x2, R30 ;  /* 0x000000021d207819 */ /* 0x000fc4000001021e */
[----:B------:R-:W-:Y:S01]  /*11350*/  SHF.L.U32 R31, R29, 0x2, RZ ;  /* 0x000000021d1f7819 */ /* 0x000fe200000006ff */
[----:B------:R-:W-:Y:S04]  /*11360*/  STL [R1+0x340], R37 ;  /* 0x0003402501007387 */ /* 0x000fe80000100800 */
[----:B------:R-:W-:Y:S01]  /*11370*/  STL [R1+0x33c], R36 ;  /* 0x00033c2401007387 */ /* 0x000fe20000100800 */
[C---:B------:R-:W-:Y:S01]  /*11380*/  SHF.L.U64.HI R30, R26.reuse, 0x2, R28 ;  /* 0x000000021a1e7819 */ /* 0x040fe2000001021c */
[----:B------:R-:W-:Y:S02]  /*11390*/  IMAD.SHL.U32 R29, R26, 0x4, RZ ;  /* 0x000000041a1d7824 */ /* 0x000fe400078e00ff */
[----:B------:R-:W-:Y:S04]  /*113a0*/  STL [R1+0x338], R35 ;  /* 0x0003382301007387 */ /* 0x000fe80000100800 */
[----:B------:R-:W-:Y:S01]  /*113b0*/  STL [R1+0x334], R34 ;  /* 0x0003342201007387 */ /* 0x000fe20000100800 */
[C---:B------:R-:W-:Y:S01]  /*113c0*/  SHF.L.U64.HI R28, R18.reuse, 0x2, R24 ;  /* 0x00000002121c7819 */ /* 0x040fe20000010218 */
[----:B------:R-:W-:-:S02]  /*113d0*/  IMAD.SHL.U32 R26, R18, 0x4, RZ ;  /* 0x00000004121a7824 */ /* 0x000fc400078e00ff */
[----:B------:R-:W-:Y:S04]  /*113e0*/  STL [R1+0x330], R33 ;  /* 0x0003302101007387 */ /* 0x000fe80000100800 */
[----:B------:R-:W-:Y:S01]  /*113f0*/  STL [R1+0x32c], R32 ;  /* 0x00032c2001007387 */ /* 0x000fe20000100800 */
[----:B------:R-:W-:-:S03]  /*11400*/  SHF.L.U64.HI R24, R27, 0x2, R9 ;  /* 0x000000021b187819 */ /* 0x000fc60000010209 */
[----:B------:R-:W-:Y:S04]  /*11410*/  STL [R1+0x328], R31 ;  /* 0x0003281f01007387 */ /* 0x000fe80000100800 */
[----:B------:R-:W-:Y:S04]  /*11420*/  STL [R1+0x324], R30 ;  /* 0x0003241e01007387 */ /* 0x000fe80000100800 */
[----:B------:R-:W-:Y:S01]  /*11430*/  STL [R1+0x320], R29 ;  /* 0x0003201d01007387 */ /* 0x000fe20000100800 */
[----:B------:R-:W-:-:S03]  /*11440*/  SHF.L.U32 R18, R27, 0x2, RZ ;  /* 0x000000021b127819 */ /* 0x000fc600000006ff */
[----:B------:R-:W-:Y:S04]  /*11450*/  STL [R1+0x31c], R28 ;  /* 0x00031c1c01007387 */ /* 0x000fe80000100800 */
[----:B------:R-:W-:Y:S04]  /*11460*/  STL [R1+0x318], R26 ;  /* 0x0003181a01007387 */ /* 0x000fe80000100800 */
[----:B------:R-:W4:Y:S04]  /*11470*/  LDL.LU R9, [R1+0x268] ;  /* 0x0002680001097983 */ /* 0x000f280000300800 */
[----:B------:R2:W-:Y:S04]  /*11480*/  STL [R1+0x314], R24 ;  /* 0x0003141801007387 */ /* 0x0005e80000100800 */
[----:B------:R-:W4:Y:S04]  /*11490*/  LDL.LU R27, [R1+0xb8] ;  /* 0x0000b800011b7983 */ /* 0x000f280000300800 */
[----:B------:R1:W-:Y:S01]  /*114a0*/  STL [R1+0x310], R18 ;  /* 0x0003101201007387 */ /* 0x0003e20000100800 */
[C---:B--2---:R-:W-:Y:S01]  /*114b0*/  SHF.L.U64.HI R24, R7.reuse, 0x2, R8 ;  /* 0x0000000207187819 */ /* 0x044fe20000010208 */
[----:B-1----:R-:W-:-:S04]  /*114c0*/  IMAD.SHL.U32 R18, R7, 0x4, RZ ;  /* 0x0000000407127824 */ /* 0x002fc800078e00ff */
[----:B------:R1:W-:Y:S04]  /*114d0*/  STL [R1+0x30c], R24 ;  /* 0x00030c1801007387 */ /* 0x0003e80000100800 */
[----:B------:R2:W-:Y:S04]  /*114e0*/  STL [R1+0x308], R18 ;  /* 0x0003081201007387 */ /* 0x0005e80000100800 */
[----:B------:R-:W4:Y:S01]  /*114f0*/  LDL.LU R48, [R1+0x26c] ;  /* 0x00026c0001307983 */ /* 0x000f220000300800 */
[C---:B---3--:R-:W-:Y:S01]  /*11500*/  SHF.L.U64.HI R8, R25.reuse, 0x2, R23 ;  /* 0x0000000219087819 */ /* 0x048fe20000010217 */
[----:B------:R-:W-:-:S04]  /*11510*/  IMAD.SHL.U32 R7, R25, 0x4, RZ ;  /* 0x0000000419077824 */ /* 0x000fc800078e00ff */
[----:B------:R-:W-:Y:S04]  /*11520*/  STL [R1+0x304], R8 ;  /* 0x0003040801007387 */ /* 0x000fe80000100800 */
[----:B------:R-:W3:Y:S04]  /*11530*/  LDL.LU R47, [R1+0xbc] ;  /* 0x0000bc00012f7983 */ /* 0x000ee80000300800 */
[----:B------:R4:W-:Y:S04]  /*11540*/  STL [R1+0x300], R7 ;  /* 0x0003000701007387 */ /* 0x0009e80000100800 */
[----:B------:R-:W3:Y:S04]  /*11550*/  LDL.LU R46, [R1+0x270] ;  /* 0x00027000012e7983 */ /* 0x000ee80000300800 */
        /* <DEDUP_REMOVED lines=19> */
[----:B-1----:R-:W3:Y:S04]  /*11690*/  LDL.LU R24, [R1+0x298] ;  /* 0x0002980001187983 */ /* 0x002ee80000300800 */
[----:B--2---:R-:W2:Y:S04]  /*116a0*/  LDL.LU R18, [R1+0xe8] ;  /* 0x0000e80001127983 */ /* 0x004ea80000300800 */
[----:B------:R-:W2:Y:S04]  /*116b0*/  LDL.LU R23, [R1+0x570] ;  /* 0x0005700001177983 */ /* 0x000ea80000300800 */
[----:B------:R-:W2:Y:S01]  /*116c0*/  LDL.LU R25, [R1+0xec] ;  /* 0x0000ec0001197983 */ /* 0x000ea20000300800 */
[----:B----4-:R-:W-:-:S03]  /*116d0*/  SHF.L.U64.HI R7, R27, 0x2, R9 ;  /* 0x000000021b077819 */ /* 0x010fc60000010209 */
[----:B------:R-:W4:Y:S01]  /*116e0*/  LDL.LU R8, [R1+0x574] ;  /* 0x0005740001087983 */ /* 0x000f220000300800 */
[----:B------:R-:W-:-:S03]  /*116f0*/  SHF.L.U32 R9, R27, 0x2, RZ ;  /* 0x000000021b097819 */ /* 0x000fc600000006ff */
[----:B------:R1:W-:Y:S04]  /*11700*/  STL [R1+0x2fc], R7 ;  /* 0x0002fc0701007387 */ /* 0x0003e80000100800 */
[----:B-1----:R-:W4:Y:S04]  /*11710*/  LDL.LU R7, [R1+0xf0] ;  /* 0x0000f00001077983 */ /* 0x002f280000300800 */
[----:B------:R1:W-:Y:S04]  /*11720*/  STL [R1+0x2f8], R9 ;  /* 0x0002f80901007387 */ /* 0x0003e80000100800 */
[----:B-1----:R-:W4:Y:S04]  /*11730*/  LDL.LU R9, [R1+0x578] ;  /* 0x0005780001097983 */ /* 0x002f280000300800 */
[----:B------:R-:W4:Y:S01]  /*11740*/  LDL.LU R27, [R1+0xf4] ;  /* 0x0000f400011b7983 */ /* 0x000f220000300800 */
[C---:B---3--:R-:W-:Y:S01]  /*11750*/  SHF.L.U64.HI R50, R47.reuse, 0x2, R48 ;  /* 0x000000022f327819 */ /* 0x048fe20000010230 */
[----:B------:R-:W-:-:S04]  /*11760*/  IMAD.SHL.U32 R49, R47, 0x4, RZ ;  /* 0x000000042f317824 */ /* 0x000fc800078e00ff */
[----:B------:R-:W-:Y:S01]  /*11770*/  STL [R1+0x2f4], R50 ;  /* 0x0002f43201007387 */ /* 0x000fe20000100800 */
[C---:B------:R-:W-:Y:S01]  /*11780*/  SHF.L.U64.HI R48, R45.reuse, 0x2, R46 ;  /* 0x000000022d307819 */ /* 0x040fe2000001022e */
[----:B------:R-:W-:Y:S02]  /*11790*/  IMAD.SHL.U32 R47, R45, 0x4, RZ ;  /* 0x000000042d2f7824 */ /* 0x000fe400078e00ff */
[----:B------:R-:W-:Y:S01]  /*117a0*/  STL [R1+0x2f0], R49 ;  /* 0x0002f03101007387 */ /* 0x000fe20000100800 */
[C---:B------:R-:W-:Y:S02]  /*117b0*/  SHF.L.U64.HI R46, R43.reuse, 0x2, R44 ;  /* 0x000000022b2e7819 */ /* 0x040fe4000001022c */
[----:B------:R-:W-:Y:S01]  /*117c0*/  SHF.L.U32 R45, R43, 0x2, RZ ;  /* 0x000000022b2d7819 */ /* 0x000fe200000006ff */
        /* <DEDUP_REMOVED lines=33> */
[----:B--2---:R-:W-:-:S02]  /*119e0*/  SHF.L.U64.HI R28, R18, 0x2, R24 ;  /* 0x00000002121c7819 */ /* 0x004fc40000010218 */
[----:B------:R-:W-:Y:S01]  /*119f0*/  SHF.L.U32 R26, R18, 0x2, RZ ;  /* 0x00000002121a7819 */ /* 0x000fe200000006ff */
[----:B------:R-:W-:Y:S04]  /*11a00*/  STL [R1+0x2a8], R31 ;  /* 0x0002a81f01007387 */ /* 0x000fe80000100800 */
[----:B------:R-:W-:Y:S01]  /*11a10*/  STL [R1+0x2a4], R30 ;  /* 0x0002a41e01007387 */ /* 0x000fe20000100800 */
[----:B------:R-:W-:-:S03]  /*11a20*/  SHF.L.U64.HI R24, R25, 0x2, R23 ;  /* 0x0000000219187819 */ /* 0x000fc60000010217 */
[----:B------:R-:W-:Y:S01]  /*11a30*/  STL [R1+0x2a0], R29 ;  /* 0x0002a01d01007387 */ /* 0x000fe20000100800 */
[----:B------:R-:W-:-:S03]  /*11a40*/  IMAD.SHL.U32 R18, R25, 0x4, RZ ;  /* 0x0000000419127824 */ /* 0x000fc600078e00ff */
[----:B------:R-:W-:Y:S04]  /*11a50*/  STL [R1+0x29c], R28 ;  /* 0x00029c1c01007387 */ /* 0x000fe80000100800 */
[----:B------:R-:W-:Y:S04]  /*11a60*/  STL [R1+0x298], R26 ;  /* 0x0002981a01007387 */ /* 0x000fe80000100800 */
[----:B------:R-:W2:Y:S04]  /*11a70*/  LDL.LU R23, [R1+0x57c] ;  /* 0x00057c0001177983 */ /* 0x000ea80000300800 */
[----:B------:R4:W-:Y:S04]  /*11a80*/  STL [R1+0x294], R24 ;  /* 0x0002941801007387 */ /* 0x0009e80000100800 */
[----:B------:R-:W2:Y:S04]  /*11a90*/  LDL.LU R25, [R1+0xf8] ;  /* 0x0000f80001197983 */ /* 0x000ea80000300800 */
[----:B------:R1:W-:Y:S01]  /*11aa0*/  STL [R1+0x290], R18 ;  /* 0x0002901201007387 */ /* 0x0003e20000100800 */
[C---:B----4-:R-:W-:Y:S01]  /*11ab0*/  SHF.L.U64.HI R24, R7.reuse, 0x2, R8 ;  /* 0x0000000207187819 */ /* 0x050fe20000010208 */
[----:B-1----:R-:W-:Y:S01]  /*11ac0*/  IMAD.SHL.U32 R18, R7, 0x4, RZ ;  /* 0x0000000407127824 */ /* 0x002fe200078e00ff */
[----:B------:R-:W-:-:S03]  /*11ad0*/  SHF.L.U64.HI R8, R27, 0x2, R9 ;  /* 0x000000021b087819 */ /* 0x000fc60000010209 */
[----:B------:R1:W-:Y:S01]  /*11ae0*/  STL [R1+0x28c], R24 ;  /* 0x00028c1801007387 */ /* 0x0003e20000100800 */
[----:B------:R-:W-:-:S03]  /*11af0*/  SHF.L.U32 R7, R27, 0x2, RZ ;  /* 0x000000021b077819 */ /* 0x000fc600000006ff */
[----:B------:R3:W-:Y:S04]  /*11b00*/  STL [R1+0x288], R18 ;  /* 0x0002881201007387 */ /* 0x0007e80000100800 */
[----:B------:R-:W4:Y:S04]  /*11b10*/  LDL.LU R48, [R1+0x580] ;  /* 0x0005800001307983 */ /* 0x000f280000300800 */
        /* <DEDUP_REMOVED lines=23> */
[----:B-1----:R-:W4:Y:S04]  /*11c90*/  LDL.LU R24, [R1+0x5ac] ;  /* 0x0005ac0001187983 */ /* 0x002f280000300800 */
[----:B---3--:R-:W3:Y:S04]  /*11ca0*/  LDL.LU R18, [R1+0x128] ;  /* 0x0001280001127983 */ /* 0x008ee80000300800 */
[----:B------:R-:W3:Y:S04]  /*11cb0*/  LDL.LU R9, [R1+0x5b0] ;  /* 0x0005b00001097983 */ /* 0x000ee80000300800 */
[----:B------:R-:W3:Y:S04]  /*11cc0*/  LDL.LU R27, [R1+0x12c] ;  /* 0x00012c00011b7983 */ /* 0x000ee80000300800 */
[----:B------:R-:W3:Y:S01]  /*11cd0*/  LDL.LU R8, [R1+0x5b4] ;  /* 0x0005b40001087983 */ /* 0x000ee20000300800 */
[C---:B--2---:R-:W-:Y:S01]  /*11ce0*/  SHF.L.U64.HI R7, R25.reuse, 0x2, R23 ;  /* 0x0000000219077819 */ /* 0x044fe20000010217 */
[----:B------:R-:W-:-:S04]  /*11cf0*/  IMAD.SHL.U32 R23, R25, 0x4, RZ ;  /* 0x0000000419177824 */ /* 0x000fc800078e00ff */
[----:B------:R1:W-:Y:S04]  /*11d00*/  STL [R1+0x27c], R7 ;  /* 0x00027c0701007387 */ /* 0x0003e80000100800 */
[----:B-1----:R-:W2:Y:S04]  /*11d10*/  LDL.LU R7, [R1+0x130] ;  /* 0x0001300001077983 */ /* 0x002ea80000300800 */
[----:B------:R1:W-:Y:S04]  /*11d20*/  STL [R1+0x278], R23 ;  /* 0x0002781701007387 */ /* 0x0003e80000100800 */
[----:B-1----:R-:W2:Y:S04]  /*11d30*/  LDL.LU R23, [R1+0x5b8] ;  /* 0x0005b80001177983 */ /* 0x002ea80000300800 */
[----:B------:R-:W2:Y:S01]  /*11d40*/  LDL.LU R25, [R1+0x134] ;  /* 0x0001340001197983 */ /* 0x000ea20000300800 */
[C---:B----4-:R-:W-:Y:S01]  /*11d50*/  SHF.L.U64.HI R50, R47.reuse, 0x2, R48 ;  /* 0x000000022f327819 */ /* 0x050fe20000010230 */
[----:B------:R-:W-:-:S04]  /*11d60*/  IMAD.SHL.U32 R49, R47, 0x4, RZ ;  /* 0x000000042f317824 */ /* 0x000fc800078e00ff */
[----:B------:R-:W-:Y:S01]  /*11d70*/  STL [R1+0x274], R50 ;  /* 0x0002743201007387 */ /* 0x000fe20000100800 */
[C---:B------:R-:W-:Y:S02]  /*11d80*/  SHF.L.U64.HI R48, R45.reuse, 0x2, R46 ;  /* 0x000000022d307819 */ /* 0x040fe4000001022e */
[----:B------:R-:W-:Y:S01]  /*11d90*/  SHF.L.U32 R47, R45, 0x2, RZ ;  /* 0x000000022d2f7819 */ /* 0x000fe200000006ff */
        /* <DEDUP_REMOVED lines=36> */
[C---:B---3--:R-:W-:Y:S01]  /*11fe0*/  SHF.L.U64.HI R28, R18.reuse, 0x2, R24 ;  /* 0x00000002121c7819 */ /* 0x048fe20000010218 */
[----:B------:R-:W-:-:S02]  /*11ff0*/  IMAD.SHL.U32 R26, R18, 0x4, RZ ;  /* 0x00000004121a7824 */ /* 0x000fc400078e00ff */
[----:B------:R-:W-:Y:S04]  /*12000*/  STL [R1+0x228], R31 ;  /* 0x0002281f01007387 */ /* 0x000fe80000100800 */
[----:B------:R-:W-:Y:S01]  /*12010*/  STL [R1+0x224], R30 ;  /* 0x0002241e01007387 */ /* 0x000fe20000100800 */
[----:B------:R-:W-:-:S03]  /*12020*/  SHF.L.U64.HI R24, R27, 0x2, R9 ;  /* 0x000000021b187819 */ /* 0x000fc60000010209 */
[----:B------:R-:W-:Y:S01]  /*12030*/  STL [R1+0x220], R29 ;  /* 0x0002201d01007387 */ /* 0x000fe20000100800 */
[----:B------:R-:W-:-:S03]  /*12040*/  IMAD.SHL.U32 R18, R27, 0x4, RZ ;  /* 0x000000041b127824 */ /* 0x000fc600078e00ff */
[----:B------:R-:W-:Y:S04]  /*12050*/  STL [R1+0x21c], R28 ;  /* 0x00021c1c01007387 */ /* 0x000fe80000100800 */
[----:B------:R-:W-:Y:S04]  /*12060*/  STL [R1+0x218], R26 ;  /* 0x0002181a01007387 */ /* 0x000fe80000100800 */
[----:B------:R-:W3:Y:S04]  /*12070*/  LDL.LU R9, [R1+0x5bc] ;  /* 0x0005bc0001097983 */ /* 0x000ee80000300800 */
[----:B------:R2:W-:Y:S04]  /*12080*/  STL [R1+0x214], R24 ;  /* 0x0002141801007387 */ /* 0x0005e80000100800 */
[----:B------:R-:W3:Y:S04]  /*12090*/  LDL.LU R27, [R1+0x138] ;  /* 0x00013800011b7983 */ /* 0x000ee80000300800 */
[----:B------:R1:W-:Y:S01]  /*120a0*/  STL [R1+0x210], R18 ;  /* 0x0002101201007387 */ /* 0x0003e20000100800 */
[----:B--2---:R-:W-:-:S02]  /*120b0*/  SHF.L.U64.HI R24, R7, 0x2, R8 ;  /* 0x0000000207187819 */ /* 0x004fc40000010208 */
[----:B-1----:R-:W-:-:S03]  /*120c0*/  SHF.L.U32 R18, R7, 0x2, RZ ;  /* 0x0000000207127819 */ /* 0x002fc600000006ff */
[----:B------:R1:W-:Y:S04]  /*120d0*/  STL [R1+0x20c], R24 ;  /* 0x00020c1801007387 */ /* 0x0003e80000100800 */
[----:B------:R2:W-:Y:S04]  /*120e0*/  STL [R1+0x208], R18 ;  /* 0x0002081201007387 */ /* 0x0005e80000100800 */
[----:B------:R-:W4:Y:S01]  /*120f0*/  LDL.LU R48, [R1+0x5c0] ;  /* 0x0005c00001307983 */ /* 0x000f220000300800 */
[C---:B------:R-:W-:Y:S01]  /*12100*/  SHF.L.U64.HI R8, R25.reuse, 0x2, R23 ;  /* 0x0000000219087819 */ /* 0x040fe20000010217 */
[----:B------:R-:W-:-:S04]  /*12110*/  IMAD.SHL.U32 R7, R25, 0x4, RZ ;  /* 0x0000000419077824 */ /* 0x000fc800078e00ff */
        /* <DEDUP_REMOVED lines=24> */
[----:B--2---:R-:W2:Y:S04]  /*122a0*/  LDL.LU R18, [R1+0x16c] ;  /* 0x00016c0001127983 */ /* 0x004ea80000300800 */
[----:B------:R-:W2:Y:S04]  /*122b0*/  LDL.LU R23, [R1+0x5f0] ;  /* 0x0005f00001177983 */ /* 0x000ea80000300800 */
[----:B------:R-:W2:Y:S04]  /*122c0*/  LDL.LU R25, [R1+0x170] ;  /* 0x0001700001197983 */ /* 0x000ea80000300800 */
[----:B------:R-:W2:Y:S01]  /*122d0*/  LDL.LU R8, [R1+0x5f4] ;  /* 0x0005f40001087983 */ /* 0x000ea20000300800 */
[C---:B---3--:R-:W-:Y:S01]  /*122e0*/  SHF.L.U64.HI R7, R27.reuse, 0x2, R9 ;  /* 0x000000021b077819 */ /* 0x048fe20000010209 */
[----:B------:R-:W-:-:S04]  /*122f0*/  IMAD.SHL.U32 R9, R27, 0x4, RZ ;  /* 0x000000041b097824 */ /* 0x000fc800078e00ff */
[----:B------:R1:W-:Y:S04]  /*12300*/  STL [R1+0x1fc], R7 ;  /* 0x0001fc0701007387 */ /* 0x0003e80000100800 */
[----:B-1----:R-:W3:Y:S04]  /*12310*/  LDL.LU R7, [R1+0x178] ;  /* 0x0001780001077983 */ /* 0x002ee80000300800 */
[----:B------:R1:W-:Y:S04]  /*12320*/  STL [R1+0x1f8], R9 ;  /* 0x0001f80901007387 */ /* 0x0003e80000100800 */
[----:B-1----:R-:W3:Y:S04]  /*12330*/  LDL.LU R9, [R1+0x5f8] ;  /* 0x0005f80001097983 */ /* 0x002ee80000300800 */
[----:B------:R-:W3:Y:S01]  /*12340*/  LDL.LU R27, [R1+0x17c] ;  /* 0x00017c00011b7983 */ /* 0x000ee20000300800 */
[----:B----4-:R-:W-:-:S02]  /*12350*/  SHF.L.U64.HI R50, R47, 0x2, R48 ;  /* 0x000000022f327819 */ /* 0x010fc40000010230 */
[----:B------:R-:W-:-:S03]  /*12360*/  SHF.L.U32 R49, R47, 0x2, RZ ;  /* 0x000000022f317819 */ /* 0x000fc600000006ff */
[----:B------:R-:W-:Y:S01]  /*12370*/  STL [R1+0x1f4], R50 ;  /* 0x0001f43201007387 */ /* 0x000fe20000100800 */
[C---:B------:R-:W-:Y:S01]  /*12380*/  SHF.L.U64.HI R48, R45.reuse, 0x2, R46 ;  /* 0x000000022d307819 */ /* 0x040fe2000001022e */
[----:B------:R-:W-:Y:S02]  /*12390*/  IMAD.SHL.U32 R47, R45, 0x4, RZ ;  /* 0x000000042d2f7824 */ /* 0x000fe400078e00ff */
[----:B------:R-:W-:Y:S01]  /*123a0*/  STL [R1+0x1f0], R49 ;  /* 0x0001f03101007387 */ /* 0x000fe20000100800 */
[C---:B------:R-:W-:Y:S01]  /*123b0*/  SHF.L.U64.HI R46, R43.reuse, 0x2, R44 ;  /* 0x000000022b2e7819 */ /* 0x040fe2000001022c */
[----:B------:R-:W-:Y:S02]  /*123c0*/  IMAD.SHL.U32 R45, R43, 0x4, RZ ;  /* 0x000000042b2d7824 */ /* 0x000fe400078e00ff */
[----:B------:R-:W-:Y:S04]  /*123d0*/  STL [R1+0x1ec], R48 ;  /* 0x0001ec3001007387 */ /* 0x000fe80000100800 */
[----:B------:R-:W-:Y:S01]  /*123e0*/  STL [R1+0x1e8], R47 ;  /* 0x0001e82f01007387 */ /* 0x000fe20000100800 */
[----:B------:R-:W-:-:S02]  /*123f0*/  SHF.L.U64.HI R44, R41, 0x2, R42 ;  /* 0x00000002292c7819 */ /* 0x000fc4000001022a */
        /* <DEDUP_REMOVED lines=30> */
[C---:B--2---:R-:W-:Y:S01]  /*125e0*/  SHF.L.U64.HI R28, R18.reuse, 0x2, R24 ;  /* 0x00000002121c7819 */ /* 0x044fe20000010218 */
[----:B------:R-:W-:-:S02]  /*125f0*/  IMAD.SHL.U32 R26, R18, 0x4, RZ ;  /* 0x00000004121a7824 */ /* 0x000fc400078e00ff */
[----:B------:R-:W-:Y:S04]  /*12600*/  STL [R1+0x1a8], R31 ;  /* 0x0001a81f01007387 */ /* 0x000fe80000100800 */
[----:B------:R-:W-:Y:S01]  /*12610*/  STL [R1+0x1a4], R30 ;  /* 0x0001a41e01007387 */ /* 0x000fe20000100800 */
[----:B------:R-:W-:-:S03]  /*12620*/  SHF.L.U64.HI R24, R25, 0x2, R23 ;  /* 0x0000000219187819 */ /* 0x000fc60000010217 */
[----:B------:R-:W-:Y:S01]  /*12630*/  STL [R1+0x1a0], R29 ;  /* 0x0001a01d01007387 */ /* 0x000fe20000100800 */
[----:B------:R-:W-:-:S03]  /*12640*/  SHF.L.U32 R18, R25, 0x2, RZ ;  /* 0x0000000219127819 */ /* 0x000fc600000006ff */
[----:B------:R-:W-:Y:S04]  /*12650*/  STL [R1+0x19c], R28 ;  /* 0x00019c1c01007387 */ /* 0x000fe80000100800 */
[----:B------:R-:W-:Y:S04]  /*12660*/  STL [R1+0x198], R26 ;  /* 0x0001981a01007387 */ /* 0x000fe80000100800 */
[----:B------:R-:W2:Y:S04]  /*12670*/  LDL.LU R23, [R1+0x5fc] ;  /* 0x0005fc0001177983 */ /* 0x000ea80000300800 */
[----:B------:R3:W-:Y:S04]  /*12680*/  STL [R1+0x194], R24 ;  /* 0x0001941801007387 */ /* 0x0007e80000100800 */
[----:B------:R-:W2:Y:S04]  /*12690*/  LDL R25, [R1+0x4c8] ;  /* 0x0004c80001197983 */ /* 0x000ea80000100800 */
[----:B------:R1:W-:Y:S01]  /*126a0*/  STL [R1+0x190], R18 ;  /* 0x0001901201007387 */ /* 0x0003e20000100800 */
[C---:B---3--:R-:W-:Y:S01]  /*126b0*/  SHF.L.U64.HI R24, R7.reuse, 0x2, R8 ;  /* 0x0000000207187819 */ /* 0x048fe20000010208 */
[----:B-1----:R-:W-:-:S04]  /*126c0*/  IMAD.SHL.U32 R18, R7, 0x4, RZ ;  /* 0x0000000407127824 */ /* 0x002fc800078e00ff */
[----:B------:R1:W-:Y:S04]  /*126d0*/  STL [R1+0x18c], R24 ;  /* 0x00018c1801007387 */ /* 0x0003e80000100800 */
[----:B------:R3:W-:Y:S01]  /*126e0*/  STL [R1+0x188], R18 ;  /* 0x0001881201007387 */ /* 0x0007e20000100800 */
[C---:B------:R-:W-:Y:S01]  /*126f0*/  SHF.L.U64.HI R8, R27.reuse, 0x2, R9 ;  /* 0x000000021b087819 */ /* 0x040fe20000010209 */
[----:B------:R-:W-:Y:S02]  /*12700*/  IMAD.SHL.U32 R7, R27, 0x4, RZ ;  /* 0x000000041b077824 */ /* 0x000fe400078e00ff */
[----:B------:R-:W4:Y:S04]  /*12710*/  LDL.LU R48, [R1+0x600] ;  /* 0x0006000001307983 */ /* 0x000f280000300800 */
[----:B------:R3:W-:Y:S04]  /*12720*/  STL [R1+0x184], R8 ;  /* 0x0001840801007387 */ /* 0x0007e80000100800 */
[----:B------:R-:W4:Y:S04]  /*12730*/  LDL R47, [R1+0x4cc] ;  /* 0x0004cc00012f7983 */ /* 0x000f280000100800 */
[----:B------:R2:W-:Y:S04]  /*12740*/  STL [R1+0x180], R7 ;  /* 0x0001800701007387 */ /* 0x0005e80000100800 */
[----:B------:R-:W4:Y:S04]  /*12750*/  LDL.LU R46, [R1+0x604] ;  /* 0x00060400012e7983 */ /* 0x000f280000300800 */
[----:B------:R-:W4:Y:S04]  /*12760*/  LDL R45, [R1+0x4e4] ;  /* 0x0004e400012d7983 */ /* 0x000f280000100800 */
        /* <DEDUP_REMOVED lines=23> */
[----:B--2---:R-:W-:-:S02]  /*128e0*/  SHF.L.U64.HI R23, R25, 0x2, R23 ;  /* 0x0000000219177819 */ /* 0x004fc40000010217 */
[----:B------:R-:W-:-:S03]  /*128f0*/  SHF.L.U32 R7, R25, 0x2, RZ ;  /* 0x0000000219077819 */ /* 0x000fc600000006ff */
[----:B------:R1:W-:Y:S04]  /*12900*/  STL [R1+0x17c], R23 ;  /* 0x00017c1701007387 */ /* 0x0003e80000100800 */
[----:B-1----:R-:W2:Y:S04]  /*12910*/  LDL.LU R23, [R1+0x51c] ;  /* 0x00051c0001177983 */ /* 0x002ea80000300800 */
[----:B------:R1:W-:Y:S04]  /*12920*/  STL [R1+0x178], R7 ;  /* 0x0001780701007387 */ /* 0x0003e80000100800 */
[----:B------:R-:W2:Y:S04]  /*12930*/  LDL.LU R25, [R1+0x63c] ;  /* 0x00063c0001197983 */ /* 0x000ea80000300800 */
[----:B-1----:R-:W2:Y:S01]  /*12940*/  LDL.LU R7, [R1+0x520] ;  /* 0x0005200001077983 */ /* 0x002ea20000300800 */
[C---:B----4-:R-:W-:Y:S01]  /*12950*/  SHF.L.U64.HI R50, R47.reuse, 0x2, R48 ;  /* 0x000000022f327819 */ /* 0x050fe20000010230 */
        /* <DEDUP_REMOVED lines=40> */
[----:B---3--:R-:W-:-:S02]  /*12be0*/  SHF.L.U64.HI R28, R18, 0x2, R24 ;  /* 0x00000002121c7819 */ /* 0x008fc40000010218 */
        /* <DEDUP_REMOVED lines=12> */
[C---:B--2---:R-:W-:Y:S01]  /*12cb0*/  SHF.L.U64.HI R24, R23.reuse, 0x2, R8 ;  /* 0x0000000217187819 */ /* 0x044fe20000010208 */
[----:B-1----:R-:W-:-:S04]  /*12cc0*/  IMAD.SHL.U32 R18, R23, 0x4, RZ ;  /* 0x0000000417127824 */ /* 0x002fc800078e00ff */
[----:B------:R1:W-:Y:S04]  /*12cd0*/  STL [R1+0x10c], R24 ;  /* 0x00010c1801007387 */ /* 0x0003e80000100800 */
[----:B------:R-:W2:Y:S01]  /*12ce0*/  LDL.LU R47, [R1+0x644] ;  /* 0x00064400012f7983 */ /* 0x000ea20000300800 */
[----:B------:R-:W-:-:S03]  /*12cf0*/  SHF.L.U64.HI R8, R7, 0x2, R25 ;  /* 0x0000000207087819 */ /* 0x000fc60000010219 */
[----:B------:R4:W-:Y:S04]  /*12d00*/  STL [R1+0x108], R18 ;  /* 0x0001081201007387 */ /* 0x0009e80000100800 */
[----:B------:R-:W2:Y:S04]  /*12d10*/  LDL.LU R46, [R1+0x528] ;  /* 0x00052800012e7983 */ /* 0x000ea80000300800 */
[----:B------:R4:W-:Y:S04]  /*12d20*/  STL [R1+0x104], R8 ;  /* 0x0001040801007387 */ /* 0x0009e80000100800 */
[----:B------:R-:W2:Y:S04]  /*12d30*/  LDL.LU R45, [R1+0x648] ;  /* 0x00064800012d7983 */ /* 0x000ea80000300800 */
        /* <DEDUP_REMOVED lines=18> */
[----:B-1----:R-:W2:Y:S01]  /*12e60*/  LDL.LU R24, [R1+0x550] ;  /* 0x0005500001187983 */ /* 0x002ea20000300800 */
[----:B------:R-:W-:-:S03]  /*12e70*/  SHF.L.U32 R49, R7, 0x2, RZ ;  /* 0x0000000207317819 */ /* 0x000fc600000006ff */
[----:B----4-:R-:W4:Y:S04]  /*12e80*/  LDL.LU R18, [R1+0x670] ;  /* 0x0006700001127983 */ /* 0x010f280000300800 */
[----:B------:R-:W4:Y:S04]  /*12e90*/  LDL.LU R8, [R1+0x554] ;  /* 0x0005540001087983 */ /* 0x000f280000300800 */
[----:B------:R-:W4:Y:S04]  /*12ea0*/  LDL.LU R23, [R1+0x674] ;  /* 0x0006740001177983 */ /* 0x000f280000300800 */
[----:B------:R-:W4:Y:S04]  /*12eb0*/  LDL.LU R25, [R1+0x558] ;  /* 0x0005580001197983 */ /* 0x000f280000300800 */
[----:B------:R-:W4:Y:S04]  /*12ec0*/  LDL.LU R7, [R1+0x678] ;  /* 0x0006780001077983 */ /* 0x000f280000300800 */
[----:B------:R-:W-:Y:S01]  /*12ed0*/  STL [R1+0x100], R49 ;  /* 0x0001003101007387 */ /* 0x000fe20000100800 */
[----:B---3--:R-:W-:-:S03]  /*12ee0*/  SHF.L.U64.HI R48, R27, 0x2, R9 ;  /* 0x000000021b307819 */ /* 0x008fc60000010209 */
[----:B------:R-:W3:Y:S04]  /*12ef0*/  LDL.LU R9, [R1+0x55c] ;  /* 0x00055c0001097983 */ /* 0x000ee80000300800 */
[----:B------:R1:W-:Y:S02]  /*12f00*/  STL [R1+0xfc], R48 ;  /* 0x0000fc3001007387 */ /* 0x0003e40000100800 */
[----:B-1----:R-:W-:Y:S02]  /*12f10*/  IMAD.SHL.U32 R48, R27, 0x4, RZ ;  /* 0x000000041b307824 */ /* 0x002fe400078e00ff */
[----:B------:R-:W3:Y:S04]  /*12f20*/  LDL.LU R27, [R1+0x560] ;  /* 0x00056000011b7983 */ /* 0x000ee80000300800 */
[----:B------:R1:W-:Y:S01]  /*12f30*/  STL [R1+0xf8], R48 ;  /* 0x0000f83001007387 */ /* 0x0003e20000100800 */
[----:B------:R-:W-:-:S02]  /*12f40*/  SHF.R.S32.HI R10, RZ, 0x1f, R3 ;  /* 0x0000001fff0a7819 */ /* 0x000fc40000011403 */
[----:B------:R-:W-:Y:S01]  /*12f50*/  SHF.L.U64.HI R22, R252, 0x2, R2 ;  /* 0x00000002fc167819 */ /* 0x000fe20000010202 */
[----:B------:R-:W-:Y:S01]  /*12f60*/  IMAD.X R252, R2, 0x1, R17, P0 ;  /* 0x0000000102fc7824 */ /* 0x000fe200000e0611 */
[----:B------:R-:W-:Y:S01]  /*12f70*/  IADD3 R16, P1, R84, UR5, RZ ;  /* 0x0000000554107c10 */ /* 0x000fe2000ff3e0ff */
[----:B------:R-:W-:-:S04]  /*12f80*/  IMAD R59, R10, 0x18, RZ ;  /* 0x000000180a3b7824 */ /* 0x000fc800078e02ff */
[----:B------:R-:W-:Y:S01]  /*12f90*/  IMAD.X R10, R58, 0x1, R17, P1 ;  /* 0x000000013a0a7824 */ /* 0x000fe200008e0611 */
[C---:B--2---:R-:W-:Y:S01]  /*12fa0*/  SHF.L.U64.HI R49, R46.reuse, 0x2, R47 ;  /* 0x000000022e317819 */ /* 0x044fe2000001022f */
[----:B-1----:R-:W-:-:S04]  /*12fb0*/  IMAD.SHL.U32 R48, R46, 0x4, RZ ;  /* 0x000000042e307824 */ /* 0x002fc800078e00ff */
        /* <DEDUP_REMOVED lines=39> */
[C---:B----4-:R-:W-:Y:S01]  /*13230*/  SHF.L.U64.HI R26, R8.reuse, 0x2, R18 ;  /* 0x00000002081a7819 */ /* 0x050fe20000010212 */
[----:B------:R-:W-:-:S02]  /*13240*/  IMAD.SHL.U32 R24, R8, 0x4, RZ ;  /* 0x0000000408187824 */ /* 0x000fc400078e00ff */
[----:B------:R-:W-:Y:S04]  /*13250*/  STL [R1+0xa8], R30 ;  /* 0x0000a81e01007387 */ /* 0x000fe80000100800 */
[----:B------:R-:W-:Y:S01]  /*13260*/  STL [R1+0xa4], R29 ;  /* 0x0000a41d01007387 */ /* 0x000fe20000100800 */
[C---:B------:R-:W-:Y:S01]  /*13270*/  SHF.L.U64.HI R18, R25.reuse, 0x2, R23 ;  /* 0x0000000219127819 */ /* 0x040fe20000010217 */
[----:B------:R-:W-:Y:S02]  /*13280*/  IMAD.SHL.U32 R8, R25, 0x4, RZ ;  /* 0x0000000419087824 */ /* 0x000fe400078e00ff */
[----:B------:R-:W-:Y:S04]  /*13290*/  STL [R1+0xa0], R28 ;  /* 0x0000a01c01007387 */ /* 0x000fe80000100800 */
[----:B------:R-:W-:Y:S04]  /*132a0*/  STL [R1+0x9c], R26 ;  /* 0x00009c1a01007387 */ /* 0x000fe80000100800 */
[----:B------:R-:W-:Y:S04]  /*132b0*/  STL [R1+0x98], R24 ;  /* 0x0000981801007387 */ /* 0x000fe80000100800 */
[----:B------:R3:W-:Y:S04]  /*132c0*/  STL [R1+0x94], R18 ;  /* 0x0000941201007387 */ /* 0x0007e80000100800 */
[----:B------:R1:W-:Y:S01]  /*132d0*/  STL [R1+0x90], R8 ;  /* 0x0000900801007387 */ /* 0x0003e20000100800 */
[----:B---3--:R-:W-:-:S02]  /*132e0*/  SHF.L.U64.HI R18, R9, 0x2, R7 ;  /* 0x0000000209127819 */ /* 0x008fc40000010207 */
[----:B-1----:R-:W-:-:S03]  /*132f0*/  SHF.L.U32 R8, R9, 0x2, RZ ;  /* 0x0000000209087819 */ /* 0x002fc600000006ff */
[----:B------:R-:W-:Y:S04]  /*13300*/  STL [R1+0x8c], R18 ;  /* 0x00008c1201007387 */ /* 0x000fe80000100800 */
[----:B------:R1:W-:Y:S02]  /*13310*/  STL [R1+0x88], R8 ;  /* 0x0000880801007387 */ /* 0x0003e40000100800 */
[----:B-1----:R-:W-:Y:S02]  /*13320*/  SHF.L.U64.HI R8, R27, 0x2, R252 ;  /* 0x000000021b087819 */ /* 0x002fe400000102fc */
[----:B------:R-:W-:-:S03]  /*13330*/  SHF.L.U64.HI R252, R16, 0x2, R10 ;  /* 0x0000000210fc7819 */ /* 0x000fc6000001020a */
[----:B------:R-:W-:Y:S04]  /*13340*/  STL [R1+0x84], R8 ;  /* 0x0000840801007387 */ /* 0x000fe80000100800 */
[----:B------:R-:W2:Y:S01]  /*13350*/  LDL.LU R10, [R1+0x6ac] ;  /* 0x0006ac00010a7983 */ /* 0x000ea20000300800 */
[--C-:B------:R-:W-:Y:S02]  /*13360*/  SHF.R.S32.HI R23, RZ, 0x1f, R11.reuse ;  /* 0x0000001fff177819 */ /* 0x100fe4000001140b */
[----:B------:R-:W-:Y:S02]  /*13370*/  SHF.R.S32.HI R13, RZ, 0x1f, R11 ;  /* 0x0000001fff0d7819 */ /* 0x000fe4000001140b */
[----:B------:R-:W-:Y:S02]  /*13380*/  IADD3 R14, P2, R20, UR6, RZ ;  /* 0x00000006140e7c10 */ /* 0x000fe4000ff5e0ff */
[----:B------:R-:W-:-:S02]  /*13390*/  IADD3 R12, P3, R85, UR7, RZ ;  /* 0x00000007550c7c10 */ /* 0x000fc4000ff7e0ff */
[----:B------:R-:W-:Y:S01]  /*133a0*/  SHF.L.U64.HI R7, R11, 0x2, R23 ;  /* 0x000000020b077819 */ /* 0x000fe20000010217 */
[----:B------:R-:W-:Y:S01]  /*133b0*/  IMAD.SHL.U32 R7, R27, 0x4, RZ ;  /* 0x000000041b077824 */ /* 0x000fe200078e00ff */
[----:B------:R-:W-:Y:S01]  /*133c0*/  IADD3.X R15, R0, R17, RZ, P2, !PT ;  /* 0x00000011000f7210 */ /* 0x000fe200017fe4ff */
[----:B------:R-:W-:Y:S02]  /*133d0*/  IMAD R60, R13, 0x18, RZ ;  /* 0x000000180d3c7824 */ /* 0x000fe400078e02ff */
[----:B------:R-:W-:Y:S01]  /*133e0*/  IMAD.X R13, R6, 0x1, R17, P3 ;  /* 0x00000001060d7824 */ /* 0x000fe200018e0611 */
[----:B------:R1:W-:Y:S01]  /*133f0*/  STL [R1+0x80], R7 ;  /* 0x0000800701007387 */ /* 0x0003e20000100800 */
[----:B------:R-:W-:Y:S01]  /*13400*/  IMAD.SHL.U32 R251, R16, 0x4, RZ ;  /* 0x0000000410fb7824 */ /* 0x000fe200078e00ff */
[C---:B------:R-:W-:Y:S02]  /*13410*/  SHF.L.U64.HI R250, R14.reuse, 0x2, R15 ;  /* 0x000000020efa7819 */ /* 0x040fe4000001020f */
[----:B------:R3:W5:Y:S01]  /*13420*/  LDL.LU R16, [R1+0x6a8] ;  /* 0x0006a80001107983 */ /* 0x0007620000300800 */
[----:B------:R-:W-:Y:S01]  /*13430*/  SHF.L.U32 R249, R14, 0x2, RZ ;  /* 0x000000020ef97819 */ /* 0x000fe200000006ff */
[C---:B------:R-:W-:Y:S01]  /*13440*/  IMAD.SHL.U32 R23, R12.reuse, 0x4, RZ ;  /* 0x000000040c177824 */ /* 0x040fe200078e00ff */
[----:B------:R-:W-:Y:S01]  /*13450*/  SHF.L.U64.HI R248, R12, 0x2, R13 ;  /* 0x000000020cf87819 */ /* 0x000fe2000001020d */
[----:B------:R3:W5:Y:S04]  /*13460*/  LDL.LU R15, [R1+0x6a4] ;  /* 0x0006a400010f7983 */ /* 0x0007680000300800 */
[----:B------:R3:W5:Y:S04]  /*13470*/  LDL.LU R14, [R1+0x6a0] ;  /* 0x0006a000010e7983 */ /* 0x0007680000300800 */
[----:B------:R3:W5:Y:S04]  /*13480*/  LDL.LU R13, [R1+0x69c] ;  /* 0x00069c00010d7983 */ /* 0x0007680000300800 */
[----:B------:R3:W5:Y:S01]  /*13490*/  LDL.LU R12, [R1+0x698] ;  /* 0x00069800010c7983 */ /* 0x0007620000300800 */
[----:B--2---:R-:W-:-:S03]  /*134a0*/  SHF.R.S32.HI R18, RZ, 0x5, R10 ;  /* 0x00000005ff127819 */ /* 0x004fc6000001140a */
[----:B------:R3:W5:Y:S01]  /*134b0*/  LDL.LU R10, [R1+0x694] ;  /* 0x00069400010a7983 */ /* 0x0007620000300800 */
[----:B------:R-:W-:Y:S02]  /*134c0*/  SHF.L.U64.HI R19, R85, 0x2, R6 ;  /* 0x0000000255137819 */ /* 0x000fe40000010206 */
[----:B------:R-:W2:Y:S01]  /*134d0*/  LDC R85, c[0x0][0x230] ;  /* 0x00008c00ff557b82 */ /* 0x000ea20000000800 */
[----:B------:R-:W-:Y:S01]  /*134e0*/  IMAD.WIDE.U32 R4, R11, 0x18, R56 ;  /* 0x000000180b047825 */ /* 0x000fe200078e0038 */
[----:B------:R-:W-:-:S03]  /*134f0*/  SHF.R.S32.HI R25, RZ, 0x1f, R3 ;  /* 0x0000001fff197819 */ /* 0x000fc60000011403 */
[----:B------:R-:W-:Y:S01]  /*13500*/  IMAD.WIDE.U32 R56, R3, 0x18, R62 ;  /* 0x0000001803387825 */ /* 0x000fe200078e003e */
[----:B------:R-:W-:Y:S02]  /*13510*/  SHF.L.U64.HI R20, R20, 0x2, R0 ;  /* 0x0000000214147819 */ /* 0x000fe40000010200 */
[----:B------:R-:W-:Y:S02]  /*13520*/  CS2R R216, SRZ ;  /* 0x0000000000d87805 */ /* 0x000fe4000001ff00 */
[----:B------:R-:W-:Y:S01]  /*13530*/  SHF.L.U64.HI R21, R84, 0x2, R58 ;  /* 0x0000000254157819 */ /* 0x000fe2000001023a */
[----:B------:R-:W-:Y:S01]  /*13540*/  IMAD.MOV.U32 R6, RZ, RZ, R4 ;  /* 0x000000ffff067224 */ /* 0x000fe200078e0004 */
[----:B------:R-:W-:Y:S01]  /*13550*/  MOV R2, R56 ;  /* 0x0000003800027202 */ /* 0x000fe20000000f00 */
[----:B------:R-:W-:Y:S01]  /*13560*/  IMAD.IADD R5, R5, 0x1, R60 ;  /* 0x0000000105057824 */ /* 0x000fe200078e023c */
[----:B------:R-:W-:Y:S01]  /*13570*/  SHF.L.U64.HI R9, R3, 0x2, R25 ;  /* 0x0000000203097819 */ /* 0x000fe20000010219 */
[----:B------:R-:W-:Y:S01]  /*13580*/  IMAD.IADD R0, R57, 0x1, R59 ;  /* 0x0000000139007824 */ /* 0x000fe200078e023b */
[----:B------:R-:W-:Y:S01]  /*13590*/  CS2R R218, SRZ ;  /* 0x0000000000da7805 */ /* 0x000fe2000001ff00 */
[----:B------:R-:W-:Y:S01]  /*135a0*/  IMAD.MOV.U32 R17, RZ, RZ, RZ ;  /* 0x000000ffff117224 */ /* 0x000fe200078e00ff */
[----:B------:R-:W-:-:S02]  /*135b0*/  CS2R R220, SRZ ;  /* 0x0000000000dc7805 */ /* 0x000fc4000001ff00 */
[----:B------:R-:W-:Y:S02]  /*135c0*/  CS2R R222, SRZ ;  /* 0x0000000000de7805 */ /* 0x000fe4000001ff00 */
[----:B------:R-:W-:Y:S02]  /*135d0*/  CS2R R224, SRZ ;  /* 0x0000000000e07805 */ /* 0x000fe4000001ff00 */
[----:B--2---:R-:W-:Y:S02]  /*135e0*/  IADD3 R85, R85, -0xc0, RZ ;  /* 0xffffff4055557810 */ /* 0x004fe40007ffe0ff */
[----:B------:R-:W-:Y:S02]  /*135f0*/  CS2R R226, SRZ ;  /* 0x0000000000e27805 */ /* 0x000fe4000001ff00 */
[----:B------:R-:W-:Y:S02]  /*13600*/  CS2R R228, SRZ ;  /* 0x0000000000e47805 */ /* 0x000fe4000001ff00 */
[----:B------:R-:W-:-:S02]  /*13610*/  CS2R R230, SRZ ;  /* 0x0000000000e67805 */ /* 0x000fc4000001ff00 */
[----:B------:R-:W-:Y:S01]  /*13620*/  CS2R R232, SRZ ;  /* 0x0000000000e87805 */ /* 0x000fe2000001ff00 */
[----:B------:R-:W-:Y:S01]  /*13630*/  IMAD.MOV.U32 R4, RZ, RZ, R85 ;  /* 0x000000ffff047224 */ /* 0x000fe200078e0055 */
        /* <DEDUP_REMOVED lines=102> */
[----:B------:R-:W-:Y:S01]  /*13ca0*/  CS2R R54, SRZ ;  /* 0x0000000000367805 */ /* 0x000fe2000001ff00 */
[----:B-1----:R-:W-:Y:S01]  /*13cb0*/  VIADD R7, R18, 0xfffffffa ;  /* 0xfffffffa12077836 */ /* 0x002fe20000000000 */
[----:B------:R-:W-:Y:S01]  /*13cc0*/  UMOV UR14, 0x5 ;  /* 0x00000005000e7882 */ /* 0x000fe20000000000 */
[----:B---3--:R-:W-:-:S05]  /*13cd0*/  UMOV UR13, 0xffffffff ;  /* 0xffffffff000d7882 */ /* 0x008fca0000000000 */
.L_x_1:
[----:B------:R-:W-:Y:S01]  /*13ce0*/  STL.64 [R1+0x710], R54 ;  /* 0x0007103601007387 */ /* 0x000fe20000100a00 */
[----:B------:R-:W-:Y:S01]  /*13cf0*/  UIADD3 UR13, UR13, 0x1, URZ ;  /* 0x000000010d0d7890 */ /* 0x000fe2000fffe03f */
[----:B------:R-:W-:-:S04]  /*13d00*/  DEPBAR.LE SB0, 0xa ;  /* 0x000082800000791a */ /* 0x000fc80000000000 */
[----:B------:R-:W-:Y:S04]  /*13d10*/  STL.64 [R1+0x708], R52 ;  /* 0x0007083401007387 */ /* 0x000fe80000100a00 */
        /* <DEDUP_REMOVED lines=13> */
[----:B------:R1:W-:Y:S04]  /*13df0*/  STL.64 [R1+0x698], R24 ;  /* 0x0006981801007387 */ /* 0x0003e80000100a00 */
[----:B-1----:R-:W2:Y:S04]  /*13e00*/  LDL.LU.64 R24, [R1] ;  /* 0x0000000001187983 */ /* 0x002ea80000300a00 */
[----:B------:R-:W2:Y:S04]  /*13e10*/  LDL.LU.64 R26, [R1+0x8] ;  /* 0x00000800011a7983 */ /* 0x000ea80000300a00 */
        /* <DEDUP_REMOVED lines=13> */
[----:B------:R-:W2:Y:S01]  /*13ef0*/  LDL.LU.64 R54, [R1+0x78] ;  /* 0x0000780001367983 */ /* 0x000ea20000300a00 */
[----:B------:R-:W-:Y:S01]  /*13f00*/  UISETP.GT.AND UP0, UPT, UR13, 0x6, UPT ;  /* 0x000000060d00788c */ /* 0x000fe2000bf04270 */
[----:B------:R-:W-:Y:S01]  /*13f10*/  UMOV UR7, 0x40000040 ;  /* 0x4000004000077882 */ /* 0x000fe20000000000 */
[----:B------:R-:W-:Y:S02]  /*13f20*/  BAR.SYNC.DEFER_BLOCKING 0x0 ;  /* 0x0000000000007b1d */ /* 0x000fe40000010000 */
[----:B------:R-:W-:-:S04]  /*13f30*/  USEL UR13, UR13, URZ, !UP0 ;  /* 0x0000003f0d0d7287 */ /* 0x000fc8000c000000 */
[----:B------:R-:W-:Y:S02]  /*13f40*/  ULEA UR5, UR13, UR12, 0xd ;  /* 0x0000000c0d057291 */ /* 0x000fe4000f8e683f */
[----:B------:R-:W-:Y:S02]  /*13f50*/  ULEA UR4, UR13, UR12, 0x10 ;  /* 0x0000000c0d047291 */ /* 0x000fe4000f8e803f */
[----:B------:R-:W-:Y:S02]  /*13f60*/  UIADD3 UR5, UR5, 0x70000, URZ ;  /* 0x0007000005057890 */ /* 0x000fe4000fffe03f */
[----:B------:R-:W-:Y:S02]  /*13f70*/  USHF.R.U32.HI UR4, URZ, 0x4, UR4 ;  /* 0x000000043f047899 */ /* 0x000fe40008011604 */
[----:B------:R-:W-:Y:S02]  /*13f80*/  USHF.R.U32.HI UR5, URZ, 0x4, UR5 ;  /* 0x000000043f057899 */ /* 0x000fe40008011605 */
[----:B------:R-:W-:-:S02]  /*13f90*/  USGXT.U32 UR4, UR4, 0xe ;  /* 0x0000000e0404789a */ /* 0x000fc40008000000 */
[----:B------:R-:W-:Y:S02]  /*13fa0*/  USGXT.U32 UR6, UR5, 0xe ;  /* 0x0000000e0506789a */ /* 0x000fe40008000000 */
[----:B------:R-:W-:Y:S01]  /*13fb0*/  UIADD3 UR8, UP0, UR4, 0x2, URZ ;  /* 0x0000000204087890 */ /* 0x000fe2000ff1e03f */
[----:B------:R-:W-:Y:S01]  /*13fc0*/  UMOV UR5, 0x40000040 ;  /* 0x4000004000057882 */ /* 0x000fe20000000000 */
[----:B------:R-:W-:Y:S01]  /*13fd0*/  UIADD3 UR10, UP1, UR6, 0x2, URZ ;  /* 0x00000002060a7890 */ /* 0x000fe2000ff3e03f */
[----:B--2---:R-:W-:-:S06]  /*13fe0*/  WARPGROUP.ARRIVE ;  /* 0x00000000000079c5 */ /* 0x004fcc0000000000 */
[----:B------:R-:W-:Y:S01]  /*13ff0*/  HGMMA.64x64x8.F32.TF32 R24, gdesc[UR4], R24, gsb0 ;  /* 0x04e00000041879f0 */ /* 0x000fe20008002818 */
[----:B------:R-:W-:Y:S01]  /*14000*/  UMOV UR4, URZ ;  /* 0x0000003f00047c82 */ /* 0x000fe20008000000 */
[----:B------:R-:W-:Y:S01]  /*14010*/  UMOV UR5, URZ ;  /* 0x0000003f00057c82 */ /* 0x000fe20008000000 */
[----:B------:R-:W-:Y:S02]  /*14020*/  UIADD3.X UR9, UR4, 0x40000040, URZ, UP0, !UPT ;  /* 0x4000004004097890 */ /* 0x000fe400087fe43f */
[----:B------:R-:W-:Y:S02]  /*14030*/  UIADD3.X UR11, UR5, 0x40000040, URZ, UP1, !UPT ;  /* 0x40000040050b7890 */ /* 0x000fe40008ffe43f */
[----:B------:R-:W-:Y:S02]  /*14040*/  UIADD3.64 UR24, UR8, 0x2, URZ ;  /* 0x0000000208187897 */ /* 0x000fe4000fffe03f */
[----:B------:R-:W-:Y:S02]  /*14050*/  UIADD3.64 UR26, UR10, 0x2, URZ ;  /* 0x000000020a1a7897 */ /* 0x000fe4000fffe03f */
[----:B------:R-:W-:-:S02]  /*14060*/  UIADD3.64 UR20, UR8, 0x4, URZ ;  /* 0x0000000408147897 */ /* 0x000fc4000fffe03f */
[----:B------:R-:W-:Y:S02]  /*14070*/  UIADD3.64 UR22, UR10, 0x4, URZ ;  /* 0x000000040a167897 */ /* 0x000fe4000fffe03f */
[----:B------:R-:W-:Y:S01]  /*14080*/  UIADD3.64 UR4, UR8, 0x1fe, URZ ;  /* 0x000001fe08047897 */ /* 0x000fe2000fffe03f */
[----:B------:R-:W-:Y:S02]  /*14090*/  WARPGROUP.DEPBAR.LE gsb0, 0x0 ;  /* 0x00008000000079c5 */ /* 0x000fe40000010000 */
[----:B------:R-:W-:-:S06]  /*140a0*/  WARPGROUP.ARRIVE ;  /* 0x00000000000079c5 */ /* 0x000fcc0000000000 */
[----:B------:R-:W-:Y:S03]  /*140b0*/  HGMMA.64x64x8.F32.TF32 R24, gdesc[UR8], R24, gsb0 ;  /* 0x04e00000081879f0 */ /* 0x000fe60008002818 */
[----:B------:R-:W-:Y:S02]  /*140c0*/  WARPGROUP.DEPBAR.LE gsb0, 0x0 ;  /* 0x00008000000079c5 */ /* 0x000fe40000010000 */
[----:B------:R-:W-:-:S06]  /*140d0*/  WARPGROUP.ARRIVE ;  /* 0x00000000000079c5 */ /* 0x000fcc0000000000 */
[----:B------:R-:W-:Y:S03]  /*140e0*/  HGMMA.64x64x8.F32.TF32 R24, gdesc[UR24], R24, gsb0 ;  /* 0x04e00000181879f0 */ /* 0x000fe60008002818 */
[----:B------:R-:W-:Y:S02]  /*140f0*/  WARPGROUP.DEPBAR.LE gsb0, 0x0 ;  /* 0x00008000000079c5 */ /* 0x000fe40000010000 */
[----:B------:R-:W-:-:S06]  /*14100*/  WARPGROUP.ARRIVE ;  /* 0x00000000000079c5 */ /* 0x000fcc0000000000 */
[----:B------:R-:W-:Y:S03]  /*14110*/  HGMMA.64x64x8.F32.TF32 R24, gdesc[UR20], R24, gsb0 ;  /* 0x04e00000141879f0 */ /* 0x000fe60008002818 */
[----:B------:R-:W-:Y:S02]  /*14120*/  WARPGROUP.DEPBAR.LE gsb0, 0x0 ;  /* 0x00008000000079c5 */ /* 0x000fe40000010000 */
[----:B------:R-:W-:Y:S01]  /*14130*/  WARPGROUP.ARRIVE ;  /* 0x00000000000079c5 */ /* 0x000fe20000000000 */
[----:B------:R-:W-:Y:S01]  /*14140*/  UIADD3.64 UR28, UR8, 0x200, URZ ;  /* 0x00000200081c7897 */ /* 0x000fe2000fffe03f */
[----:B------:R-:W-:Y:S04]  /*14150*/  STL.64 [R1], R24 ;  /* 0x0000001801007387 */ /* 0x000fe80000100a00 */
[----:B------:R-:W-:Y:S01]  /*14160*/  HGMMA.64x64x8.F32.TF32 R216, gdesc[UR4], R216, gsb0 ;  /* 0x04e0000004d879f0 */ /* 0x000fe200080028d8 */
[----:B------:R-:W-:Y:S01]  /*14170*/  UMOV UR30, UR10 ;  /* 0x0000000a001e7c82 */ /* 0x000fe20008000000 */
[----:B------:R-:W-:Y:S01]  /*14180*/  UMOV UR31, UR11 ;  /* 0x0000000b001f7c82 */ /* 0x000fe20008000000 */
[----:B------:R-:W-:Y:S01]  /*14190*/  UIADD3.64 UR24, UR8, 0x202, URZ ;  /* 0x0000020208187897 */ /* 0x000fe2000fffe03f */
[----:B------:R-:W-:Y:S01]  /*141a0*/  STL.64 [R1+0x8], R26 ;  /* 0x0000081a01007387 */ /* 0x000fe20000100a00 */
[----:B------:R-:W-:-:S02]  /*141b0*/  UIADD3.64 UR20, UR8, 0x204, URZ ;  /* 0x0000020408147897 */ /* 0x000fc4000fffe03f */
[----:B------:R-:W-:Y:S01]  /*141c0*/  UIADD3.64 UR4, UR8, 0x3fe, URZ ;  /* 0x000003fe08047897 */ /* 0x000fe2000fffe03f */
        /* <DEDUP_REMOVED lines=14> */
[----:B-1----:R-:W2:Y:S01]  /*142b0*/  LDL.LU.64 R54, [R1+0x710] ;  /* 0x0007100001367983 */ /* 0x002ea20000300a00 */
[----:B------:R-:W-:-:S02]  /*142c0*/  WARPGROUP.DEPBAR.LE gsb0, 0x0 ;  /* 0x00008000000079c5 */ /* 0x000fc40000010000 */
[----:B------:R-:W-:Y:S01]  /*142d0*/  WARPGROUP.ARRIVE ;  /* 0x00000000000079c5 */ /* 0x000fe20000000000 */
[----:B------:R-:W2:Y:S04]  /*142e0*/  LDL.LU.64 R52, [R1+0x708] ;  /* 0x0007080001347983 */ /* 0x000ea80000300a00 */
[----:B------:R-:W2:Y:S01]  /*142f0*/  LDL.LU.64 R50, [R1+0x700] ;  /* 0x0007000001327983 */ /* 0x000ea20000300a00 */
[----:B------:R-:W-:Y:S03]  /*14300*/  HGMMA.64x64x8.F32.TF32 R216, gdesc[UR28], R216, gsb0 ;  /* 0x04e000001cd879f0 */ /* 0x000fe600080028d8 */
[----:B------:R-:W2:Y:S01]  /*14310*/  LDL.LU.64 R48, [R1+0x6f8] ;  /* 0x0006f80001307983 */ /* 0x000ea20000300a00 */
[----:B------:R-:W-:Y:S01]  /*14320*/  UIADD3.64 UR28, UR8, 0x400, URZ ;  /* 0x00000400081c7897 */ /* 0x000fe2000fffe03f */
[----:B------:R-:W-:Y:S01]  /*14330*/  UMOV UR30, UR10 ;  /* 0x0000000a001e7c82 */ /* 0x000fe20008000000 */
[----:B------:R-:W-:Y:S01]  /*14340*/  UMOV UR31, UR11 ;  /* 0x0000000b001f7c82 */ /* 0x000fe20008000000 */
        /* <DEDUP_REMOVED lines=12> */
[----:B------:R-:W3:Y:S01]  /*14410*/  LDL R8, [R1+0x4e0] ;  /* 0x0004e00001087983 */ /* 0x000ee20000100800 */
[----:B------:R-:W-:Y:S01]  /*14420*/  IADD3 R7, R18, -0x6, RZ ;  /* 0xfffffffa12077810 */ /* 0x000fe20007ffe0ff */
[----:B------:R-:W-:Y:S01]  /*14430*/  UIADD3 UR14, UR14, 0x1, URZ ;  /* 0x000000010e0e7890 */ /* 0x000fe2000fffe03f */
[----:B------:R-:W-:-:S02]  /*14440*/  ISETP.GT.AND P1, PT, R4, RZ, PT ;  /* 0x000000ff0400720c */ /* 0x000fc40003f24270 */
[----:B------:R-:W-:Y:S01]  /*14450*/  ISETP.GE.AND P0, PT, R17, R7, PT ;  /* 0x000000071100720c */ /* 0x000fe20003f06270 */
[----:B------:R-:W-:Y:S01]  /*14460*/  UISETP.GT.AND UP0, UPT, UR14, 0x6, UPT ;  /* 0x000000060e00788c */ /* 0x000fe2000bf04270 */
[----:B------:R-:W-:-:S03]  /*14470*/  SEL R7, RZ, 0x4, !P1 ;  /* 0x00000004ff077807 */ /* 0x000fc60004800000 */
[----:B------:R-:W-:Y:S01]  /*14480*/  USEL UR14, UR14, URZ, !UP0 ;  /* 0x0000003f0e0e7287 */ /* 0x000fe2000c000000 */
[----:B------:R-:W-:-:S04]  /*14490*/  SEL R7, R7, RZ, !P0 ;  /* 0x000000ff07077207 */ /* 0x000fc80004000000 */
[----:B------:R-:W-:Y:S01]  /*144a0*/  ISETP.NE.U32.AND P1, PT, R7, RZ, PT ;  /* 0x000000ff0700720c */ /* 0x000fe20003f25070 */
[----:B------:R-:W-:Y:S02]  /*144b0*/  WARPGROUP.DEPBAR.LE gsb0, 0x0 ;  /* 0x00008000000079c5 */ /* 0x000fe40000010000 */
[----:B------:R-:W-:-:S06]  /*144c0*/  WARPGROUP.ARRIVE ;  /* 0x00000000000079c5 */ /* 0x000fcc0000000000 */
[----:B------:R-:W-:Y:S01]  /*144d0*/  HGMMA.64x64x8.F32.TF32 R216, gdesc[UR24], R216, gsb0 ;  /* 0x04e0000018d879f0 */ /* 0x000fe200080028d8 */
[----:B------:R-:W-:Y:S02]  /*144e0*/  UIADD3.64 UR24, UR8, 0x402, URZ ;  /* 0x0000040208187897 */ /* 0x000fe4000fffe03f */
        /* <DEDUP_REMOVED lines=11> */
[----:B------:R-:W-:Y:S01]  /*145a0*/  UIADD3.64 UR28, UR8, 0x600, URZ ;  /* 0x00000600081c7897 */ /* 0x000fe2000fffe03f */
[----:B------:R-:W-:Y:S01]  /*145b0*/  UMOV UR30, UR10 ;  /* 0x0000000a001e7c82 */ /* 0x000fe20008000000 */
[----:B------:R-:W-:Y:S01]  /*145c0*/  UMOV UR31, UR11 ;  /* 0x0000000b001f7c82 */ /* 0x000fe20008000000 */
[----:B---3--:R-:W-:-:S05]  /*145d0*/  IADD3 R8, P2, R2, R8, RZ ;  /* 0x0000000802087210 */ /* 0x008fca0007f5e0ff */
[----:B------:R-:W-:Y:S01]  /*145e0*/  IMAD.X R9, R0, 0x1, R19, P2 ;  /* 0x0000000100097824 */ /* 0x000fe200010e0613 */
        /* <DEDUP_REMOVED lines=68> */
[----:B------:R-:W-:Y:S03]  /*14a30*/  HGMMA.64x64x8.F32.TF32 R56, gdesc[UR28], R56, gsb0 ;  /* 0x04e000001c3879f0 */ /* 0x000fe60008002838 */
        /* <DEDUP_REMOVED lines=8> */
[----:B--2---:R-:W-:-:S06]  /*14ac0*/  WARPGROUP.ARRIVE ;  /* 0x00000000000079c5 */ /* 0x004fcc0000000000 */
[----:B------:R-:W-:Y:S01]  /*14ad0*/  HGMMA.64x64x8.F32.TF32 R24, gdesc[UR4], R24, gsb0 ;  /* 0x04e00000041879f0 */ /* 0x000fe20008002818 */
[----:B------:R-:W-:Y:S01]  /*14ae0*/  UIADD3.64 UR4, UR8, 0xe00, URZ ;  /* 0x00000e0008047897 */ /* 0x000fe2000fffe03f */
[----:B------:R-:W-:Y:S01]  /*14af0*/  UMOV UR6, UR10 ;  /* 0x0000000a00067c82 */ /* 0x000fe20008000000 */
[----:B------:R-:W-:Y:S01]  /*14b00*/  UMOV UR7, UR11 ;  /* 0x0000000b00077c82 */ /* 0x000fe20008000000 */
[----:B------:R-:W-:Y:S01]  /*14b10*/  UIADD3.64 UR8, UR8, 0xe04, URZ ;  /* 0x00000e0408087897 */ /* 0x000fe2000fffe03f */
[----:B------:R-:W-:Y:S01]  /*14b20*/  UMOV UR10, UR22 ;  /* 0x00000016000a7c82 */ /* 0x000fe20008000000 */
[----:B------:R-:W-:Y:S01]  /*14b30*/  UMOV UR11, UR23 ;  /* 0x00000017000b7c82 */ /* 0x000fe20008000000 */
[----:B------:R-:W-:Y:S02]  /*14b40*/  WARPGROUP.DEPBAR.LE gsb0, 0x0 ;  /* 0x00008000000079c5 */ /* 0x000fe40000010000 */
[----:B------:R-:W-:-:S06]  /*14b50*/  WARPGROUP.ARRIVE ;  /* 0x00000000000079c5 */ /* 0x000fcc0000000000 */
[----:B------:R-:W-:Y:S01]  /*14b60*/  HGMMA.64x64x8.F32.TF32 R24, gdesc[UR4], R24, gsb0 ;  /* 0x04e00000041879f0 */ /* 0x000fe20008002818 */
[----:B------:R-:W-:-:S06]  /*14b70*/  ULEA UR4, UR14, UR12, 0x10 ;  /* 0x0000000c0e047291 */ /* 0x000fcc000f8e803f */
[----:B-----5:R-:W-:Y:S01]  /*14b80*/  VIADD R7, R10, UR4 ;  /* 0x000000040a077c36 */ /* 0x020fe20008000000 */
[----:B------:R-:W-:Y:S02]  /*14b90*/  WARPGROUP.DEPBAR.LE gsb0, 0x0 ;  /* 0x00008000000079c5 */ /* 0x000fe40000010000 */
[----:B------:R-:W-:-:S06]  /*14ba0*/  WARPGROUP.ARRIVE ;  /* 0x00000000000079c5 */ /* 0x000fcc0000000000 */
[----:B------:R-:W-:Y:S03]  /*14bb0*/  HGMMA.64x64x8.F32.TF32 R24, gdesc[UR24], R24, gsb0 ;  /* 0x04e00000181879f0 */ /* 0x000fe60008002818 */
[----:B------:R-:W-:Y:S02]  /*14bc0*/  WARPGROUP.DEPBAR.LE gsb0, 0x0 ;  /* 0x00008000000079c5 */ /* 0x000fe40000010000 */
[----:B------:R-:W-:-:S06]  /*14bd0*/  WARPGROUP.ARRIVE ;  /* 0x00000000000079c5 */ /* 0x000fcc0000000000 */
[----:B------:R-:W-:Y:S03]  /*14be0*/  HGMMA.64x64x8.F32.TF32 R24, gdesc[UR8], R24, gsb0 ;  /* 0x04e00000081879f0 */ /* 0x000fe60008002818 */
[----:B------:R-:W-:Y:S02]  /*14bf0*/  WARPGROUP.DEPBAR.LE gsb0, 0x0 ;  /* 0x00008000000079c5 */ /* 0x000fe40000010000 */
[----:B------:R-:W-:Y:S06]  /*14c00*/  BAR.SYNC.DEFER_BLOCKING 0x0 ;  /* 0x0000000000007b1d */ /* 0x000fec0000010000 */
[----:B------:R-:W-:Y:S01]  /*14c10*/  @!PT LDS RZ, [RZ] ;  /* 0x00000000fffff984 */ /* 0x000fe20000000800 */
[----:B------:R-:W-:Y:S01]  /*14c20*/  @!PT LDS RZ, [RZ] ;  /* 0x00000000fffff984 */ /* 0x000fe20000000800 */
[----:B------:R-:W-:Y:S01]  /*14c30*/  @!PT LDS RZ, [RZ] ;  /* 0x00000000fffff984 */ /* 0x000fe20000000800 */
[----:B------:R1:W-:Y:S04]  /*14c40*/  LDGSTS.E [R7], desc[UR16][R8.64], P1 ;  /* 0x0000000008077fae */ /* 0x0003e80008921850 */
[----:B------:R-:W1:Y:S02]  /*14c50*/  LDL R9, [R1+0x4dc] ;  /* 0x0004dc0001097983 */ /* 0x000e640000100800 */
[----:B-1----:R-:W-:-:S04]  /*14c60*/  IADD3 R8, P2, R2, R9, RZ ;  /* 0x0000000902087210 */ /* 0x002fc80007f5e0ff */
[----:B------:R-:W-:-:S05]  /*14c70*/  IADD3.X R9, R0, R20, RZ, P2, !PT ;  /* 0x0000001400097210 */ /* 0x000fca00017fe4ff */
[----:B------:R1:W-:Y:S04]  /*14c80*/  LDGSTS.E [R7+0x4000], desc[UR16][R8.64], P1 ;  /* 0x0400000008077fae */ /* 0x0003e80008921850 */
[----:B------:R-:W1:Y:S02]  /*14c90*/  LDL R9, [R1+0x4d8] ;  /* 0x0004d80001097983 */ /* 0x000e640000100800 */
[----:B-1----:R-:W-:-:S05]  /*14ca0*/  IADD3 R8, P2, R2, R9, RZ ;  /* 0x0000000902087210 */ /* 0x002fca0007f5e0ff */
[----:B------:R-:W-:-:S05]  /*14cb0*/  IMAD.X R9, R0, 0x1, R21, P2 ;  /* 0x0000000100097824 */ /* 0x000fca00010e0615 */
[----:B------:R1:W-:Y:S04]  /*14cc0*/  LDGSTS.E [R7+0x8000], desc[UR16][R8.64], P1 ;  /* 0x0800000008077fae */ /* 0x0003e80008921850 */
[----:B------:R-:W2:Y:S01]  /*14cd0*/  LDL R9, [R1+0x4d4] ;  /* 0x0004d40001097983 */ /* 0x000ea20000100800 */
[----:B------:R-:W-:-:S04]  /*14ce0*/  ISETP.GT.AND P2, PT, R4, 0x1, PT ;  /* 0x000000010400780c */ /* 0x000fc80003f44270 */
[----:B-1----:R-:W-:-:S04]  /*14cf0*/  SEL R8, RZ, 0x4, !P2 ;  /* 0x00000004ff087807 */ /* 0x002fc80005000000 */
[----:B------:R-:W-:-:S04]  /*14d00*/  SEL R8, R8, RZ, !P0 ;  /* 0x000000ff08087207 */ /* 0x000fc80004000000 */
[----:B------:R-:W-:Y:S02]  /*14d10*/  ISETP.NE.U32.AND P2, PT, R8, RZ, PT ;  /* 0x000000ff0800720c */ /* 0x000fe40003f45070 */
[----:B--2---:R-:W-:-:S05]  /*14d20*/  IADD3 R8, P3, R2, R9, RZ ;  /* 0x0000000902087210 */ /* 0x004fca0007f7e0ff */
[----:B------:R-:W-:-:S05]  /*14d30*/  IMAD.X R9, R0, 0x1, R22, P3 ;  /* 0x0000000100097824 */ /* 0x000fca00018e0616 */
[----:B------:R1:W-:Y:S02]  /*14d40*/  LDGSTS.E [R7+0xc000], desc[UR16][R8.64], P1 ;  /* 0x0c00000008077fae */ /* 0x0003e40008921850 */
[----:B-1----:R-:W-:-:S04]  /*14d50*/  IADD3 R8, P1, R2, R23, RZ ;  /* 0x0000001702087210 */ /* 0x002fc80007f3e0ff */
[----:B------:R-:W-:-:S05]  /*14d60*/  IADD3.X R9, R0, R248, RZ, P1, !PT ;  /* 0x000000f800097210 */ /* 0x000fca0000ffe4ff */
[----:B------:R1:W-:Y:S02]  /*14d70*/  LDGSTS.E [R7+0x4], desc[UR16][R8.64], P2 ;  /* 0x0000400008077fae */ /* 0x0003e40009121850 */
[----:B-1----:R-:W-:-:S05]  /*14d80*/  IADD3 R8, P1, R2, R249, RZ ;  /* 0x000000f902087210 */ /* 0x002fca0007f3e0ff */
[----:B------:R-:W-:-:S05]  /*14d90*/  IMAD.X R9, R0, 0x1, R250, P1 ;  /* 0x0000000100097824 */ /* 0x000fca00008e06fa */
[----:B------:R1:W-:Y:S02]  /*14da0*/  LDGSTS.E [R7+0x4004], desc[UR16][R8.64], P2 ;  /* 0x0400400008077fae */ /* 0x0003e40009121850 */
        /* <DEDUP_REMOVED lines=8> */
[----:B--2---:R-:W-:Y:S02]  /*14e30*/  IADD3 R8, P3, R2, R9, RZ ;  /* 0x0000000902087210 */ /* 0x004fe40007f7e0ff */
[----:B------:R-:W2:Y:S02]  /*14e40*/  LDL R9, [R1+0x84] ;  /* 0x0000840001097983 */ /* 0x000ea40000100800 */
[----:B--2---:R-:W-:-:S05]  /*14e50*/  IADD3.X R9, R0, R9, RZ, P3, !PT ;  /* 0x0000000900097210 */ /* 0x004fca0001ffe4ff */
[----:B------:R1:W-:Y:S04]  /*14e60*/  LDGSTS.E [R7+0xc004], desc[UR16][R8.64], P2 ;  /* 0x0c00400008077fae */ /* 0x0003e80009121850 */
[----:B------:R-:W1:Y:S02]  /*14e70*/  LDL R9, [R1+0x88] ;  /* 0x0000880001097983 */ /* 0x000e640000100800 */
[----:B-1----:R-:W-:Y:S02]  /*14e80*/  IADD3 R8, P2, R2, R9, RZ ;  /* 0x0000000902087210 */ /* 0x002fe40007f5e0ff */
[----:B------:R-:W2:Y:S03]  /*14e90*/  LDL R9, [R1+0x8c] ;  /* 0x00008c0001097983 */ /* 0x000ea60000100800 */
[----:B--2---:R-:W-:-:S05]  /*14ea0*/  IMAD.X R9, R0, 0x1, R9, P2 ;  /* 0x0000000100097824 */ /* 0x004fca00010e0609 */
        /* <DEDUP_REMOVED lines=8> */
[----:B------:R-:W2:Y:S02]  /*14f30*/  LDL R9, [R1+0x9c] ;  /* 0x00009c0001097983 */ /* 0x000ea40000100800 */
[----:B--2---:R-:W-:-:S05]  /*14f40*/  IADD3.X R9, R0, R9, RZ, P2, !PT ;  /* 0x0000000900097210 */ /* 0x004fca00017fe4ff */
[----:B------:R1:W-:Y:S04]  /*14f50*/  LDGSTS.E [R7+0x8008], desc[UR16][R8.64], P1 ;  /* 0x0800800008077fae */ /* 0x0003e80008921850 */
[----:B------:R-:W2:Y:S01]  /*14f60*/  LDL R9, [R1+0xa0] ;  /* 0x0000a00001097983 */ /* 0x000ea20000100800 */
[----:B------:R-:W-:-:S04]  /*14f70*/  ISETP.GT.AND P2, PT, R4, 0x3, PT ;  /* 0x000000030400780c */ /* 0x000fc80003f44270 */
[----:B-1----:R-:W-:-:S04]  /*14f80*/  SEL R8, RZ, 0x4, !P2 ;  /* 0x00000004ff087807 */ /* 0x002fc80005000000 */
[----:B------:R-:W-:-:S04]  /*14f90*/  SEL R8, R8, RZ, !P0 ;  /* 0x000000ff08087207 */ /* 0x000fc80004000000 */
[----:B------:R-:W-:Y:S02]  /*14fa0*/  ISETP.NE.U32.AND P2, PT, R8, RZ, PT ;  /* 0x000000ff0800720c */ /* 0x000fe40003f45070 */
[----:B--2---:R-:W-:Y:S02]  /*14fb0*/  IADD3 R8, P3, R2, R9, RZ ;  /* 0x0000000902087210 */ /* 0x004fe40007f7e0ff */
        /* <DEDUP_REMOVED lines=23> */
[----:B------:R-:W2:Y:S01]  /*15130*/  LDL R9, [R1+0xc8] ;  /* 0x0000c80001097983 */ /* 0x000ea20000100800 */
[----:B------:R-:W-:-:S04]  /*15140*/  ISETP.GT.AND P1, PT, R4, 0x4, PT ;  /* 0x000000040400780c */ /* 0x000fc80003f24270 */
[----:B-1----:R-:W-:-:S04]  /*15150*/  SEL R7, RZ, 0x4, !P1 ;  /* 0x00000004ff077807 */ /* 0x002fc80004800000 */
[----:B------:R-:W-:-:S04]  /*15160*/  SEL R7, R7, RZ, !P0 ;  /* 0x000000ff07077207 */ /* 0x000fc80004000000 */
[----:B------:R-:W-:Y:S02]  /*15170*/  ISETP.NE.U32.AND P1, PT, R7, RZ, PT ;  /* 0x000000ff0700720c */ /* 0x000fe40003f25070 */
[----:B------:R-:W-:Y:S02]  /*15180*/  LOP3.LUT R7, R10, 0x10, RZ, 0x3c, !PT ;  /* 0x000000100a077812 */ /* 0x000fe400078e3cff */
[----:B--2---:R-:W-:Y:S02]  /*15190*/  IADD3 R8, P2, R2, R9, RZ ;  /* 0x0000000902087210 */ /* 0x004fe40007f5e0ff */
[----:B------:R-:W2:Y:S01]  /*151a0*/  LDL R9, [R1+0xcc] ;  /* 0x0000cc0001097983 */ /* 0x000ea20000100800 */
[----:B------:R-:W-:Y:S02]  /*151b0*/  IADD3 R7, R7, UR4, RZ ;  /* 0x0000000407077c10 */ /* 0x000fe4000fffe0ff */
[----:B--2---:R-:W-:-:S05]  /*151c0*/  IMAD.X R9, R0, 0x1, R9, P2 ;  /* 0x0000000100097824 */ /* 0x004fca00010e0609 */
[----:B------:R1:W-:Y:S04]  /*151d0*/  LDGSTS.E [R7], desc[UR16][R8.64], P1 ;  /* 0x0000000008077fae */ /* 0x0003e80008921850 */
        /* <DEDUP_REMOVED lines=95> */
[----:B------:R-:W-:Y:S01]  /*157d0*/  VIADD R7, R7, UR4 ;  /* 0x0000000407077c36 */ /* 0x000fe20008000000 */
[----:B--2---:R-:W-:-:S05]  /*157e0*/  IADD3.X R9, R0, R9, RZ, P2, !PT ;  /* 0x0000000900097210 */ /* 0x004fca00017fe4ff */
        /* <DEDUP_REMOVED lines=96> */
[----:B------:R-:W-:Y:S02]  /*15df0*/  VIADD R7, R7, UR4 ;  /* 0x0000000407077c36 */ /* 0x000fe40008000000 */
[----:B--2---:R-:W-:-:S05]  /*15e00*/  IMAD.X R9, R0, 0x1, R9, P2 ;  /* 0x0000000100097824 */ /* 0x004fca00010e0609 */
[----:B------:R1:W-:Y:S04]  /*15e10*/  LDGSTS.E [R7], desc[UR16][R8.64], P1 ;  /* 0x0000000008077fae */ /* 0x0003e80008921850 */
        /* <DEDUP_REMOVED lines=478> */
[----:B------:R1:W-:Y:S01]  /*17c00*/  LDGSTS.E [R7+0xc00c], desc[UR16][R8.64], P2 ;  /* 0x0c00c00008077fae */ /* 0x0003e20009121850 */
[----:B------:R-:W-:-:S03]  /*17c10*/  ULEA UR4, UR14, UR12, 0xd ;  /* 0x0000000c0e047291 */ /* 0x000fc6000f8e683f */
[----:B------:R-:W0:Y:S04]  /*17c20*/  LDGDEPBAR ;  /* 0x00000000000079af */ /* 0x000e280000000000 */
[----:B------:R-:W2:Y:S01]  /*17c30*/  LDL R9, [R1+0x448] ;  /* 0x0004480001097983 */ /* 0x000ea20000100800 */
[----:B-1----:R-:W1:Y:S02]  /*17c40*/  S2R R8, SR_TID.X ;  /* 0x0000000000087919 */ /* 0x002e640000002100 */
[----:B-1----:R-:W-:-:S04]  /*17c50*/  LOP3.LUT R7, R8, 0x1f, RZ, 0xc0, !PT ;  /* 0x0000001f08077812 */ /* 0x002fc800078ec0ff */
[----:B------:R-:W-:-:S04]  /*17c60*/  ISETP.GE.AND P1, PT, R7, R4, PT ;  /* 0x000000040700720c */ /* 0x000fc80003f26270 */
[----:B------:R-:W-:-:S04]  /*17c70*/  SEL R7, RZ, 0x4, P1 ;  /* 0x00000004ff077807 */ /* 0x000fc80000800000 */
[----:B------:R-:W-:-:S04]  /*17c80*/  SEL R7, R7, RZ, !P0 ;  /* 0x000000ff07077207 */ /* 0x000fc80004000000 */
[----:B------:R-:W-:Y:S02]  /*17c90*/  ISETP.NE.U32.AND P0, PT, R7, RZ, PT ;  /* 0x000000ff0700720c */ /* 0x000fe40003f05070 */
[----:B------:R-:W3:Y:S01]  /*17ca0*/  LDL R7, [R1+0x4d0] ;  /* 0x0004d00001077983 */ /* 0x000ee20000100800 */
[----:B--2---:R-:W-:-:S03]  /*17cb0*/  IADD3 R8, P1, R6, R9, RZ ;  /* 0x0000000906087210 */ /* 0x004fc60007f3e0ff */
[----:B------:R-:W2:Y:S01]  /*17cc0*/  LDL R9, [R1+0x44c] ;  /* 0x00044c0001097983 */ /* 0x000ea20000100800 */
[----:B---3--:R-:W-:Y:S01]  /*17cd0*/  IADD3 R7, R7, UR4, RZ ;  /* 0x0000000407077c10 */ /* 0x008fe2000fffe0ff */
        /* <DEDUP_REMOVED lines=37> */
[----:B------:R-:W1:Y:S04]  /*17f30*/  LDL R9, [R1+0x450] ;  /* 0x0004500001097983 */ /* 0x000e680000100800 */
[----:B------:R-:W2:Y:S01]  /*17f40*/  LDL R7, [R1+0x690] ;  /* 0x0006900001077983 */ /* 0x000ea20000100800 */
[----:B-1----:R-:W-:-:S03]  /*17f50*/  IADD3 R8, P1, R6, R9, RZ ;  /* 0x0000000906087210 */ /* 0x002fc60007f3e0ff */
[----:B------:R-:W3:Y:S01]  /*17f60*/  LDL R9, [R1+0x454] ;  /* 0x0004540001097983 */ /* 0x000ee20000100800 */
[----:B--2---:R-:W-:Y:S01]  /*17f70*/  IADD3 R7, R7, UR4, RZ ;  /* 0x0000000407077c10 */ /* 0x004fe2000fffe0ff */
[----:B---3--:R-:W-:-:S05]  /*17f80*/  IMAD.X R9, R5, 0x1, R9, P1 ;  /* 0x0000000105097824 */ /* 0x008fca00008e0609 */
        /* <DEDUP_REMOVED lines=33> */
[----:B------:R-:W2:Y:S01]  /*181a0*/  LDL R9, [R1+0x4c4] ;  /* 0x0004c40001097983 */ /* 0x000ea20000100800 */
[----:B------:R-:W-:Y:S01]  /*181b0*/  VIADD R17, R17, 0x1 ;  /* 0x0000000111117836 */ /* 0x000fe20000000000 */
[----:B------:R-:W-:-:S02]  /*181c0*/  LEA R2, P2, R3, R2, 0x2 ;  /* 0x0000000203027211 */ /* 0x000fc400078410ff */
[----:B------:R-:W-:Y:S01]  /*181d0*/  IADD3 R4, R4, -0x20, RZ ;  /* 0xffffffe004047810 */ /* 0x000fe20007ffe0ff */
[----:B--2---:R-:W-:-:S05]  /*181e0*/  IMAD.X R9, R5, 0x1, R9, P1 ;  /* 0x0000000105097824 */ /* 0x004fca00008e0609 */
[----:B------:R1:W-:Y:S01]  /*181f0*/  LDGSTS.E [R7+0x71e00], desc[UR16][R8.64], P0 ;  /* 0x71e0000008077fae */ /* 0x0003e20008121850 */
[----:B------:R-:W-:Y:S02]  /*18200*/  ISETP.NE.U32.AND P0, PT, R18, R17, PT ;  /* 0x000000111200720c */ /* 0x000fe40003f05070 */
[----:B------:R-:W-:Y:S01]  /*18210*/  LEA R6, P1, R11, R6, 0x2 ;  /* 0x000000060b067211 */ /* 0x000fe200078210ff */
[----:B------:R-:W0:Y:S01]  /*18220*/  LDGDEPBAR ;  /* 0x00000000000079af */ /* 0x000e220000000000 */
[----:B-1----:R-:W-:Y:S02]  /*18230*/  SHF.R.S32.HI R9, RZ, 0x1f, R3 ;  /* 0x0000001fff097819 */ /* 0x002fe40000011403 */
[----:B------:R-:W-:Y:S02]  /*18240*/  SHF.R.S32.HI R8, RZ, 0x1f, R11 ;  /* 0x0000001fff087819 */ /* 0x000fe4000001140b */
[----:B------:R-:W-:Y:S02]  /*18250*/  SHF.L.U64.HI R9, R3, 0x2, R9 ;  /* 0x0000000203097819 */ /* 0x000fe40000010209 */
[----:B------:R-:W-:-:S03]  /*18260*/  SHF.L.U64.HI R8, R11, 0x2, R8 ;  /* 0x000000020b087819 */ /* 0x000fc60000010208 */
[----:B------:R-:W-:Y:S02]  /*18270*/  IMAD.X R0, R0, 0x1, R9, P2 ;  /* 0x0000000100007824 */ /* 0x000fe400010e0609 */
[----:B------:R-:W-:Y:S01]  /*18280*/  IMAD.X R5, R5, 0x1, R8, P1 ;  /* 0x0000000105057824 */ /* 0x000fe200008e0608 */
[----:B------:R-:W-:Y:S06]  /*18290*/  @P0 BRA `(.L_x_1) ;  /* 0xffffffb800900947 */ /* 0x000fec000383ffff */
.L_x_0:
[----:B------:R-:W2:Y:S01]  /*182a0*/  LDL.LU R8, [R1+0x4ec] ;  /* 0x0004ec0001087983 */ /* 0x000ea20000300800 */
[----:B------:R-:W-:-:S04]  /*182b0*/  DEPBAR.LE SB0, 0x0 ;  /* 0x000080000000791a */ /* 0x000fc80000000000 */
[----:B------:R-:W3:Y:S01]  /*182c0*/  LDL.LU R7, [R1+0x4e8] ;  /* 0x0004e80001077983 */ /* 0x000ee20000300800 */
[----:B------:R-:W1:Y:S01]  /*182d0*/  S2R R9, SR_TID.X ;  /* 0x0000000000097919 */ /* 0x000e620000002100 */
[----:B------:R-:W4:Y:S01]  /*182e0*/  S2R R252, SR_TID.X ;  /* 0x0000000000fc7919 */ /* 0x000f220000002100 */
[----:B------:R-:W-:Y:S01]  /*182f0*/  IMAD.MOV.U32 R6, RZ, RZ, R216 ;  /* 0x000000ffff067224 */ /* 0x000fe200078e00d8 */
[----:B------:R-:W-:Y:S01]  /*18300*/  MOV R10, R152 ;  /* 0x00000098000a7202 */ /* 0x000fe20000000f00 */
[----:B------:R-:W-:Y:S01]  /*18310*/  IMAD.MOV.U32 R11, RZ, RZ, R154 ;  /* 0x000000ffff0b7224 */ /* 0x000fe200078e009a */
[----:B------:R-:W2:Y:S01]  /*18320*/  LDL.LU R4, [R1] ;  /* 0x0000000001047983 */ /* 0x000ea20000300800 */
[----:B------:R-:W-:Y:S01]  /*18330*/  ULDC UR4, c[0x0][0x22c] ;  /* 0x00008b0000047ab9 */ /* 0x000fe20000000800 */
[----:B------:R-:W-:Y:S01]  /*18340*/  ULDC UR5, c[0x0][0x22c] ;  /* 0x00008b0000057ab9 */ /* 0x000fe20000000800 */
[----:B------:R-:W-:Y:S01]  /*18350*/  ULDC.64 UR8, c[0x0][0x220] ;  /* 0x0000880000087ab9 */ /* 0x000fe20000000a00 */
[----:B------:R-:W2:Y:S01]  /*18360*/  LDL.LU R5, [R1+0x8] ;  /* 0x0000080001057983 */ /* 0x000ea20000300800 */
[----:B------:R-:W-:Y:S01]  /*18370*/  ULDC.64 UR30, c[0x0][0x228] ;  /* 0x00008a00001e7ab9 */ /* 0x000fe20000000a00 */
[----:B------:R-:W-:Y:S01]  /*18380*/  ULDC.64 UR6, c[0x0][0x228] ;  /* 0x00008a0000067ab9 */ /* 0x000fe20000000a00 */
[----:B------:R-:W-:Y:S01]  /*18390*/  ULDC UR28, c[0x0][0x248] ;  /* 0x00009200001c7ab9 */ /* 0x000fe20000000800 */
[----:B------:R-:W-:Y:S01]  /*183a0*/  ULDC.64 UR14, c[0x0][0x228] ;  /* 0x00008a00000e7ab9 */ /* 0x000fe20000000a00 */
[----:B------:R-:W-:Y:S01]  /*183b0*/  ULDC.64 UR10, c[0x0][0x228] ;  /* 0x00008a00000a7ab9 */ /* 0x000fe20000000a00 */
[----:B------:R-:W-:Y:S01]  /*183c0*/  ULDC.64 UR26, c[0x0][0x228] ;  /* 0x00008a00001a7ab9 */ /* 0x000fe20000000a00 */
[----:B------:R-:W-:Y:S01]  /*183d0*/  ULDC.64 UR22, c[0x0][0x228] ;  /* 0x00008a0000167ab9 */ /* 0x000fe20000000a00 */
[----:B------:R-:W-:Y:S01]  /*183e0*/  ULDC.64 UR20, c[0x0][0x228] ;  /* 0x00008a0000147ab9 */ /* 0x000fe20000000a00 */
[----:B------:R-:W-:Y:S01]  /*183f0*/  ULDC.64 UR18, c[0x0][0x228] ;  /* 0x00008a0000127ab9 */ /* 0x000fe20000000a00 */
[----:B------:R-:W-:Y:S01]  /*18400*/  ULDC.64 UR24, c[0x0][0x228] ;  /* 0x00008a0000187ab9 */ /* 0x000fe20000000a00 */
[C---:B-1----:R-:W-:Y:S01]  /*18410*/  IMAD.SHL.U32 R0, R9.reuse, 0x40, RZ ;  /* 0x0000004009007824 */ /* 0x042fe200078e00ff */
[----:B------:R-:W-:-:S04]  /*18420*/  SHF.L.U32 R2, R9, 0x4, RZ ;  /* 0x0000000409027819 */ /* 0x000fc800000006ff */
[----:B------:R-:W-:Y:S02]  /*18430*/  LOP3.LUT R2, R2, 0xf0, RZ, 0xc0, !PT ;  /* 0x000000f002027812 */ /* 0x000fe400078ec0ff */
[----:B------:R-:W-:Y:S02]  /*18440*/  LOP3.LUT R0, R0, 0x400, RZ, 0xc0, !PT ;  /* 0x0000040000007812 */ /* 0x000fe400078ec0ff */
[----:B----4-:R-:W-:Y:S02]  /*18450*/  LOP3.LUT R3, R252, 0x60, RZ, 0xc0, !PT ;  /* 0x00000060fc037812 */ /* 0x010fe400078ec0ff */
[----:B------:R-:W-:-:S05]  /*18460*/  IADD3 R0, R0, UR12, R2 ;  /* 0x0000000c00007c10 */ /* 0x000fca000fffe002 */
[----:B------:R-:W-:Y:S01]  /*18470*/  IMAD R0, R3, 0x8, R0 ;  /* 0x0000000803007824 */ /* 0x000fe200078e0200 */
[----:B------:R-:W-:-:S04]  /*18480*/  LOP3.LUT R252, R252, 0x7f, RZ, 0xc0, !PT ;  /* 0x0000007ffcfc7812 */ /* 0x000fc800078ec0ff */
[----:B------:R-:W-:Y:S01]  /*18490*/  LEA R252, R252, UR12, 0x4 ;  /* 0x0000000cfcfc7c11 */ /* 0x000fe2000f8e20ff */
[----:B------:R-:W-:Y:S01]  /*184a0*/  BAR.SYNC.DEFER_BLOCKING 0x0 ;  /* 0x0000000000007b1d */ /* 0x000fe20000010000 */
[----:B------:R-:W-:Y:S01]  /*184b0*/  IMAD.MOV.U32 R9, RZ, RZ, R186 ;  /* 0x000000ffff097224 */ /* 0x000fe200078e00ba */
[----:B---3-5:R-:W-:Y:S02]  /*184c0*/  ISETP.GE.AND P1, PT, R13, R7, PT ;  /* 0x000000070d00720c */ /* 0x028fe40003f26270 */
[C---:B--2---:R-:W-:Y:S02]  /*184d0*/  ISETP.GE.AND P0, PT, R12.reuse, R8, PT ;  /* 0x000000080c00720c */ /* 0x044fe40003f06270 */
[C---:B------:R-:W-:Y:S01]  /*184e0*/  IADD3 R2, R12.reuse, 0x1, RZ ;  /* 0x000000010c027810 */ /* 0x040fe20007ffe0ff */
[----:B------:R-:W-:Y:S01]  /*184f0*/  VIADD R3, R12, 0x2 ;  /* 0x000000020c037836 */ /* 0x000fe20000000000 */
[----:B------:R-:W-:Y:S01]  /*18500*/  MOV R7, R218 ;  /* 0x000000da00077202 */ /* 0x000fe20000000f00 */
[----:B------:R-:W-:-:S04]  /*18510*/  ULDC.64 UR12, c[0x0][0x228] ;  /* 0x00008a00000c7ab9 */ /* 0x000fc80000000a00 */
[----:B------:R1:W-:Y:S01]  /*18520*/  STSM.16.M88.4 [R0], R4 ;  /* 0x0000000400007844 */ /* 0x0003e20000000200 */
[----:B------:R-:W-:Y:S01]  /*18530*/  BAR.SYNC.DEFER_BLOCKING 0x0 ;  /* 0x0000000000007b1d */ /* 0x000fe20000010000 */
[----:B------:R-:W-:-:S05]  /*18540*/  IMAD.MOV.U32 R8, RZ, RZ, R184 ;  /* 0x000000ffff087224 */ /* 0x000fca00078e00b8 */
[----:B------:R-:W2:Y:S02]  /*18550*/  LDS.128 R20, [R252] ;  /* 0x00000000fc147984 */ /* 0x000ea40000000c00 */
[----:B------:R-:W-:Y:S06]  /*18560*/  BAR.SYNC.DEFER_BLOCKING 0x0 ;  /* 0x0000000000007b1d */ /* 0x000fec0000010000 */
[----:B------:R-:W-:Y:S02]  /*18570*/  STSM.16.M88.4 [R0], R8 ;  /* 0x0000000800007844 */ /* 0x000fe40000000200 */
[----:B------:R-:W-:Y:S06]  /*18580*/  BAR.SYNC.DEFER_BLOCKING 0x0 ;  /* 0x0000000000007b1d */ /* 0x000fec0000010000 */
[----:B------:R-:W3:Y:S01]  /*18590*/  LDS.128 R8, [R252] ;  /* 0x00000000fc087984 */ /* 0x000ee20000000c00 */
[----:B-1----:R-:W-:Y:S01]  /*185a0*/  IMAD.MOV.U32 R4, RZ, RZ, R120 ;  /* 0x000000ffff047224 */ /* 0x002fe200078e0078 */
[----:B------:R-:W-:Y:S01]  /*185b0*/  MOV R5, R122 ;  /* 0x0000007a00057202 */ /* 0x000fe20000000f00 */
[----:B------:R-:W-:-:S02]  /*185c0*/  IMAD.MOV.U32 R6, RZ, RZ, R88 ;  /* 0x000000ffff067224 */ /* 0x000fc400078e0058 */
[----:B------:R-:W-:Y:S01]  /*185d0*/  IMAD.MOV.U32 R7, RZ, RZ, R90 ;  /* 0x000000ffff077224 */ /* 0x000fe200078e005a */
[----:B------:R-:W-:Y:S06]  /*185e0*/  BAR.SYNC.DEFER_BLOCKING 0x0 ;  /* 0x0000000000007b1d */ /* 0x000fec0000010000 */
[----:B--2---:R-:W-:Y:S04]  /*185f0*/  STL.64 [R1+0x100], R20 ;  /* 0x0001001401007387 */ /* 0x004fe80000100a00 */
[----:B------:R-:W-:Y:S04]  /*18600*/  STL.64 [R1+0x108], R22 ;  /* 0x0001081601007387 */ /* 0x000fe80000100a00 */
[----:B------:R1:W-:Y:S01]  /*18610*/  STSM.16.M88.4 [R0], R4 ;  /* 0x0000000400007844 */ /* 0x0003e20000000200 */
[----:B------:R-:W-:Y:S06]  /*18620*/  BAR.SYNC.DEFER_BLOCKING 0x0 ;  /* 0x0000000000007b1d */ /* 0x000fec0000010000 */
[----:B---3--:R2:W-:Y:S04]  /*18630*/  STL.64 [R1+0xf0], R8 ;  /* 0x0000f00801007387 */ /* 0x0085e80000100a00 */
[----:B------:R3:W-:Y:S04]  /*18640*/  STL.64 [R1+0xf8], R10 ;  /* 0x0000f80a01007387 */ /* 0x0007e80000100a00 */
[----:B-1----:R-:W4:Y:S04]  /*18650*/  LDL.LU R4, [R1+0x4] ;  /* 0x0000040001047983 */ /* 0x002f280000300800 */
[----:B------:R-:W4:Y:S04]  /*18660*/  LDL.LU R5, [R1+0xc] ;  /* 0x00000c0001057983 */ /* 0x000f280000300800 */
[----:B------:R-:W1:Y:S01]  /*18670*/  LDS.128 R20, [R252] ;  /* 0x00000000fc147984 */ /* 0x000e620000000c00 */
[----:B--2---:R-:W-:Y:S01]  /*18680*/  MOV R8, R56 ;  /* 0x0000003800087202 */ /* 0x004fe20000000f00 */
[----:B------:R-:W-:Y:S01]  /*18690*/  IMAD.MOV.U32 R9, RZ, RZ, R58 ;  /* 0x000000ffff097224 */ /* 0x000fe200078e003a */
[----:B---3--:R-:W-:Y:S01]  /*186a0*/  MOV R11, R26 ;  /* 0x0000001a000b7202 */ /* 0x008fe20000000f00 */
[----:B------:R-:W-:Y:S01]  /*186b0*/  IMAD.MOV.U32 R10, RZ, RZ, R24 ;  /* 0x000000ffff0a7224 */ /* 0x000fe200078e0018 */
[----:B------:R-:W-:Y:S06]  /*186c0*/  BAR.SYNC.DEFER_BLOCKING 0x0 ;  /* 0x0000000000007b1d */ /* 0x000fec0000010000 */
[----:B------:R-:W-:Y:S02]  /*186d0*/  STSM.16.M88.4 [R0], R8 ;  /* 0x0000000800007844 */ /* 0x000fe40000000200 */
[----:B------:R-:W-:Y:S01]  /*186e0*/  BAR.SYNC.DEFER_BLOCKING 0x0 ;  /* 0x0000000000007b1d */ /* 0x000fe20000010000 */
[----:B------:R-:W-:-:S02]  /*186f0*/  IMAD.MOV.U32 R6, RZ, RZ, R217 ;  /* 0x000000ffff067224 */ /* 0x000fc400078e00d9 */
[----:B------:R-:W-:-:S03]  /*18700*/  IMAD.MOV.U32 R7, RZ, RZ, R219 ;  /* 0x000000ffff077224 */ /* 0x000fc600078e00db */
[----:B------:R-:W2:Y:S02]  /*18710*/  LDS.128 R8, [R252] ;  /* 0x00000000fc087984 */ /* 0x000ea40000000c00 */
[----:B------:R-:W-:Y:S06]  /*18720*/  BAR.SYNC.DEFER_BLOCKING 0x0 ;  /* 0x0000000000007b1d */ /* 0x000fec0000010000 */
[----:B-1----:R-:W-:Y:S04]  /*18730*/  STL.64 [R1+0xe0], R20 ;  /* 0x0000e01401007387 */ /* 0x002fe80000100a00 */
[----:B------:R-:W-:Y:S04]  /*18740*/  STL.64 [R1+0xe8], R22 ;  /* 0x0000e81601007387 */ /* 0x000fe80000100a00 */
[----:B--2---:R1:W-:Y:S04]  /*18750*/  STL.64 [R1+0xd0], R8 ;  /* 0x0000d00801007387 */ /* 0x0043e80000100a00 */
[----:B------:R2:W-:Y:S01]  /*18760*/  STL.64 [R1+0xd8], R10 ;  /* 0x0000d80a01007387 */ /* 0x0005e20000100a00 */
[----:B-1----:R-:W-:Y:S01]  /*18770*/  MOV R8, R185 ;  /* 0x000000b900087202 */ /* 0x002fe20000000f00 */
[----:B------:R-:W-:-:S02]  /*18780*/  IMAD.MOV.U32 R9, RZ, RZ, R187 ;  /* 0x000000ffff097224 */ /* 0x000fc400078e00bb */
[----:B--2---:R-:W-:Y:S01]  /*18790*/  IMAD.MOV.U32 R10, RZ, RZ, R153 ;  /* 0x000000ffff0a7224 */ /* 0x004fe200078e0099 */
[----:B------:R-:W-:Y:S01]  /*187a0*/  MOV R11, R155 ;  /* 0x0000009b000b7202 */ /* 0x000fe20000000f00 */
[----:B----4-:R-:W-:Y:S01]  /*187b0*/  STSM.16.M88.4 [R0], R4 ;  /* 0x0000000400007844 */ /* 0x010fe20000000200 */
[----:B------:R-:W-:Y:S06]  /*187c0*/  BAR.SYNC.DEFER_BLOCKING 0x0 ;  /* 0x0000000000007b1d */ /* 0x000fec0000010000 */
[----:B------:R-:W1:Y:S02]  /*187d0*/  LDS.128 R20, [R252] ;  /* 0x00000000fc147984 */ /* 0x000e640000000c00 */
[----:B------:R-:W-:Y:S06]  /*187e0*/  BAR.SYNC.DEFER_BLOCKING 0x0 ;  /* 0x0000000000007b1d */ /* 0x000fec0000010000 */
[----:B------:R-:W-:Y:S04]  /*187f0*/  STSM.16.M88.4 [R0], R8 ;  /* 0x0000000800007844 */ /* 0x000fe80000000200 */
[----:B-1----:R-:W-:Y:S04]  /*18800*/  STL.64 [R1+0xc0], R20 ;  /* 0x0000c01401007387 */ /* 0x002fe80000100a00 */
[----:B------:R-:W-:Y:S01]  /*18810*/  STL.64 [R1+0xc8], R22 ;  /* 0x0000c81601007387 */ /* 0x000fe20000100a00 */
[----:B------:R-:W-:Y:S06]  /*18820*/  BAR.SYNC.DEFER_BLOCKING 0x0 ;  /* 0x0000000000007b1d */ /* 0x000fec0000010000 */
[----:B------:R-:W1:Y:S01]  /*18830*/  LDS.128 R20, [R252] ;  /* 0x00000000fc147984 */ /* 0x000e620000000c00 */
[----:B------:R-:W-:Y:S01]  /*18840*/  IMAD.MOV.U32 R4, RZ, RZ, R121 ;  /* 0x000000ffff047224 */ /* 0x000fe200078e0079 */
[----:B------:R-:W-:Y:S01]  /*18850*/  MOV R6, R89 ;  /* 0x0000005900067202 */ /* 0x000fe20000000f00 */
[----:B------:R-:W-:Y:S01]  /*18860*/  IMAD.MOV.U32 R5, RZ, RZ, R123 ;  /* 0x000000ffff057224 */ /* 0x000fe200078e007b */
[----:B------:R-:W-:Y:S01]  /*18870*/  BAR.SYNC.DEFER_BLOCKING 0x0 ;  /* 0x0000000000007b1d */ /* 0x000fe20000010000 */
[----:B------:R-:W-:-:S05]  /*18880*/  IMAD.MOV.U32 R7, RZ, RZ, R91 ;  /* 0x000000ffff077224 */ /* 0x000fca00078e005b */
[----:B------:R2:W-:Y:S04]  /*18890*/  STSM.16.M88.4 [R0], R4 ;  /* 0x0000000400007844 */ /* 0x0005e80000000200 */
[----:B-1----:R-:W-:Y:S04]  /*188a0*/  STL [R1+0xb4], R21 ;  /* 0x0000b41501007387 */ /* 0x002fe80000100800 */
[----:B------:R-:W-:Y:S04]  /*188b0*/  STL.64 [R1+0xb8], R22 ;  /* 0x0000b81601007387 */ /* 0x000fe80000100a00 */
[----:B--2---:R-:W2:Y:S04]  /*188c0*/  LDL.LU R4, [R1+0x10] ;  /* 0x0000100001047983 */ /* 0x004ea80000300800 */
[----:B------:R-:W2:Y:S01]  /*188d0*/  LDL.LU R5, [R1+0x18] ;  /* 0x0000180001057983 */ /* 0x000ea20000300800 */
[----:B------:R-:W-:Y:S01]  /*188e0*/  ISETP.GE.AND P2, PT, R2, UR4, PT ;  /* 0x0000000402007c0c */ /* 0x000fe2000bf46270 */
[----:B------:R-:W-:Y:S01]  /*188f0*/  IMAD.MOV.U32 R2, RZ, RZ, R20 ;  /* 0x000000ffff027224 */ /* 0x000fe200078e0014 */
[----:B------:R-:W-:Y:S01]  /*18900*/  BAR.SYNC.DEFER_BLOCKING 0x0 ;  /* 0x0000000000007b1d */ /* 0x000fe20000010000 */
[----:B------:R-:W-:Y:S01]  /*18910*/  MOV R8, R57 ;  /* 0x0000003900087202 */ /* 0x000fe20000000f00 */
[----:B------:R-:W-:Y:S01]  /*18920*/  IMAD.MOV.U32 R9, RZ, RZ, R59 ;  /* 0x000000ffff097224 */ /* 0x000fe200078e003b */
[----:B------:R-:W-:Y:S01]  /*18930*/  MOV R11, R27 ;  /* 0x0000001b000b7202 */ /* 0x000fe20000000f00 */
[----:B------:R-:W-:-:S02]  /*18940*/  IMAD.MOV.U32 R10, RZ, RZ, R25 ;  /* 0x000000ffff0a7224 */ /* 0x000fc400078e0019 */
[----:B------:R-:W1:Y:S02]  /*18950*/  LDS.128 R20, [R252] ;  /* 0x00000000fc147984 */ /* 0x000e640000000c00 */
[----:B------:R-:W-:Y:S01]  /*18960*/  BAR.SYNC.DEFER_BLOCKING 0x0 ;  /* 0x0000000000007b1d */ /* 0x000fe20000010000 */
[----:B------:R-:W-:Y:S01]  /*18970*/  ISETP.GE.AND P4, PT, R3, UR5, PT ;  /* 0x0000000503007c0c */ /* 0x000fe2000bf86270 */
[----:B------:R-:W-:Y:S02]  /*18980*/  IMAD.MOV.U32 R6, RZ, RZ, R220 ;  /* 0x000000ffff067224 */ /* 0x000fe400078e00dc */
[----:B------:R-:W-:Y:S02]  /*18990*/  IMAD.MOV.U32 R7, RZ, RZ, R222 ;  /* 0x000000ffff077224 */ /* 0x000fe400078e00de */
[----:B------:R3:W-:Y:S01]  /*189a0*/  STSM.16.M88.4 [R0], R8 ;  /* 0x0000000800007844 */ /* 0x0007e20000000200 */
[----:B------:R-:W-:Y:S01]  /*189b0*/  IMAD.MOV.U32 R26, RZ, RZ, R93 ;  /* 0x000000ffff1a7224 */ /* 0x000fe200078e005d */
[----:B------:R-:W-:Y:S01]  /*189c0*/  MOV R25, R127 ;  /* 0x0000007f00197202 */ /* 0x000fe20000000f00 */
[----:B------:R-:W-:Y:S01]  /*189d0*/  IMAD.MOV.U32 R24, RZ, RZ, R125 ;  /* 0x000000ffff187224 */ /* 0x000fe200078e007d */
[----:B------:R-:W-:Y:S01]  /*189e0*/  MOV R56, R61 ;  /* 0x0000003d00387202 */ /* 0x000fe20000000f00 */
[----:B------:R-:W-:Y:S01]  /*189f0*/  IMAD.MOV.U32 R27, RZ, RZ, R95 ;  /* 0x000000ffff1b7224 */ /* 0x000fe200078e005f */
[----:B------:R-:W-:Y:S01]  /*18a00*/  BAR.SYNC.DEFER_BLOCKING 0x0 ;  /* 0x0000000000007b1d */ /* 0x000fe20000010000 */
[----:B-1----:R-:W-:Y:S01]  /*18a10*/  MOV R3, R20 ;  /* 0x0000001400037202 */ /* 0x002fe20000000f00 */
[----:B------:R-:W-:-:S04]  /*18a20*/  IMAD.MOV.U32 R57, RZ, RZ, R63 ;  /* 0x000000ffff397224 */ /* 0x000fc800078e003f */
[----:B------:R-:W-:Y:S01]  /*18a30*/  STL [R1+0xa4], R21 ;  /* 0x0000a41501007387 */ /* 0x000fe20000100800 */
[----:B------:R-:W-:Y:S01]  /*18a40*/  IMAD.MOV.U32 R58, RZ, RZ, R29 ;  /* 0x000000ffff3a7224 */ /* 0x000fe200078e001d */
[----:B------:R-:W-:Y:S01]  /*18a50*/  MOV R59, R31 ;  /* 0x0000001f003b7202 */ /* 0x000fe20000000f00 */
[----:B------:R-:W-:Y:S01]  /*18a60*/  ULDC.64 UR4, c[0x0][0x228] ;  /* 0x00008a0000047ab9 */ /* 0x000fe20000000a00 */
[----:B------:R-:W-:Y:S04]  /*18a70*/  STL.64 [R1+0xa8], R22 ;  /* 0x0000a81601007387 */ /* 0x000fe80000100a00 */
[----:B------:R-:W1:Y:S01]  /*18a80*/  LDS.128 R20, [R252] ;  /* 0x00000000fc147984 */ /* 0x000e620000000c00 */
[----:B------:R-:W-:Y:S01]  /*18a90*/  BAR.SYNC.DEFER_BLOCKING 0x0 ;  /* 0x0000000000007b1d */ /* 0x000fe20000010000 */
[----:B---3--:R-:W-:Y:S01]  /*18aa0*/  IMAD.MOV.U32 R8, RZ, RZ, R188 ;  /* 0x000000ffff087224 */ /* 0x008fe200078e00bc */
[----:B------:R-:W-:Y:S01]  /*18ab0*/  MOV R9, R190 ;  /* 0x000000be00097202 */ /* 0x000fe20000000f00 */
[----:B------:R-:W-:-:S02]  /*18ac0*/  IMAD.MOV.U32 R10, RZ, RZ, R156 ;  /* 0x000000ffff0a7224 */ /* 0x000fc400078e009c */
[----:B------:R-:W-:Y:S01]  /*18ad0*/  IMAD.MOV.U32 R11, RZ, RZ, R158 ;  /* 0x000000ffff0b7224 */ /* 0x000fe200078e009e */
[----:B-1----:R-:W-:Y:S01]  /*18ae0*/  STL [R1+0x94], R21 ;  /* 0x0000941501007387 */ /* 0x002fe20000100800 */
[----:B------:R-:W-:-:S03]  /*18af0*/  IMAD.MOV.U32 R17, RZ, RZ, R20 ;  /* 0x000000ffff117224 */ /* 0x000fc600078e0014 */
[----:B------:R-:W-:Y:S04]  /*18b00*/  STL.64 [R1+0x98], R22 ;  /* 0x0000981601007387 */ /* 0x000fe80000100a00 */
[----:B--2---:R1:W-:Y:S01]  /*18b10*/  STSM.16.M88.4 [R0], R4 ;  /* 0x0000000400007844 */ /* 0x0043e20000000200 */
[----:B------:R-:W-:Y:S06]  /*18b20*/  BAR.SYNC.DEFER_BLOCKING 0x0 ;  /* 0x0000000000007b1d */ /* 0x000fec0000010000 */
[----:B------:R-:W2:Y:S02]  /*18b30*/  LDS.128 R20, [R252] ;  /* 0x00000000fc147984 */ /* 0x000ea40000000c00 */
[----:B------:R-:W-:Y:S06]  /*18b40*/  BAR.SYNC.DEFER_BLOCKING 0x0 ;  /* 0x0000000000007b1d */ /* 0x000fec0000010000 */
[----:B------:R-:W-:Y:S02]  /*18b50*/  STSM.16.M88.4 [R0], R8 ;  /* 0x0000000800007844 */ /* 0x000fe40000000200 */
[----:B------:R-:W-:Y:S06]  /*18b60*/  BAR.SYNC.DEFER_BLOCKING 0x0 ;  /* 0x0000000000007b1d */ /* 0x000fec0000010000 */
[----:B------:R-:W3:Y:S01]  /*18b70*/  LDS.128 R8, [R252] ;  /* 0x00000000fc087984 */ /* 0x000ee20000000c00 */
[----:B-1----:R-:W-:Y:S01]  /*18b80*/  MOV R4, R124 ;  /* 0x0000007c00047202 */ /* 0x002fe20000000f00 */
[----:B------:R-:W-:Y:S01]  /*18b90*/  IMAD.MOV.U32 R5, RZ, RZ, R126 ;  /* 0x000000ffff057224 */ /* 0x000fe200078e007e */
[----:B------:R-:W-:Y:S01]  /*18ba0*/  MOV R7, R94 ;  /* 0x0000005e00077202 */ /* 0x000fe20000000f00 */
[----:B------:R-:W-:Y:S01]  /*18bb0*/  IMAD.MOV.U32 R6, RZ, RZ, R92 ;  /* 0x000000ffff067224 */ /* 0x000fe200078e005c */
[----:B------:R-:W-:Y:S06]  /*18bc0*/  BAR.SYNC.DEFER_BLOCKING 0x0 ;  /* 0x0000000000007b1d */ /* 0x000fec0000010000 */
[----:B--2---:R-:W-:Y:S04]  /*18bd0*/  STL.64 [R1+0x80], R20 ;  /* 0x0000801401007387 */ /* 0x004fe80000100a00 */
[----:B------:R-:W-:Y:S04]  /*18be0*/  STL.64 [R1+0x88], R22 ;  /* 0x0000881601007387 */ /* 0x000fe80000100a00 */
[----:B------:R1:W-:Y:S01]  /*18bf0*/  STSM.16.M88.4 [R0], R4 ;  /* 0x0000000400007844 */ /* 0x0003e20000000200 */
[----:B------:R-:W-:Y:S06]  /*18c00*/  BAR.SYNC.DEFER_BLOCKING 0x0 ;  /* 0x0000000000007b1d */ /* 0x000fec0000010000 */
[----:B---3--:R2:W-:Y:S04]  /*18c10*/  STL.64 [R1], R8 ;  /* 0x0000000801007387 */ /* 0x0085e80000100a00 */
[----:B------:R3:W-:Y:S04]  /*18c20*/  STL.64 [R1+0x8], R10 ;  /* 0x0000080a01007387 */ /* 0x0007e80000100a00 */
[----:B-1----:R-:W4:Y:S04]  /*18c30*/  LDL.LU R4, [R1+0x14] ;  /* 0x0000140001047983 */ /* 0x002f280000300800 */
[----:B------:R-:W4:Y:S04]  /*18c40*/  LDL.LU R5, [R1+0x1c] ;  /* 0x00001c0001057983 */ /* 0x000f280000300800 */
[----:B------:R-:W4:Y:S04]  /*18c50*/  LDL.LU R92, [R1+0x20] ;  /* 0x00002000015c7983 */ /* 0x000f280000300800 */
[----:B------:R-:W4:Y:S04]  /*18c60*/  LDL.LU R93, [R1+0x28] ;  /* 0x00002800015d7983 */ /* 0x000f280000300800 */
[----:B------:R-:W1:Y:S01]  /*18c70*/  LDS.128 R248, [R252] ;  /* 0x00000000fcf87984 */ /* 0x000e620000000c00 */
[----:B--2---:R-:W-:Y:S01]  /*18c80*/  IMAD.MOV.U32 R8, RZ, RZ, R60 ;  /* 0x000000ffff087224 */ /* 0x004fe200078e003c */
[----:B---3--:R-:W-:Y:S01]  /*18c90*/  MOV R10, R28 ;  /* 0x0000001c000a7202 */ /* 0x008fe20000000f00 */
[----:B------:R-:W-:Y:S01]  /*18ca0*/  IMAD.MOV.U32 R9, RZ, RZ, R62 ;  /* 0x000000ffff097224 */ /* 0x000fe200078e003e */
[----:B------:R-:W-:Y:S01]  /*18cb0*/  BAR.SYNC.DEFER_BLOCKING 0x0 ;  /* 0x0000000000007b1d */ /* 0x000fe20000010000 */
[----:B------:R-:W-:-:S05]  /*18cc0*/  IMAD.MOV.U32 R11, RZ, RZ, R30 ;  /* 0x000000ffff0b7224 */ /* 0x000fca00078e001e */
[----:B------:R-:W-:Y:S02]  /*18cd0*/  STSM.16.M88.4 [R0], R8 ;  /* 0x0000000800007844 */ /* 0x000fe40000000200 */
[----:B------:R-:W-:Y:S01]  /*18ce0*/  BAR.SYNC.DEFER_BLOCKING 0x0 ;  /* 0x0000000000007b1d */ /* 0x000fe20000010000 */
[----:B------:R-:W-:Y:S01]  /*18cf0*/  IMAD.MOV.U32 R6, RZ, RZ, R221 ;  /* 0x000000ffff067224 */ /* 0x000fe200078e00dd */
[----:B------:R-:W-:-:S04]  /*18d00*/  MOV R7, R223 ;  /* 0x000000df00077202 */ /* 0x000fc80000000f00 */
[----:B------:R-:W2:Y:S02]  /*18d10*/  LDS.128 R8, [R252] ;  /* 0x00000000fc087984 */ /* 0x000ea40000000c00 */
[----:B------:R-:W-:Y:S01]  /*18d20*/  BAR.SYNC.DEFER_BLOCKING 0x0 ;  /* 0x0000000000007b1d */ /* 0x000fe20000010000 */
[----:B------:R-:W-:Y:S01]  /*18d30*/  IMAD.MOV.U32 R20, RZ, RZ, R189 ;  /* 0x000000ffff147224 */ /* 0x000fe200078e00bd */
[----:B------:R-:W-:Y:S01]  /*18d40*/  MOV R22, R157 ;  /* 0x0000009d00167202 */ /* 0x000fe20000000f00 */
[----:B------:R-:W-:Y:S02]  /*18d50*/  IMAD.MOV.U32 R21, RZ, RZ, R191 ;  /* 0x000000ffff157224 */ /* 0x000fe400078e00bf */
[----:B------:R-:W-:Y:S02]  /*18d60*/  IMAD.MOV.U32 R23, RZ, RZ, R159 ;  /* 0x000000ffff177224 */ /* 0x000fe400078e009f */
[----:B------:R-:W-:Y:S02]  /*18d70*/  IMAD.MOV.U32 R94, RZ, RZ, R224 ;  /* 0x000000ffff5e7224 */ /* 0x000fe400078e00e0 */
[----:B------:R-:W-:Y:S01]  /*18d80*/  IMAD.MOV.U32 R95, RZ, RZ, R226 ;  /* 0x000000ffff5f7224 */ /* 0x000fe200078e00e2 */
[----:B----4-:R-:W-:Y:S01]  /*18d90*/  STSM.16.M88.4 [R0], R4 ;  /* 0x0000000400007844 */ /* 0x010fe20000000200 */
[----:B------:R-:W-:Y:S06]  /*18da0*/  BAR.SYNC.DEFER_BLOCKING 0x0 ;  /* 0x0000000000007b1d */ /* 0x000fec0000010000 */
[----:B------:R-:W3:Y:S02]  /*18db0*/  LDS.128 R4, [R252] ;  /* 0x00000000fc047984 */ /* 0x000ee40000000c00 */
[----:B------:R-:W-:Y:S06]  /*18dc0*/  BAR.SYNC.DEFER_BLOCKING 0x0 ;  /* 0x0000000000007b1d */ /* 0x000fec0000010000 */
[----:B------:R-:W-:Y:S02]  /*18dd0*/  STSM.16.M88.4 [R0], R20 ;  /* 0x0000001400007844 */ /* 0x000fe40000000200 */
[----:B------:R-:W-:Y:S06]  /*18de0*/  BAR.SYNC.DEFER_BLOCKING 0x0 ;  /* 0x0000000000007b1d */ /* 0x000fec0000010000 */
[----:B------:R-:W4:Y:S02]  /*18df0*/  LDS.128 R20, [R252] ;  /* 0x00000000fc147984 */ /* 0x000f240000000c00 */
        /* <DEDUP_REMOVED lines=9> */
[----:B------:R1:W-:Y:S02]  /*18e90*/  STSM.16.M88.4 [R0], R92 ;  /* 0x0000005c00007844 */ /* 0x0003e40000000200 */
[----:B------:R-:W-:Y:S06]  /*18ea0*/  BAR.SYNC.DEFER_BLOCKING 0x0 ;  /* 0x0000000000007b1d */ /* 0x000fec0000010000 */
[----:B-1----:R-:W2:Y:S04]  /*18eb0*/  LDL.LU R92, [R1+0x24] ;  /* 0x00002400015c7983 */ /* 0x002ea80000300800 */
[----:B------:R-:W2:Y:S01]  /*18ec0*/  LDL.LU R93, [R1+0x2c] ;  /* 0x00002c00015d7983 */ /* 0x000ea20000300800 */
[----:B------:R-:W-:Y:S01]  /*18ed0*/  MOV R28, R192 ;  /* 0x000000c0001c7202 */ /* 0x000fe20000000f00 */
[----:B------:R-:W-:Y:S01]  /*18ee0*/  IMAD.MOV.U32 R29, RZ, RZ, R194 ;  /* 0x000000ffff1d7224 */ /* 0x000fe200078e00c2 */
[----:B------:R-:W-:Y:S01]  /*18ef0*/  MOV R31, R162 ;  /* 0x000000a2001f7202 */ /* 0x000fe20000000f00 */
[----:B------:R-:W-:Y:S01]  /*18f00*/  IMAD.MOV.U32 R30, RZ, RZ, R160 ;  /* 0x000000ffff1e7224 */ /* 0x000fe200078e00a0 */
[----:B------:R-:W-:Y:S01]  /*18f10*/  MOV R26, R96 ;  /* 0x00000060001a7202 */ /* 0x000fe20000000f00 */
[----:B------:R-:W-:Y:S01]  /*18f20*/  IMAD.MOV.U32 R24, RZ, RZ, R128 ;  /* 0x000000ffff187224 */ /* 0x000fe200078e0080 */
[----:B------:R-:W3:Y:S04]  /*18f30*/  LDL.LU R156, [R1+0x30] ;  /* 0x00003000019c7983 */ /* 0x000ee80000300800 */
[----:B------:R-:W1:Y:S01]  /*18f40*/  LDS.128 R56, [R252] ;  /* 0x00000000fc387984 */ /* 0x000e620000000c00 */
[----:B------:R-:W-:Y:S01]  /*18f50*/  BAR.SYNC.DEFER_BLOCKING 0x0 ;  /* 0x0000000000007b1d */ /* 0x000fe20000010000 */
[----:B------:R-:W-:-:S02]  /*18f60*/  IMAD.MOV.U32 R25, RZ, RZ, R130 ;  /* 0x000000ffff197224 */ /* 0x000fc400078e0082 */
[----:B------:R-:W-:-:S03]  /*18f70*/  IMAD.MOV.U32 R27, RZ, RZ, R98 ;  /* 0x000000ffff1b7224 */ /* 0x000fc600078e0062 */
[----:B------:R-:W3:Y:S04]  /*18f80*/  LDL.LU R157, [R1+0x38] ;  /* 0x00003800019d7983 */ /* 0x000ee80000300800 */
[----:B------:R-:W-:Y:S01]  /*18f90*/  STSM.16.M88.4 [R0], R28 ;  /* 0x0000001c00007844 */ /* 0x000fe20000000200 */
[----:B------:R-:W-:Y:S06]  /*18fa0*/  BAR.SYNC.DEFER_BLOCKING 0x0 ;  /* 0x0000000000007b1d */ /* 0x000fec0000010000 */
[----:B------:R-:W1:Y:S02]  /*18fb0*/  LDS.128 R28, [R252] ;  /* 0x00000000fc1c7984 */ /* 0x000e640000000c00 */
[----:B------:R-:W-:Y:S06]  /*18fc0*/  BAR.SYNC.DEFER_BLOCKING 0x0 ;  /* 0x0000000000007b1d */ /* 0x000fec0000010000 */
[----:B------:R4:W-:Y:S02]  /*18fd0*/  STSM.16.M88.4 [R0], R24 ;  /* 0x0000001800007844 */ /* 0x0009e40000000200 */
[----:B------:R-:W-:Y:S06]  /*18fe0*/  BAR.SYNC.DEFER_BLOCKING 0x0 ;  /* 0x0000000000007b1d */ /* 0x000fec0000010000 */
[----:B------:R-:W1:Y:S01]  /*18ff0*/  LDS.128 R120, [R252] ;  /* 0x00000000fc787984 */ /* 0x000e620000000c00 */
[----:B----4-:R-:W-:Y:S01]  /*19000*/  IMAD.MOV.U32 R24, RZ, RZ, R64 ;  /* 0x000000ffff187224 */ /* 0x010fe200078e0040 */
[----:B------:R-:W-:Y:S01]  /*19010*/  MOV R25, R66 ;  /* 0x0000004200197202 */ /* 0x000fe20000000f00 */
[----:B------:R-:W-:-:S02]  /*19020*/  IMAD.MOV.U32 R26, RZ, RZ, R32 ;  /* 0x000000ffff1a7224 */ /* 0x000fc400078e0020 */
[----:B------:R-:W-:Y:S01]  /*19030*/  IMAD.MOV.U32 R27, RZ, RZ, R34 ;  /* 0x000000ffff1b7224 */ /* 0x000fe200078e0022 */
[----:B------:R-:W-:Y:S06]  /*19040*/  BAR.SYNC.DEFER_BLOCKING 0x0 ;  /* 0x0000000000007b1d */ /* 0x000fec0000010000 */
[----:B------:R-:W-:Y:S02]  /*19050*/  STSM.16.M88.4 [R0], R24 ;  /* 0x0000001800007844 */ /* 0x000fe40000000200 */
[----:B------:R-:W-:Y:S01]  /*19060*/  BAR.SYNC.DEFER_BLOCKING 0x0 ;  /* 0x0000000000007b1d */ /* 0x000fe20000010000 */
[----:B------:R-:W-:Y:S01]  /*19070*/  MOV R94, R225 ;  /* 0x000000e1005e7202 */ /* 0x000fe20000000f00 */
[----:B------:R-:W-:-:S04]  /*19080*/  IMAD.MOV.U32 R95, RZ, RZ, R227 ;  /* 0x000000ffff5f7224 */ /* 0x000fc800078e00e3 */
[----:B------:R-:W4:Y:S02]  /*19090*/  LDS.128 R24, [R252] ;  /* 0x00000000fc187984 */ /* 0x000f240000000c00 */
[----:B------:R-:W-:Y:S01]  /*190a0*/  BAR.SYNC.DEFER_BLOCKING 0x0 ;  /* 0x0000000000007b1d */ /* 0x000fe20000010000 */
[----:B------:R-:W-:Y:S01]  /*190b0*/  MOV R128, R129 ;  /* 0x0000008100807202 */ /* 0x000fe20000000f00 */
[----:B------:R-:W-:Y:S01]  /*190c0*/  IMAD.MOV.U32 R129, RZ, RZ, R131 ;  /* 0x000000ffff817224 */ /* 0x000fe200078e0083 */
[----:B------:R-:W-:Y:S01]  /*190d0*/  MOV R131, R99 ;  /* 0x0000006300837202 */ /* 0x000fe20000000f00 */
[----:B------:R-:W-:Y:S01]  /*190e0*/  IMAD.MOV.U32 R130, RZ, RZ, R97 ;  /* 0x000000ffff827224 */ /* 0x000fe200078e0061 */
[----:B------:R-:W-:Y:S01]  /*190f0*/  MOV R125, R195 ;  /* 0x000000c3007d7202 */ /* 0x000fe20000000f00 */
[----:B------:R-:W-:Y:S02]  /*19100*/  IMAD.MOV.U32 R124, RZ, RZ, R193 ;  /* 0x000000ffff7c7224 */ /* 0x000fe400078e00c1 */
[----:B------:R-:W-:-:S02]  /*19110*/  IMAD.MOV.U32 R126, RZ, RZ, R161 ;  /* 0x000000ffff7e7224 */ /* 0x000fc400078e00a1 */
[----:B------:R-:W-:Y:S01]  /*19120*/  IMAD.MOV.U32 R127, RZ, RZ, R163 ;  /* 0x000000ffff7f7224 */ /* 0x000fe200078e00a3 */
[----:B--2---:R-:W-:Y:S01]  /*19130*/  STSM.16.M88.4 [R0], R92 ;  /* 0x0000005c00007844 */ /* 0x004fe20000000200 */
[----:B------:R-:W-:Y:S06]  /*19140*/  BAR.SYNC.DEFER_BLOCKING 0x0 ;  /* 0x0000000000007b1d */ /* 0x000fec0000010000 */
[----:B------:R-:W2:Y:S02]  /*19150*/  LDS.128 R96, [R252] ;  /* 0x00000000fc607984 */ /* 0x000ea40000000c00 */
[----:B------:R-:W-:Y:S06]  /*19160*/  BAR.SYNC.DEFER_BLOCKING 0x0 ;  /* 0x0000000000007b1d */ /* 0x000fec0000010000 */
[----:B------:R-:W-:Y:S02]  /*19170*/  STSM.16.M88.4 [R0], R124 ;  /* 0x0000007c00007844 */ /* 0x000fe40000000200 */
[----:B------:R-:W-:Y:S06]  /*19180*/  BAR.SYNC.DEFER_BLOCKING 0x0 ;  /* 0x0000000000007b1d */ /* 0x000fec0000010000 */
[----:B------:R-:W2:Y:S02]  /*19190*/  LDS.128 R92, [R252] ;  /* 0x00000000fc5c7984 */ /* 0x000ea40000000c00 */
[----:B------:R-:W-:Y:S06]  /*191a0*/  BAR.SYNC.DEFER_BLOCKING 0x0 ;  /* 0x0000000000007b1d */ /* 0x000fec0000010000 */
[----:B------:R-:W-:Y:S02]  /*191b0*/  STSM.16.M88.4 [R0], R128 ;  /* 0x0000008000007844 */ /* 0x000fe40000000200 */
[----:B------:R-:W-:Y:S01]  /*191c0*/  BAR.SYNC.DEFER_BLOCKING 0x0 ;  /* 0x0000000000007b1d */ /* 0x000fe20000010000 */
[----:B------:R-:W-:Y:S01]  /*191d0*/  IMAD.MOV.U32 R64, RZ, RZ, R65 ;  /* 0x000000ffff407224 */ /* 0x000fe200078e0041 */
[----:B------:R-:W-:Y:S01]  /*191e0*/  MOV R66, R33 ;  /* 0x0000002100427202 */ /* 0x000fe20000000f00 */
[----:B------:R-:W-:-:S03]  /*191f0*/  IMAD.MOV.U32 R65, RZ, RZ, R67 ;  /* 0x000000ffff417224 */ /* 0x000fc600078e0043 */
[----:B------:R-:W2:Y:S01]  /*19200*/  LDS.128 R128, [R252] ;  /* 0x00000000fc807984 */ /* 0x000ea20000000c00 */
[----:B------:R-:W-:Y:S01]  /*19210*/  IMAD.MOV.U32 R67, RZ, RZ, R35 ;  /* 0x000000ffff437224 */ /* 0x000fe200078e0023 */
[----:B------:R-:W-:Y:S06]  /*19220*/  BAR.SYNC.DEFER_BLOCKING 0x0 ;  /* 0x0000000000007b1d */ /* 0x000fec0000010000 */
[----:B------:R-:W-:Y:S02]  /*19230*/  STSM.16.M88.4 [R0], R64 ;  /* 0x0000004000007844 */ /* 0x000fe40000000200 */
[----:B------:R-:W-:Y:S01]  /*19240*/  BAR.SYNC.DEFER_BLOCKING 0x0 ;  /* 0x0000000000007b1d */ /* 0x000fe20000010000 */
[----:B------:R-:W-:Y:S01]  /*19250*/  IMAD.MOV.U32 R158, RZ, RZ, R228 ;  /* 0x000000ffff9e7224 */ /* 0x000fe200078e00e4 */
[----:B------:R-:W-:-:S04]  /*19260*/  MOV R159, R230 ;  /* 0x000000e6009f7202 */ /* 0x000fc80000000f00 */
[----:B------:R-:W2:Y:S02]  /*19270*/  LDS.128 R152, [R252] ;  /* 0x00000000fc987984 */ /* 0x000ea40000000c00 */
[----:B------:R-:W-:Y:S06]  /*19280*/  BAR.SYNC.DEFER_BLOCKING 0x0 ;  /* 0x0000000000007b1d */ /* 0x000fec0000010000 */
[----:B---3--:R3:W-:Y:S02]  /*19290*/  STSM.16.M88.4 [R0], R156 ;  /* 0x0000009c00007844 */ /* 0x0087e40000000200 */
[----:B------:R-:W-:Y:S06]  /*192a0*/  BAR.SYNC.DEFER_BLOCKING 0x0 ;  /* 0x0000000000007b1d */ /* 0x000fec0000010000 */
[----:B---3--:R-:W3:Y:S04]  /*192b0*/  LDL.LU R156, [R1+0x34] ;  /* 0x00003400019c7983 */ /* 0x008ee80000300800 */
[----:B------:R-:W3:Y:S01]  /*192c0*/  LDL.LU R157, [R1+0x3c] ;  /* 0x00003c00019d7983 */ /* 0x000ee20000300800 */
[----:B------:R-:W-:Y:S01]  /*192d0*/  IMAD.MOV.U32 R64, RZ, RZ, R196 ;  /* 0x000000ffff407224 */ /* 0x000fe200078e00c4 */
[----:B------:R-:W-:Y:S01]  /*192e0*/  MOV R66, R164 ;  /* 0x000000a400427202 */ /* 0x000fe20000000f00 */
[----:B------:R-:W-:Y:S01]  /*192f0*/  IMAD.MOV.U32 R65, RZ, RZ, R198 ;  /* 0x000000ffff417224 */ /* 0x000fe200078e00c6 */
[----:B------:R-:W-:Y:S01]  /*19300*/  MOV R33, R134 ;  /* 0x0000008600217202 */ /* 0x000fe20000000f00 */
[----:B------:R-:W-:Y:S01]  /*19310*/  IMAD.MOV.U32 R67, RZ, RZ, R166 ;  /* 0x000000ffff437224 */ /* 0x000fe200078e00a6 */
[----:B------:R-:W4:Y:S04]  /*19320*/  LDL.LU R192, [R1+0x40] ;  /* 0x0000400001c07983 */ /* 0x000f280000300800 */
[----:B------:R-:W2:Y:S01]  /*19330*/  LDS.128 R124, [R252] ;  /* 0x00000000fc7c7984 */ /* 0x000ea20000000c00 */
[----:B------:R-:W-:Y:S01]  /*19340*/  BAR.SYNC.DEFER_BLOCKING 0x0 ;  /* 0x0000000000007b1d */ /* 0x000fe20000010000 */
[----:B------:R-:W-:-:S02]  /*19350*/  IMAD.MOV.U32 R32, RZ, RZ, R132 ;  /* 0x000000ffff207224 */ /* 0x000fc400078e0084 */
[----:B------:R-:W-:Y:S02]  /*19360*/  IMAD.MOV.U32 R34, RZ, RZ, R100 ;  /* 0x000000ffff227224 */ /* 0x000fe400078e0064 */
[----:B------:R-:W-:Y:S01]  /*19370*/  IMAD.MOV.U32 R35, RZ, RZ, R102 ;  /* 0x000000ffff237224 */ /* 0x000fe200078e0066 */
[----:B------:R-:W4:Y:S04]  /*19380*/  LDL.LU R193, [R1+0x48] ;  /* 0x0000480001c17983 */ /* 0x000f280000300800 */
[----:B------:R-:W-:Y:S01]  /*19390*/  STSM.16.M88.4 [R0], R64 ;  /* 0x0000004000007844 */ /* 0x000fe20000000200 */
[----:B------:R-:W-:Y:S06]  /*193a0*/  BAR.SYNC.DEFER_BLOCKING 0x0 ;  /* 0x0000000000007b1d */ /* 0x000fec0000010000 */
[----:B------:R-:W2:Y:S02]  /*193b0*/  LDS.128 R64, [R252] ;  /* 0x00000000fc407984 */ /* 0x000ea40000000c00 */
[----:B------:R-:W-:Y:S06]  /*193c0*/  BAR.SYNC.DEFER_BLOCKING 0x0 ;  /* 0x0000000000007b1d */ /* 0x000fec0000010000 */
[----:B------:R1:W-:Y:S02]  /*193d0*/  STSM.16.M88.4 [R0], R32 ;  /* 0x0000002000007844 */ /* 0x0003e40000000200 */
[----:B------:R-:W-:Y:S06]  /*193e0*/  BAR.SYNC.DEFER_BLOCKING 0x0 ;  /* 0x0000000000007b1d */ /* 0x000fec0000010000 */
[----:B------:R-:W2:Y:S01]  /*193f0*/  LDS.128 R160, [R252] ;  /* 0x00000000fca07984 */ /* 0x000ea20000000c00 */
[----:B-1----:R-:W-:Y:S01]  /*19400*/  MOV R32, R68 ;  /* 0x0000004400207202 */ /* 0x002fe20000000f00 */
[----:B------:R-:W-:Y:S01]  /*19410*/  IMAD.MOV.U32 R33, RZ, RZ, R70 ;  /* 0x000000ffff217224 */ /* 0x000fe200078e0046 */
[----:B------:R-:W-:Y:S01]  /*19420*/  MOV R35, R38 ;  /* 0x0000002600237202 */ /* 0x000fe20000000f00 */
[----:B------:R-:W-:Y:S01]  /*19430*/  IMAD.MOV.U32 R34, RZ, RZ, R36 ;  /* 0x000000ffff227224 */ /* 0x000fe200078e0024 */
[----:B------:R-:W-:Y:S06]  /*19440*/  BAR.SYNC.DEFER_BLOCKING 0x0 ;  /* 0x0000000000007b1d */ /* 0x000fec0000010000 */
[----:B------:R-:W-:Y:S02]  /*19450*/  STSM.16.M88.4 [R0], R32 ;  /* 0x0000002000007844 */ /* 0x000fe40000000200 */
[----:B------:R-:W-:Y:S01]  /*19460*/  BAR.SYNC.DEFER_BLOCKING 0x0 ;  /* 0x0000000000007b1d */ /* 0x000fe20000010000 */
[----:B------:R-:W-:-:S02]  /*19470*/  IMAD.MOV.U32 R158, RZ, RZ, R229 ;  /* 0x000000ffff9e7224 */ /* 0x000fc400078e00e5 */
[----:B------:R-:W-:-:S03]  /*19480*/  IMAD.MOV.U32 R159, RZ, RZ, R231 ;  /* 0x000000ffff9f7224 */ /* 0x000fc600078e00e7 */
[----:B------:R-:W1:Y:S02]  /*19490*/  LDS.128 R32, [R252] ;  /* 0x00000000fc207984 */ /* 0x000e640000000c00 */
[----:B------:R-:W-:Y:S01]  /*194a0*/  BAR.SYNC.DEFER_BLOCKING 0x0 ;  /* 0x0000000000007b1d */ /* 0x000fe20000010000 */
[----:B------:R-:W-:Y:S01]  /*194b0*/  MOV R166, R101 ;  /* 0x0000006500a67202 */ /* 0x000fe20000000f00 */
[----:B------:R-:W-:-:S04]  /*194c0*/  IMAD.MOV.U32 R164, RZ, RZ, R133 ;  /* 0x000000ffffa47224 */ /* 0x000fc800078e0085 */
[----:B---3--:R3:W-:Y:S02]  /*194d0*/  STSM.16.M88.4 [R0], R156 ;  /* 0x0000009c00007844 */ /* 0x0087e40000000200 */
[----:B---3--:R-:W-:Y:S01]  /*194e0*/  MOV R159, R167 ;  /* 0x000000a7009f7202 */ /* 0x008fe20000000f00 */
[----:B------:R-:W-:Y:S01]  /*194f0*/  IMAD.MOV.U32 R167, RZ, RZ, R103 ;  /* 0x000000ffffa77224 */ /* 0x000fe200078e0067 */
[----:B------:R-:W-:Y:S01]  /*19500*/  BAR.SYNC.DEFER_BLOCKING 0x0 ;  /* 0x0000000000007b1d */ /* 0x000fe20000010000 */
[----:B------:R-:W-:Y:S01]  /*19510*/  MOV R156, R197 ;  /* 0x000000c5009c7202 */ /* 0x000fe20000000f00 */
[----:B------:R-:W-:Y:S02]  /*19520*/  IMAD.MOV.U32 R157, RZ, RZ, R199 ;  /* 0x000000ffff9d7224 */ /* 0x000fe400078e00c7 */
[----:B------:R-:W-:Y:S02]  /*19530*/  IMAD.MOV.U32 R158, RZ, RZ, R165 ;  /* 0x000000ffff9e7224 */ /* 0x000fe400078e00a5 */
[----:B------:R-:W3:Y:S02]  /*19540*/  LDS.128 R100, [R252] ;  /* 0x00000000fc647984 */ /* 0x000ee40000000c00 */
[----:B------:R-:W-:Y:S06]  /*19550*/  BAR.SYNC.DEFER_BLOCKING 0x0 ;  /* 0x0000000000007b1d */ /* 0x000fec0000010000 */
[----:B------:R-:W-:Y:S02]  /*19560*/  STSM.16.M88.4 [R0], R156 ;  /* 0x0000009c00007844 */ /* 0x000fe40000000200 */
[----:B------:R-:W-:Y:S01]  /*19570*/  BAR.SYNC.DEFER_BLOCKING 0x0 ;  /* 0x0000000000007b1d */ /* 0x000fe20000010000 */
[----:B------:R-:W-:-:S05]  /*19580*/  IMAD.MOV.U32 R165, RZ, RZ, R135 ;  /* 0x000000ffffa57224 */ /* 0x000fca00078e0087 */
[----:B------:R-:W3:Y:S02]  /*19590*/  LDS.128 R132, [R252] ;  /* 0x00000000fc847984 */ /* 0x000ee40000000c00 */
[----:B------:R-:W-:Y:S06]  /*195a0*/  BAR.SYNC.DEFER_BLOCKING 0x0 ;  /* 0x0000000000007b1d */ /* 0x000fec0000010000 */
[----:B------:R-:W-:Y:S02]  /*195b0*/  STSM.16.M88.4 [R0], R164 ;  /* 0x000000a400007844 */ /* 0x000fe40000000200 */
[----:B------:R-:W-:Y:S01]  /*195c0*/  BAR.SYNC.DEFER_BLOCKING 0x0 ;  /* 0x0000000000007b1d */ /* 0x000fe20000010000 */
[----:B------:R-:W-:Y:S01]  /*195d0*/  IMAD.MOV.U32 R188, RZ, RZ, R69 ;  /* 0x000000ffffbc7224 */ /* 0x000fe200078e0045 */
[----:B------:R-:W-:Y:S01]  /*195e0*/  MOV R189, R71 ;  /* 0x0000004700bd7202 */ /* 0x000fe20000000f00 */
[----:B------:R-:W-:-:S03]  /*195f0*/  IMAD.MOV.U32 R190, RZ, RZ, R37 ;  /* 0x000000ffffbe7224 */ /* 0x000fc600078e0025 */
[----:B------:R-:W3:Y:S01]  /*19600*/  LDS.128 R184, [R252] ;  /* 0x00000000fcb87984 */ /* 0x000ee20000000c00 */
[----:B------:R-:W-:Y:S01]  /*19610*/  IMAD.MOV.U32 R191, RZ, RZ, R39 ;  /* 0x000000ffffbf7224 */ /* 0x000fe200078e0027 */
[----:B------:R-:W-:Y:S06]  /*19620*/  BAR.SYNC.DEFER_BLOCKING 0x0 ;  /* 0x0000000000007b1d */ /* 0x000fec0000010000 */
[----:B------:R2:W-:Y:S02]  /*19630*/  STSM.16.M88.4 [R0], R188 ;  /* 0x000000bc00007844 */ /* 0x0005e40000000200 */
[----:B------:R-:W-:Y:S06]  /*19640*/  BAR.SYNC.DEFER_BLOCKING 0x0 ;  /* 0x0000000000007b1d */ /* 0x000fec0000010000 */
[----:B--2---:R-:W2:Y:S04]  /*19650*/  LDL.LU R188, [R1+0x44] ;  /* 0x0000440001bc7983 */ /* 0x004ea80000300800 */
[----:B------:R-:W2:Y:S04]  /*19660*/  LDL.LU R189, [R1+0x4c] ;  /* 0x00004c0001bd7983 */ /* 0x000ea80000300800 */
[----:B------:R-:W3:Y:S01]  /*19670*/  LDS.128 R164, [R252] ;  /* 0x00000000fca47984 */ /* 0x000ee20000000c00 */
[----:B------:R-:W-:Y:S01]  /*19680*/  MOV R194, R232 ;  /* 0x000000e800c27202 */ /* 0x000fe20000000f00 */
[----:B------:R-:W-:Y:S01]  /*19690*/  IMAD.MOV.U32 R195, RZ, RZ, R234 ;  /* 0x000000ffffc37224 */ /* 0x000fe200078e00ea */
[----:B------:R-:W-:Y:S06]  /*196a0*/  BAR.SYNC.DEFER_BLOCKING 0x0 ;  /* 0x0000000000007b1d */ /* 0x000fec0000010000 */
[----:B----4-:R-:W-:Y:S02]  /*196b0*/  STSM.16.M88.4 [R0], R192 ;  /* 0x000000c000007844 */ /* 0x010fe40000000200 */
[----:B------:R-:W-:Y:S01]  /*196c0*/  BAR.SYNC.DEFER_BLOCKING 0x0 ;  /* 0x0000000000007b1d */ /* 0x000fe20000010000 */
[----:B------:R-:W-:Y:S01]  /*196d0*/  IMAD.MOV.U32 R68, RZ, RZ, R200 ;  /* 0x000000ffff447224 */ /* 0x000fe200078e00c8 */
[----:B------:R-:W-:Y:S01]  /*196e0*/  MOV R69, R202 ;  /* 0x000000ca00457202 */ /* 0x000fe20000000f00 */
[----:B------:R-:W-:-:S02]  /*196f0*/  IMAD.MOV.U32 R70, RZ, RZ, R168 ;  /* 0x000000ffff467224 */ /* 0x000fc400078e00a8 */
[----:B------:R-:W-:Y:S01]  /*19700*/  IMAD.MOV.U32 R71, RZ, RZ, R170 ;  /* 0x000000ffff477224 */ /* 0x000fe200078e00aa */
[----:B------:R-:W-:Y:S01]  /*19710*/  MOV R36, R136 ;  /* 0x0000008800247202 */ /* 0x000fe20000000f00 */
[----:B------:R-:W-:Y:S01]  /*19720*/  IMAD.MOV.U32 R37, RZ, RZ, R138 ;  /* 0x000000ffff257224 */ /* 0x000fe200078e008a */
[----:B------:R-:W-:Y:S01]  /*19730*/  MOV R39, R106 ;  /* 0x0000006a00277202 */ /* 0x000fe20000000f00 */
[----:B------:R-:W-:Y:S01]  /*19740*/  IMAD.MOV.U32 R38, RZ, RZ, R104 ;  /* 0x000000ffff267224 */ /* 0x000fe200078e0068 */
[----:B------:R-:W-:Y:S01]  /*19750*/  MOV R191, R235 ;  /* 0x000000eb00bf7202 */ /* 0x000fe20000000f00 */
[----:B------:R-:W-:Y:S01]  /*19760*/  IMAD.MOV.U32 R190, RZ, RZ, R233 ;  /* 0x000000ffffbe7224 */ /* 0x000fe200078e00e9 */
[----:B------:R-:W4:Y:S04]  /*19770*/  LDL.LU R200, [R1+0x50] ;  /* 0x0000500001c87983 */ /* 0x000f280000300800 */
[----:B------:R-:W3:Y:S01]  /*19780*/  LDS.128 R156, [R252] ;  /* 0x00000000fc9c7984 */ /* 0x000ee20000000c00 */
[----:B------:R-:W-:Y:S06]  /*19790*/  BAR.SYNC.DEFER_BLOCKING 0x0 ;  /* 0x0000000000007b1d */ /* 0x000fec0000010000 */
[----:B------:R-:W-:Y:S02]  /*197a0*/  STSM.16.M88.4 [R0], R68 ;  /* 0x0000004400007844 */ /* 0x000fe40000000200 */
[----:B------:R-:W-:Y:S06]  /*197b0*/  BAR.SYNC.DEFER_BLOCKING 0x0 ;  /* 0x0000000000007b1d */ /* 0x000fec0000010000 */
[----:B------:R-:W3:Y:S02]  /*197c0*/  LDS.128 R68, [R252] ;  /* 0x00000000fc447984 */ /* 0x000ee40000000c00 */
[----:B------:R-:W-:Y:S06]  /*197d0*/  BAR.SYNC.DEFER_BLOCKING 0x0 ;  /* 0x0000000000007b1d */ /* 0x000fec0000010000 */
[----:B------:R1:W-:Y:S02]  /*197e0*/  STSM.16.M88.4 [R0], R36 ;  /* 0x0000002400007844 */ /* 0x0003e40000000200 */
[----:B------:R-:W-:Y:S06]  /*197f0*/  BAR.SYNC.DEFER_BLOCKING 0x0 ;  /* 0x0000000000007b1d */ /* 0x000fec0000010000 */
[----:B------:R-:W3:Y:S01]  /*19800*/  LDS.128 R192, [R252] ;  /* 0x00000000fcc07984 */ /* 0x000ee20000000c00 */
[----:B-1----:R-:W-:Y:S01]  /*19810*/  IMAD.MOV.U32 R36, RZ, RZ, R72 ;  /* 0x000000ffff247224 */ /* 0x002fe200078e0048 */
[----:B------:R-:W-:Y:S01]  /*19820*/  MOV R38, R40 ;  /* 0x0000002800267202 */ /* 0x000fe20000000f00 */
[----:B------:R-:W-:-:S02]  /*19830*/  IMAD.MOV.U32 R37, RZ, RZ, R74 ;  /* 0x000000ffff257224 */ /* 0x000fc400078e004a */
[----:B------:R-:W-:Y:S01]  /*19840*/  IMAD.MOV.U32 R39, RZ, RZ, R42 ;  /* 0x000000ffff277224 */ /* 0x000fe200078e002a */
[----:B------:R-:W-:Y:S06]  /*19850*/  BAR.SYNC.DEFER_BLOCKING 0x0 ;  /* 0x0000000000007b1d */ /* 0x000fec0000010000 */
[----:B------:R-:W-:Y:S02]  /*19860*/  STSM.16.M88.4 [R0], R36 ;  /* 0x0000002400007844 */ /* 0x000fe40000000200 */
[----:B------:R-:W-:Y:S06]  /*19870*/  BAR.SYNC.DEFER_BLOCKING 0x0 ;  /* 0x0000000000007b1d */ /* 0x000fec0000010000 */
[----:B------:R-:W1:Y:S02]  /*19880*/  LDS.128 R36, [R252] ;  /* 0x00000000fc247984 */ /* 0x000e640000000c00 */
[----:B------:R-:W-:Y:S06]  /*19890*/  BAR.SYNC.DEFER_BLOCKING 0x0 ;  /* 0x0000000000007b1d */ /* 0x000fec0000010000 */
[----:B--2---:R2:W-:Y:S02]  /*198a0*/  STSM.16.M88.4 [R0], R188 ;  /* 0x000000bc00007844 */ /* 0x0045e40000000200 */
[----:B--2---:R-:W-:-:S02]  /*198b0*/  IMAD.MOV.U32 R188, RZ, RZ, R201 ;  /* 0x000000ffffbc7224 */ /* 0x004fc400078e00c9 */
[----:B------:R-:W4:Y:S01]  /*198c0*/  LDL.LU R201, [R1+0x58] ;  /* 0x0000580001c97983 */ /* 0x000f220000300800 */
[----:B------:R-:W-:Y:S02]  /*198d0*/  IMAD.MOV.U32 R191, RZ, RZ, R171 ;  /* 0x000000ffffbf7224 */ /* 0x000fe400078e00ab */
[----:B------:R-:W-:Y:S02]  /*198e0*/  IMAD.MOV.U32 R170, RZ, RZ, R105 ;  /* 0x000000ffffaa7224 */ /* 0x000fe400078e0069 */
[----:B------:R-:W-:Y:S01]  /*198f0*/  IMAD.MOV.U32 R171, RZ, RZ, R107 ;  /* 0x000000ffffab7224 */ /* 0x000fe200078e006b */
[----:B------:R-:W-:Y:S01]  /*19900*/  BAR.SYNC.DEFER_BLOCKING 0x0 ;  /* 0x0000000000007b1d */ /* 0x000fe20000010000 */
[----:B------:R-:W-:Y:S01]  /*19910*/  IMAD.MOV.U32 R189, RZ, RZ, R203 ;  /* 0x000000ffffbd7224 */ /* 0x000fe200078e00cb */
[----:B------:R-:W-:-:S04]  /*19920*/  MOV R190, R169 ;  /* 0x000000a900be7202 */ /* 0x000fc80000000f00 */
[----:B------:R-:W2:Y:S02]  /*19930*/  LDS.128 R104, [R252] ;  /* 0x00000000fc687984 */ /* 0x000ea40000000c00 */
[----:B------:R-:W-:Y:S06]  /*19940*/  BAR.SYNC.DEFER_BLOCKING 0x0 ;  /* 0x0000000000007b1d */ /* 0x000fec0000010000 */
[----:B------:R-:W-:Y:S02]  /*19950*/  STSM.16.M88.4 [R0], R188 ;  /* 0x000000bc00007844 */ /* 0x000fe40000000200 */
[----:B------:R-:W-:Y:S01]  /*19960*/  BAR.SYNC.DEFER_BLOCKING 0x0 ;  /* 0x0000000000007b1d */ /* 0x000fe20000010000 */
[----:B------:R-:W-:Y:S01]  /*19970*/  IMAD.MOV.U32 R168, RZ, RZ, R137 ;  /* 0x000000ffffa87224 */ /* 0x000fe200078e0089 */
[----:B------:R-:W-:-:S04]  /*19980*/  MOV R169, R139 ;  /* 0x0000008b00a97202 */ /* 0x000fc80000000f00 */
[----:B------:R-:W2:Y:S02]  /*19990*/  LDS.128 R136, [R252] ;  /* 0x00000000fc887984 */ /* 0x000ea40000000c00 */
[----:B------:R-:W-:Y:S06]  /*199a0*/  BAR.SYNC.DEFER_BLOCKING 0x0 ;  /* 0x0000000000007b1d */ /* 0x000fec0000010000 */
[----:B------:R-:W-:Y:S02]  /*199b0*/  STSM.16.M88.4 [R0], R168 ;  /* 0x000000a800007844 */ /* 0x000fe40000000200 */
[----:B------:R-:W-:Y:S01]  /*199c0*/  BAR.SYNC.DEFER_BLOCKING 0x0 ;  /* 0x0000000000007b1d */ /* 0x000fe20000010000 */
[----:B------:R-:W-:Y:S01]  /*199d0*/  MOV R72, R73 ;  /* 0x0000004900487202 */ /* 0x000fe20000000f00 */
[----:B------:R-:W-:Y:S01]  /*199e0*/  IMAD.MOV.U32 R73, RZ, RZ, R75 ;  /* 0x000000ffff497224 */ /* 0x000fe200078e004b */
[----:B------:R-:W-:Y:S01]  /*199f0*/  MOV R75, R43 ;  /* 0x0000002b004b7202 */ /* 0x000fe20000000f00 */
[----:B------:R-:W-:-:S02]  /*19a00*/  IMAD.MOV.U32 R74, RZ, RZ, R41 ;  /* 0x000000ffff4a7224 */ /* 0x000fc400078e0029 */
[----:B------:R-:W2:Y:S02]  /*19a10*/  LDS.128 R188, [R252] ;  /* 0x00000000fcbc7984 */ /* 0x000ea40000000c00 */
[----:B------:R-:W-:Y:S06]  /*19a20*/  BAR.SYNC.DEFER_BLOCKING 0x0 ;  /* 0x0000000000007b1d */ /* 0x000fec0000010000 */
[----:B------:R3:W-:Y:S02]  /*19a30*/  STSM.16.M88.4 [R0], R72 ;  /* 0x0000004800007844 */ /* 0x0007e40000000200 */
[----:B------:R-:W-:Y:S01]  /*19a40*/  BAR.SYNC.DEFER_BLOCKING 0x0 ;  /* 0x0000000000007b1d */ /* 0x000fe20000010000 */
[----:B------:R-:W-:-:S02]  /*19a50*/  IMAD.MOV.U32 R202, RZ, RZ, R236 ;  /* 0x000000ffffca7224 */ /* 0x000fc400078e00ec */
[----:B------:R-:W-:Y:S01]  /*19a60*/  IMAD.MOV.U32 R203, RZ, RZ, R238 ;  /* 0x000000ffffcb7224 */ /* 0x000fe200078e00ee */
[----:B------:R-:W-:Y:S01]  /*19a70*/  MOV R42, R108 ;  /* 0x0000006c002a7202 */ /* 0x000fe20000000f00 */
[----:B------:R-:W-:Y:S01]  /*19a80*/  IMAD.MOV.U32 R40, RZ, RZ, R140 ;  /* 0x000000ffff287224 */ /* 0x000fe200078e008c */
[----:B------:R-:W-:Y:S01]  /*19a90*/  MOV R223, R242 ;  /* 0x000000f200df7202 */ /* 0x000fe20000000f00 */
[----:B------:R-:W-:Y:S02]  /*19aa0*/  IMAD.MOV.U32 R41, RZ, RZ, R142 ;  /* 0x000000ffff297224 */ /* 0x000fe400078e008e */
[----:B------:R-:W-:Y:S01]  /*19ab0*/  IMAD.MOV.U32 R222, RZ, RZ, R240 ;  /* 0x000000ffffde7224 */ /* 0x000fe200078e00f0 */
[----:B------:R-:W-:Y:S01]  /*19ac0*/  MOV R229, R83 ;  /* 0x0000005300e57202 */ /* 0x000fe20000000f00 */
[----:B------:R-:W2:Y:S01]  /*19ad0*/  LDS.128 R196, [R252] ;  /* 0x00000000fcc47984 */ /* 0x000ea20000000c00 */
[----:B---3--:R-:W-:Y:S01]  /*19ae0*/  MOV R72, R204 ;  /* 0x000000cc00487202 */ /* 0x008fe20000000f00 */
[----:B------:R-:W-:Y:S01]  /*19af0*/  IMAD.MOV.U32 R73, RZ, RZ, R206 ;  /* 0x000000ffff497224 */ /* 0x000fe200078e00ce */
[----:B------:R-:W-:Y:S01]  /*19b00*/  MOV R75, R174 ;  /* 0x000000ae004b7202 */ /* 0x000fe20000000f00 */
[----:B------:R-:W-:Y:S01]  /*19b10*/  BAR.SYNC.DEFER_BLOCKING 0x0 ;  /* 0x0000000000007b1d */ /* 0x000fe20000010000 */
[----:B------:R-:W-:-:S02]  /*19b20*/  IMAD.MOV.U32 R74, RZ, RZ, R172 ;  /* 0x000000ffff4a7224 */ /* 0x000fc400078e00ac */
[----:B------:R-:W-:Y:S02]  /*19b30*/  IMAD.MOV.U32 R43, RZ, RZ, R110 ;  /* 0x000000ffff2b7224 */ /* 0x000fe400078e006e */
[----:B------:R-:W-:Y:S02]  /*19b40*/  IMAD.MOV.U32 R228, RZ, RZ, R81 ;  /* 0x000000ffffe47224 */ /* 0x000fe400078e0051 */
[----:B------:R-:W-:Y:S02]  /*19b50*/  IMAD.MOV.U32 R230, RZ, RZ, R49 ;  /* 0x000000ffffe67224 */ /* 0x000fe400078e0031 */
[----:B------:R-:W-:Y:S01]  /*19b60*/  IMAD.MOV.U32 R231, RZ, RZ, R51 ;  /* 0x000000ffffe77224 */ /* 0x000fe200078e0033 */
[----:B------:R-:W-:Y:S01]  /*19b70*/  MOV R234, R244 ;  /* 0x000000f400ea7202 */ /* 0x000fe20000000f00 */
[----:B------:R-:W-:Y:S01]  /*19b80*/  IMAD.MOV.U32 R235, RZ, RZ, R246 ;  /* 0x000000ffffeb7224 */ /* 0x000fe200078e00f6 */
[----:B------:R-:W3:Y:S01]  /*19b90*/  LDC R236, c[0x0][0x244] ;  /* 0x00009100ffec7b82 */ /* 0x000ee20000000800 */
[----:B----4-:R4:W-:Y:S07]  /*19ba0*/  STSM.16.M88.4 [R0], R200 ;  /* 0x000000c800007844 */ /* 0x0109ee0000000200 */
[----:B------:R-:W-:Y:S06]  /*19bb0*/  BAR.SYNC.DEFER_BLOCKING 0x0 ;  /* 0x0000000000007b1d */ /* 0x000fec0000010000 */
[----:B----4-:R-:W4:Y:S04]  /*19bc0*/  LDL.LU R200, [R1+0x54] ;  /* 0x0000540001c87983 */ /* 0x010f280000300800 */
[----:B------:R-:W4:Y:S04]  /*19bd0*/  LDL.LU R201, [R1+0x5c] ;  /* 0x00005c0001c97983 */ /* 0x000f280000300800 */
[----:B------:R-:W2:Y:S04]  /*19be0*/  LDL.LU R220, [R1+0x60] ;  /* 0x0000600001dc7983 */ /* 0x000ea80000300800 */
[----:B------:R-:W1:Y:S01]  /*19bf0*/  LDS.128 R168, [R252] ;  /* 0x00000000fca87984 */ /* 0x000e620000000c00 */
[----:B------:R-:W-:Y:S06]  /*19c00*/  BAR.SYNC.DEFER_BLOCKING 0x0 ;  /* 0x0000000000007b1d */ /* 0x000fec0000010000 */
[----:B------:R-:W2:Y:S04]  /*19c10*/  LDL.LU R221, [R1+0x68] ;  /* 0x0000680001dd7983 */ /* 0x000ea80000300800 */
[----:B------:R-:W-:Y:S01]  /*19c20*/  STSM.16.M88.4 [R0], R72 ;  /* 0x0000004800007844 */ /* 0x000fe20000000200 */
[----:B------:R-:W-:Y:S06]  /*19c30*/  BAR.SYNC.DEFER_BLOCKING 0x0 ;  /* 0x0000000000007b1d */ /* 0x000fec0000010000 */
[----:B------:R-:W1:Y:S02]  /*19c40*/  LDS.128 R72, [R252] ;  /* 0x00000000fc487984 */ /* 0x000e640000000c00 */
[----:B------:R-:W-:Y:S06]  /*19c50*/  BAR.SYNC.DEFER_BLOCKING 0x0 ;  /* 0x0000000000007b1d */ /* 0x000fec0000010000 */
[----:B------:R3:W-:Y:S02]  /*19c60*/  STSM.16.M88.4 [R0], R40 ;  /* 0x0000002800007844 */ /* 0x0007e40000000200 */
[----:B------:R-:W-:Y:S06]  /*19c70*/  BAR.SYNC.DEFER_BLOCKING 0x0 ;  /* 0x0000000000007b1d */ /* 0x000fec0000010000 */
[----:B------:R-:W1:Y:S01]  /*19c80*/  LDS.128 R216, [R252] ;  /* 0x00000000fcd87984 */ /* 0x000e620000000c00 */
[----:B---3--:R-:W-:Y:S01]  /*19c90*/  IMAD.MOV.U32 R40, RZ, RZ, R76 ;  /* 0x000000ffff287224 */ /* 0x008fe200078e004c */
        /* <DEDUP_REMOVED lines=8> */
[----:B------:R-:W3:Y:S02]  /*19d20*/  LDS.128 R40, [R252] ;  /* 0x00000000fc287984 */ /* 0x000ee40000000c00 */
[----:B------:R-:W-:Y:S01]  /*19d30*/  BAR.SYNC.DEFER_BLOCKING 0x0 ;  /* 0x0000000000007b1d */ /* 0x000fe20000010000 */
[----:B------:R-:W-:Y:S01]  /*19d40*/  MOV R172, R141 ;  /* 0x0000008d00ac7202 */ /* 0x000fe20000000f00 */
[----:B------:R-:W-:-:S04]  /*19d50*/  IMAD.MOV.U32 R174, RZ, RZ, R109 ;  /* 0x000000ffffae7224 */ /* 0x000fc800078e006d */
[----:B----4-:R4:W-:Y:S02]  /*19d60*/  STSM.16.M88.4 [R0], R200 ;  /* 0x000000c800007844 */ /* 0x0109e40000000200 */
[----:B----4-:R-:W-:Y:S02]  /*19d70*/  IMAD.MOV.U32 R202, RZ, RZ, R173 ;  /* 0x000000ffffca7224 */ /* 0x010fe400078e00ad */
[----:B------:R-:W-:Y:S01]  /*19d80*/  IMAD.MOV.U32 R173, RZ, RZ, R143 ;  /* 0x000000ffffad7224 */ /* 0x000fe200078e008f */
[----:B------:R-:W-:Y:S01]  /*19d90*/  BAR.SYNC.DEFER_BLOCKING 0x0 ;  /* 0x0000000000007b1d */ /* 0x000fe20000010000 */
[----:B------:R-:W-:Y:S01]  /*19da0*/  IMAD.MOV.U32 R200, RZ, RZ, R205 ;  /* 0x000000ffffc87224 */ /* 0x000fe200078e00cd */
[----:B------:R-:W-:Y:S01]  /*19db0*/  MOV R201, R207 ;  /* 0x000000cf00c97202 */ /* 0x000fe20000000f00 */
[----:B------:R-:W-:-:S03]  /*19dc0*/  IMAD.MOV.U32 R203, RZ, RZ, R175 ;  /* 0x000000ffffcb7224 */ /* 0x000fc600078e00af */
[----:B------:R-:W4:Y:S02]  /*19dd0*/  LDS.128 R140, [R252] ;  /* 0x00000000fc8c7984 */ /* 0x000f240000000c00 */
[----:B------:R-:W-:Y:S06]  /*19de0*/  BAR.SYNC.DEFER_BLOCKING 0x0 ;  /* 0x0000000000007b1d */ /* 0x000fec0000010000 */
[----:B------:R-:W-:Y:S02]  /*19df0*/  STSM.16.M88.4 [R0], R200 ;  /* 0x000000c800007844 */ /* 0x000fe40000000200 */
[----:B------:R-:W-:Y:S01]  /*19e00*/  BAR.SYNC.DEFER_BLOCKING 0x0 ;  /* 0x0000000000007b1d */ /* 0x000fe20000010000 */
[----:B------:R-:W-:-:S05]  /*19e10*/  MOV R175, R111 ;  /* 0x0000006f00af7202 */ /* 0x000fca0000000f00 */
[----:B------:R-:W4:Y:S02]  /*19e20*/  LDS.128 R108, [R252] ;  /* 0x00000000fc6c7984 */ /* 0x000f240000000c00 */
[----:B------:R-:W-:Y:S06]  /*19e30*/  BAR.SYNC.DEFER_BLOCKING 0x0 ;  /* 0x0000000000007b1d */ /* 0x000fec0000010000 */
[----:B------:R-:W-:Y:S02]  /*19e40*/  STSM.16.M88.4 [R0], R172 ;  /* 0x000000ac00007844 */ /* 0x000fe40000000200 */
[----:B------:R-:W-:Y:S01]  /*19e50*/  BAR.SYNC.DEFER_BLOCKING 0x0 ;  /* 0x0000000000007b1d */ /* 0x000fe20000010000 */
[----:B------:R-:W-:Y:S01]  /*19e60*/  IMAD.MOV.U32 R76, RZ, RZ, R77 ;  /* 0x000000ffff4c7224 */ /* 0x000fe200078e004d */
[----:B------:R-:W-:Y:S01]  /*19e70*/  MOV R78, R45 ;  /* 0x0000002d004e7202 */ /* 0x000fe20000000f00 */
[----:B------:R-:W-:-:S03]  /*19e80*/  IMAD.MOV.U32 R77, RZ, RZ, R79 ;  /* 0x000000ffff4d7224 */ /* 0x000fc600078e004f */
[----:B------:R-:W4:Y:S01]  /*19e90*/  LDS.128 R200, [R252] ;  /* 0x00000000fcc87984 */ /* 0x000f220000000c00 */
[----:B------:R-:W-:Y:S01]  /*19ea0*/  IMAD.MOV.U32 R79, RZ, RZ, R47 ;  /* 0x000000ffff4f7224 */ /* 0x000fe200078e002f */
[----:B------:R-:W-:Y:S06]  /*19eb0*/  BAR.SYNC.DEFER_BLOCKING 0x0 ;  /* 0x0000000000007b1d */ /* 0x000fec0000010000 */
[----:B------:R-:W-:Y:S02]  /*19ec0*/  STSM.16.M88.4 [R0], R76 ;  /* 0x0000004c00007844 */ /* 0x000fe40000000200 */
[----:B------:R-:W-:Y:S06]  /*19ed0*/  BAR.SYNC.DEFER_BLOCKING 0x0 ;  /* 0x0000000000007b1d */ /* 0x000fec0000010000 */
[----:B------:R-:W4:Y:S02]  /*19ee0*/  LDS.128 R204, [R252] ;  /* 0x00000000fccc7984 */ /* 0x000f240000000c00 */
[----:B------:R-:W-:Y:S06]  /*19ef0*/  BAR.SYNC.DEFER_BLOCKING 0x0 ;  /* 0x0000000000007b1d */ /* 0x000fec0000010000 */
[----:B--2---:R2:W-:Y:S02]  /*19f00*/  STSM.16.M88.4 [R0], R220 ;  /* 0x000000dc00007844 */ /* 0x0045e40000000200 */
[----:B------:R-:W-:Y:S06]  /*19f10*/  BAR.SYNC.DEFER_BLOCKING 0x0 ;  /* 0x0000000000007b1d */ /* 0x000fec0000010000 */
[----:B--2---:R-:W2:Y:S04]  /*19f20*/  LDL.LU R220, [R1+0x64] ;  /* 0x0000640001dc7983 */ /* 0x004ea80000300800 */
[----:B------:R-:W2:Y:S01]  /*19f30*/  LDL.LU R221, [R1+0x6c] ;  /* 0x00006c0001dd7983 */ /* 0x000ea20000300800 */
[----:B------:R-:W-:Y:S01]  /*19f40*/  IMAD.MOV.U32 R172, RZ, RZ, R208 ;  /* 0x000000ffffac7224 */ /* 0x000fe200078e00d0 */
[----:B------:R-:W-:Y:S01]  /*19f50*/  MOV R174, R176 ;  /* 0x000000b000ae7202 */ /* 0x000fe20000000f00 */
[----:B------:R-:W-:-:S02]  /*19f60*/  IMAD.MOV.U32 R173, RZ, RZ, R210 ;  /* 0x000000ffffad7224 */ /* 0x000fc400078e00d2 */
[----:B------:R-:W-:Y:S01]  /*19f70*/  IMAD.MOV.U32 R175, RZ, RZ, R178 ;  /* 0x000000ffffaf7224 */ /* 0x000fe200078e00b2 */
[----:B------:R-:W-:Y:S01]  /*19f80*/  MOV R45, R146 ;  /* 0x00000092002d7202 */ /* 0x000fe20000000f00 */
[----:B------:R-:W-:Y:S01]  /*19f90*/  IMAD.MOV.U32 R44, RZ, RZ, R144 ;  /* 0x000000ffff2c7224 */ /* 0x000fe200078e0090 */
[----:B------:R-:W4:Y:S01]  /*19fa0*/  LDS.128 R76, [R252] ;  /* 0x00000000fc4c7984 */ /* 0x000f220000000c00 */
[----:B------:R-:W-:Y:S01]  /*19fb0*/  BAR.SYNC.DEFER_BLOCKING 0x0 ;  /* 0x0000000000007b1d */ /* 0x000fe20000010000 */
[----:B------:R-:W-:Y:S02]  /*19fc0*/  IMAD.MOV.U32 R46, RZ, RZ, R112 ;  /* 0x000000ffff2e7224 */ /* 0x000fe400078e0070 */
[----:B------:R-:W-:-:S03]  /*19fd0*/  IMAD.MOV.U32 R47, RZ, RZ, R114 ;  /* 0x000000ffff2f7224 */ /* 0x000fc600078e0072 */
[----:B------:R-:W3:Y:S04]  /*19fe0*/  LDL.LU R232, [R1+0x70] ;  /* 0x0000700001e87983 */ /* 0x000ee80000300800 */
[----:B------:R-:W3:Y:S04]  /*19ff0*/  LDL.LU R233, [R1+0x78] ;  /* 0x0000780001e97983 */ /* 0x000ee80000300800 */
[----:B------:R-:W-:Y:S01]  /*1a000*/  STSM.16.M88.4 [R0], R172 ;  /* 0x000000ac00007844 */ /* 0x000fe20000000200 */
[----:B------:R-:W-:Y:S06]  /*1a010*/  BAR.SYNC.DEFER_BLOCKING 0x0 ;  /* 0x0000000000007b1d */ /* 0x000fec0000010000 */
[----:B------:R-:W4:Y:S02]  /*1a020*/  LDS.128 R172, [R252] ;  /* 0x00000000fcac7984 */ /* 0x000f240000000c00 */
[----:B------:R-:W-:Y:S06]  /*1a030*/  BAR.SYNC.DEFER_BLOCKING 0x0 ;  /* 0x0000000000007b1d */ /* 0x000fec0000010000 */
[----:B------:R1:W-:Y:S02]  /*1a040*/  STSM.16.M88.4 [R0], R44 ;  /* 0x0000002c00007844 */ /* 0x0003e40000000200 */
[----:B------:R-:W-:Y:S06]  /*1a050*/  BAR.SYNC.DEFER_BLOCKING 0x0 ;  /* 0x0000000000007b1d */ /* 0x000fec0000010000 */
[----:B------:R-:W4:Y:S01]  /*1a060*/  LDS.128 R224, [R252] ;  /* 0x00000000fce07984 */ /* 0x000f220000000c00 */
        /* <DEDUP_REMOVED lines=11> */
[----:B------:R-:W-:Y:S02]  /*1a120*/  IMAD.MOV.U32 R210, RZ, RZ, R177 ;  /* 0x000000ffffd27224 */ /* 0x000fe400078e00b1 */
[----:B------:R-:W-:Y:S02]  /*1a130*/  IMAD.MOV.U32 R176, RZ, RZ, R145 ;  /* 0x000000ffffb07224 */ /* 0x000fe400078e0091 */
[----:B------:R-:W-:Y:S01]  /*1a140*/  IMAD.MOV.U32 R177, RZ, RZ, R147 ;  /* 0x000000ffffb17224 */ /* 0x000fe200078e0093 */
[----:B------:R-:W-:Y:S01]  /*1a150*/  MOV R208, R209 ;  /* 0x000000d100d07202 */ /* 0x000fe20000000f00 */
[----:B------:R-:W-:Y:S01]  /*1a160*/  IMAD.MOV.U32 R209, RZ, RZ, R211 ;  /* 0x000000ffffd17224 */ /* 0x000fe200078e00d3 */
[----:B------:R-:W-:Y:S01]  /*1a170*/  MOV R211, R179 ;  /* 0x000000b300d37202 */ /* 0x000fe20000000f00 */
[----:B------:R-:W-:Y:S01]  /*1a180*/  IMAD.MOV.U32 R179, RZ, RZ, R115 ;  /* 0x000000ffffb37224 */ /* 0x000fe200078e0073 */
[----:B------:R-:W-:Y:S01]  /*1a190*/  MOV R178, R113 ;  /* 0x0000007100b27202 */ /* 0x000fe20000000f00 */
        /* <DEDUP_REMOVED lines=9> */
[----:B------:R-:W-:Y:S06]  /*1a230*/  BAR.SYNC.DEFER_BLOCKING 0x0 ;  /* 0x0000000000007b1d */ /* 0x000fec0000010000 */
[----:B------:R-:W2:Y:S02]  /*1a240*/  LDS.128 R220, [R252] ;  /* 0x00000000fcdc7984 */ /* 0x000ea40000000c00 */
[----:B------:R-:W-:Y:S06]  /*1a250*/  BAR.SYNC.DEFER_BLOCKING 0x0 ;  /* 0x0000000000007b1d */ /* 0x000fec0000010000 */
[----:B------:R4:W-:Y:S02]  /*1a260*/  STSM.16.M88.4 [R0], R228 ;  /* 0x000000e400007844 */ /* 0x0009e40000000200 */
[----:B------:R-:W-:Y:S06]  /*1a270*/  BAR.SYNC.DEFER_BLOCKING 0x0 ;  /* 0x0000000000007b1d */ /* 0x000fec0000010000 */
[----:B----4-:R-:W4:Y:S04]  /*1a280*/  LDL.LU R228, [R1+0x74] ;  /* 0x0000740001e47983 */ /* 0x010f280000300800 */
[----:B------:R-:W4:Y:S01]  /*1a290*/  LDL.LU R229, [R1+0x7c] ;  /* 0x00007c0001e57983 */ /* 0x000f220000300800 */
[----:B------:R-:W-:Y:S01]  /*1a2a0*/  IMAD.MOV.U32 R80, RZ, RZ, R212 ;  /* 0x000000ffff507224 */ /* 0x000fe200078e00d4 */
[----:B------:R-:W-:Y:S01]  /*1a2b0*/  MOV R81, R214 ;  /* 0x000000d600517202 */ /* 0x000fe20000000f00 */
[----:B------:R-:W-:Y:S01]  /*1a2c0*/  IMAD.MOV.U32 R82, RZ, RZ, R180 ;  /* 0x000000ffff527224 */ /* 0x000fe200078e00b4 */
[----:B------:R-:W2:Y:S04]  /*1a2d0*/  LDL.LU R244, [R1+0x100] ;  /* 0x0001000001f47983 */ /* 0x000ea80000300800 */
[----:B------:R-:W1:Y:S01]  /*1a2e0*/  LDS.128 R208, [R252] ;  /* 0x00000000fcd07984 */ /* 0x000e620000000c00 */
[----:B------:R-:W-:Y:S01]  /*1a2f0*/  BAR.SYNC.DEFER_BLOCKING 0x0 ;  /* 0x0000000000007b1d */ /* 0x000fe20000010000 */
[----:B------:R-:W-:-:S05]  /*1a300*/  IMAD.MOV.U32 R83, RZ, RZ, R182 ;  /* 0x000000ffff537224 */ /* 0x000fca00078e00b6 */
[----:B------:R-:W2:Y:S01]  /*1a310*/  LDL.LU R241, [R1+0xf0] ;  /* 0x0000f00001f17983 */ /* 0x000ea20000300800 */
[----:B------:R-:W-:-:S03]  /*1a320*/  MOV R48, R148 ;  /* 0x0000009400307202 */ /* 0x000fc60000000f00 */
[----:B---3--:R-:W-:Y:S01]  /*1a330*/  STSM.16.M88.4 [R0], R232 ;  /* 0x000000e800007844 */ /* 0x008fe20000000200 */
[----:B------:R-:W-:Y:S01]  /*1a340*/  BAR.SYNC.DEFER_BLOCKING 0x0 ;  /* 0x0000000000007b1d */ /* 0x000fe20000010000 */
[----:B------:R-:W-:Y:S01]  /*1a350*/  IMAD.MOV.U32 R49, RZ, RZ, R150 ;  /* 0x000000ffff317224 */ /* 0x000fe200078e0096 */
[----:B------:R-:W-:Y:S01]  /*1a360*/  MOV R51, R118 ;  /* 0x0000007600337202 */ /* 0x000fe20000000f00 */
[----:B------:R-:W-:Y:S01]  /*1a370*/  IMAD.MOV.U32 R50, RZ, RZ, R116 ;  /* 0x000000ffff327224 */ /* 0x000fe200078e0074 */
[----:B------:R-:W-:Y:S01]  /*1a380*/  MOV R231, R247 ;  /* 0x000000f700e77202 */ /* 0x000fe20000000f00 */
[----:B------:R-:W-:Y:S02]  /*1a390*/  IMAD.MOV.U32 R230, RZ, RZ, R245 ;  /* 0x000000ffffe67224 */ /* 0x000fe400078e00f5 */
[----:B------:R-:W-:Y:S01]  /*1a3a0*/  IMAD.MOV.U32 R212, RZ, RZ, R213 ;  /* 0x000000ffffd47224 */ /* 0x000fe200078e00d5 */
[----:B------:R-:W-:Y:S02]  /*1a3b0*/  MOV R214, R181 ;  /* 0x000000b500d67202 */ /* 0x000fe40000000f00 */
[----:B------:R-:W-:Y:S01]  /*1a3c0*/  MOV R238, R3 ;  /* 0x0000000300ee7202 */ /* 0x000fe20000000f00 */
[----:B------:R-:W-:Y:S01]  /*1a3d0*/  IMAD.MOV.U32 R240, RZ, RZ, R17 ;  /* 0x000000fffff07224 */ /* 0x000fe200078e0011 */
[----:B------:R-:W-:Y:S01]  /*1a3e0*/  ISETP.LT.AND P1, PT, R12, UR31, !P1 ;  /* 0x0000001f0c007c0c */ /* 0x000fe2000cf21270 */
[----:B------:R-:W-:Y:S01]  /*1a3f0*/  IMAD.MOV.U32 R242, RZ, RZ, R2 ;  /* 0x000000fffff27224 */ /* 0x000fe200078e0002 */
[----:B------:R-:W3:Y:S04]  /*1a400*/  LDL.LU R243, [R1+0xe0] ;  /* 0x0000e00001f37983 */ /* 0x000ee80000300800 */
[----:B------:R-:W1:Y:S01]  /*1a410*/  LDS.128 R176, [R252] ;  /* 0x00000000fcb07984 */ /* 0x000e620000000c00 */
[----:B------:R-:W-:Y:S01]  /*1a420*/  BAR.SYNC.DEFER_BLOCKING 0x0 ;  /* 0x0000000000007b1d */ /* 0x000fe20000010000 */
[----:B------:R-:W-:-:S02]  /*1a430*/  IMAD.MOV.U32 R148, RZ, RZ, R149 ;  /* 0x000000ffff947224 */ /* 0x000fc400078e0095 */
[----:B------:R-:W-:Y:S02]  /*1a440*/  IMAD.MOV.U32 R150, RZ, RZ, R117 ;  /* 0x000000ffff967224 */ /* 0x000fe400078e0075 */
[----:B------:R-:W-:Y:S02]  /*1a450*/  IMAD.MOV.U32 R213, RZ, RZ, R215 ;  /* 0x000000ffffd57224 */ /* 0x000fe400078e00d7 */
[----:B------:R-:W-:Y:S01]  /*1a460*/  IMAD R3, R13, R236, RZ ;  /* 0x000000ec0d037224 */ /* 0x000fe200078e02ff */
[----:B------:R-:W3:Y:S04]  /*1a470*/  LDL.LU R237, [R1+0xd0] ;  /* 0x0000d00001ed7983 */ /* 0x000ee80000300800 */
[----:B------:R-:W-:Y:S01]  /*1a480*/  STSM.16.M88.4 [R0], R80 ;  /* 0x0000005000007844 */ /* 0x000fe20000000200 */
[----:B------:R-:W-:Y:S01]  /*1a490*/  BAR.SYNC.DEFER_BLOCKING 0x0 ;  /* 0x0000000000007b1d */ /* 0x000fe20000010000 */
[----:B------:R-:W-:Y:S01]  /*1a4a0*/  MOV R149, R151 ;  /* 0x0000009700957202 */ /* 0x000fe20000000f00 */
[----:B------:R-:W-:Y:S01]  /*1a4b0*/  IMAD.MOV.U32 R215, RZ, RZ, R183 ;  /* 0x000000ffffd77224 */ /* 0x000fe200078e00b7 */
[----:B------:R-:W-:Y:S01]  /*1a4c0*/  LEA R2, P3, R3, UR8, 0x2 ;  /* 0x0000000803027c11 */ /* 0x000fe2000f8610ff */
[----:B------:R-:W-:-:S02]  /*1a4d0*/  IMAD R17, R236, 0x80, R3 ;  /* 0x00000080ec117824 */ /* 0x000fc400078e0203 */
[----:B------:R-:W3:Y:S04]  /*1a4e0*/  LDL.LU R239, [R1+0x108] ;  /* 0x0001080001ef7983 */ /* 0x000ee80000300800 */
[----:B------:R-:W1:Y:S01]  /*1a4f0*/  LDS.128 R80, [R252] ;  /* 0x00000000fc507984 */ /* 0x000e620000000c00 */
        /* <DEDUP_REMOVED lines=12> */
[----:B------:R-:W-:Y:S01]  /*1a5c0*/  BAR.SYNC.DEFER_BLOCKING 0x0 ;  /* 0x0000000000007b1d */ /* 0x000fe20000010000 */
[----:B------:R-:W-:-:S05]  /*1a5d0*/  IMAD.MOV.U32 R151, RZ, RZ, R119 ;  /* 0x000000ffff977224 */ /* 0x000fca00078e0077 */
[----:B----4-:R-:W-:Y:S02]  /*1a5e0*/  STSM.16.M88.4 [R0], R228 ;  /* 0x000000e400007844 */ /* 0x010fe40000000200 */
[----:B------:R-:W-:Y:S06]  /*1a5f0*/  BAR.SYNC.DEFER_BLOCKING 0x0 ;  /* 0x0000000000007b1d */ /* 0x000fec0000010000 */
[----:B------:R-:W4:Y:S02]  /*1a600*/  LDS.128 R116, [R252] ;  /* 0x00000000fc747984 */ /* 0x000f240000000c00 */
[----:B------:R-:W-:Y:S06]  /*1a610*/  BAR.SYNC.DEFER_BLOCKING 0x0 ;  /* 0x0000000000007b1d */ /* 0x000fec0000010000 */
[----:B------:R1:W-:Y:S02]  /*1a620*/  STSM.16.M88.4 [R0], R212 ;  /* 0x000000d400007844 */ /* 0x0003e40000000200 */
[----:B------:R-:W-:Y:S06]  /*1a630*/  BAR.SYNC.DEFER_BLOCKING 0x0 ;  /* 0x0000000000007b1d */ /* 0x000fec0000010000 */
[----:B------:R-:W4:Y:S02]  /*1a640*/  LDS.128 R180, [R252] ;  /* 0x00000000fcb47984 */ /* 0x000f240000000c00 */
[----:B------:R-:W-:Y:S01]  /*1a650*/  BAR.SYNC.DEFER_BLOCKING 0x0 ;  /* 0x0000000000007b1d */ /* 0x000fe20000010000 */
[----:B------:R-:W-:-:S05]  /*1a660*/  MOV R84, R85 ;  /* 0x0000005500547202 */ /* 0x000fca0000000f00 */
[----:B------:R2:W-:Y:S01]  /*1a670*/  STSM.16.M88.4 [R0], R148 ;  /* 0x0000009400007844 */ /* 0x0005e20000000200 */
[----:B------:R-:W-:Y:S01]  /*1a680*/  IMAD.MOV.U32 R85, RZ, RZ, R87 ;  /* 0x000000ffff557224 */ /* 0x000fe200078e0057 */
[----:B------:R-:W-:Y:S01]  /*1a690*/  MOV R87, R55 ;  /* 0x0000003700577202 */ /* 0x000fe20000000f00 */
[----:B------:R-:W-:Y:S01]  /*1a6a0*/  IMAD.MOV.U32 R86, RZ, RZ, R53 ;  /* 0x000000ffff567224 */ /* 0x000fe200078e0035 */
[----:B------:R-:W-:Y:S06]  /*1a6b0*/  BAR.SYNC.DEFER_BLOCKING 0x0 ;  /* 0x0000000000007b1d */ /* 0x000fec0000010000 */
[----:B------:R-:W4:Y:S02]  /*1a6c0*/  LDS.128 R52, [R252] ;  /* 0x00000000fc347984 */ /* 0x000f240000000c00 */
[----:B------:R-:W-:Y:S01]  /*1a6d0*/  BAR.SYNC.DEFER_BLOCKING 0x0 ;  /* 0x0000000000007b1d */ /* 0x000fe20000010000 */
[----:B------:R-:W-:-:S02]  /*1a6e0*/  LEA R18, P6, R17, UR8, 0x2 ;  /* 0x0000000811127c11 */ /* 0x000fc4000f8c10ff */
[----:B------:R-:W-:Y:S02]  /*1a6f0*/  LEA.HI.X.SX32 R3, R3, UR9, 0x2, P3 ;  /* 0x0000000903037c11 */ /* 0x000fe400098f16ff */
[----:B------:R-:W-:Y:S01]  /*1a700*/  ISETP.LT.AND P3, PT, R16, UR6, !P0 ;  /* 0x0000000610007c0c */ /* 0x000fe2000c761270 */
[----:B-1----:R-:W-:Y:S01]  /*1a710*/  IMAD R214, R12, UR28, RZ ;  /* 0x0000001c0cd67c24 */ /* 0x002fe2000f8e02ff */
[----:B------:R-:W-:Y:S01]  /*1a720*/  LEA.HI.X.SX32 R19, R17, UR9, 0x2, P6 ;  /* 0x0000000911137c11 */ /* 0x000fe2000b0f16ff */
[----:B------:R-:W-:Y:S01]  /*1a730*/  ULDC UR6, c[0x0][0x228] ;  /* 0x00008a0000067ab9 */ /* 0x000fe20000000800 */
[----:B------:R-:W-:Y:S01]  /*1a740*/  STSM.16.M88.4 [R0], R84 ;  /* 0x0000005400007844 */ /* 0x000fe20000000200 */
[C---:B------:R-:W-:Y:S01]  /*1a750*/  IMAD.WIDE R212, R214.reuse, 0x4, R2 ;  /* 0x00000004d6d47825 */ /* 0x040fe200078e0202 */
[----:B------:R-:W-:Y:S03]  /*1a760*/  BAR.SYNC.DEFER_BLOCKING 0x0 ;  /* 0x0000000000007b1d */ /* 0x000fe60000010000 */
[----:B--2---:R-:W-:-:S03]  /*1a770*/  IMAD.WIDE R150, R214, 0x4, R18 ;  /* 0x00000004d6967825 */ /* 0x004fc600078e0212 */
[----:B------:R-:W-:Y:S04]  /*1a780*/  @P1 STG.E desc[UR16][R212.64], R244 ;  /* 0x000000f4d4001986 */ /* 0x000fe8000c101910 */
[----:B------:R1:W-:Y:S04]  /*1a790*/  @P3 STG.E desc[UR16][R150.64], R241 ;  /* 0x000000f196003986 */ /* 0x0003e8000c101910 */
[----:B-1----:R-:W2:Y:S01]  /*1a7a0*/  LDL.LU R241, [R1+0xc0] ;  /* 0x0000c00001f17983 */ /* 0x002ea20000300800 */
[----:B------:R-:W-:Y:S01]  /*1a7b0*/  IMAD R0, R236, 0x80, R17 ;  /* 0x00000080ec007824 */ /* 0x000fe200078e0211 */
[----:B------:R-:W-:-:S02]  /*1a7c0*/  ISETP.LT.AND P6, PT, R15, UR4, !P0 ;  /* 0x000000040f007c0c */ /* 0x000fc4000c7c1270 */
[----:B------:R-:W-:Y:S01]  /*1a7d0*/  ISETP.LT.AND P3, PT, R14, UR14, !P0 ;  /* 0x0000000e0e007c0c */ /* 0x000fe2000c761270 */
[----:B------:R-:W4:Y:S01]  /*1a7e0*/  LDL.LU R246, [R1+0x104] ;  /* 0x0001040001f67983 */ /* 0x000f220000300800 */
[----:B------:R-:W-:Y:S01]  /*1a7f0*/  LEA R84, P5, R0, UR8, 0x2 ;  /* 0x0000000800547c11 */ /* 0x000fe2000f8a10ff */
[----:B------:R-:W-:Y:S01]  /*1a800*/  VIADD R17, R214, UR28 ;  /* 0x0000001cd6117c36 */ /* 0x000fe20008000000 */
[----:B------:R-:W-:Y:S01]  /*1a810*/  ISETP.LT.AND P0, PT, R16, UR10, !P2 ;  /* 0x0000000a10007c0c */ /* 0x000fe2000d701270 */
[----:B------:R-:W4:Y:S01]  /*1a820*/  LDL.LU R244, [R1+0xf4] ;  /* 0x0000f40001f47983 */ /* 0x000f220000300800 */
[----:B------:R-:W-:Y:S01]  /*1a830*/  LEA.HI.X.SX32 R85, R0, UR9, 0x2, P5 ;  /* 0x0000000900557c11 */ /* 0x000fe2000a8f16ff */
[----:B------:R-:W-:Y:S01]  /*1a840*/  IMAD.WIDE R212, R17, 0x4, R2 ;  /* 0x0000000411d47825 */ /* 0x000fe200078e0202 */
[----:B------:R-:W-:Y:S01]  /*1a850*/  LEA R0, R236, R0, 0x7 ;  /* 0x00000000ec007211 */ /* 0x000fe200078e38ff */
[----:B------:R-:W-:Y:S01]  /*1a860*/  ULDC UR4, c[0x0][0x22c] ;  /* 0x00008b0000047ab9 */ /* 0x000fe20000000800 */
[----:B------:R-:W-:Y:S01]  /*1a870*/  ULDC UR10, c[0x0][0x228] ;  /* 0x00008a00000a7ab9 */ /* 0x000fe20000000800 */
[----:B------:R-:W-:Y:S01]  /*1a880*/  IMAD.WIDE R148, R214, 0x4, R84 ;  /* 0x00000004d6947825 */ /* 0x000fe200078e0254 */
[----:B------:R-:W-:-:S04]  /*1a890*/  LEA R86, P5, R0, UR8, 0x2 ;  /* 0x0000000800567c11 */ /* 0x000fc8000f8a10ff */
[----:B---3--:R1:W-:Y:S01]  /*1a8a0*/  @P6 STG.E desc[UR16][R148.64], R243 ;  /* 0x000000f394006986 */ /* 0x0083e2000c101910 */
[----:B------:R-:W-:Y:S01]  /*1a8b0*/  LEA.HI.X.SX32 R87, R0, UR9, 0x2, P5 ;  /* 0x0000000900577c11 */ /* 0x000fe2000a8f16ff */
[----:B------:R-:W-:Y:S01]  /*1a8c0*/  ULDC.64 UR8, c[0x0][0x228] ;  /* 0x00008a0000087ab9 */ /* 0x000fe20000000a00 */
[----:B------:R-:W-:Y:S01]  /*1a8d0*/  ISETP.LT.AND P6, PT, R13, UR12, !P2 ;  /* 0x0000000c0d007c0c */ /* 0x000fe2000d7c1270 */
[----:B------:R-:W-:Y:S01]  /*1a8e0*/  IMAD.WIDE R150, R17, 0x4, R18 ;  /* 0x0000000411967825 */ /* 0x000fe200078e0212 */
[----:B------:R-:W-:Y:S01]  /*1a8f0*/  ISETP.LT.AND P5, PT, R15, UR8, !P2 ;  /* 0x000000080f007c0c */ /* 0x000fe2000d7a1270 */
[----:B------:R-:W-:Y:S02]  /*1a900*/  ULDC UR8, c[0x0][0x228] ;  /* 0x00008a0000087ab9 */ /* 0x000fe40000000800 */
[----:B-1----:R-:W-:Y:S01]  /*1a910*/  IMAD.WIDE R148, R214, 0x4, R86 ;  /* 0x00000004d6947825 */ /* 0x002fe200078e0256 */
[----:B------:R-:W3:Y:S01]  /*1a920*/  LDL.LU R243, [R1+0xe4] ;  /* 0x0000e40001f37983 */ /* 0x000ee20000300800 */
[----:B------:R-:W-:-:S03]  /*1a930*/  ULDC UR12, c[0x0][0x228] ;  /* 0x00008a00000c7ab9 */ /* 0x000fc60000000800 */
[----:B------:R1:W-:Y:S04]  /*1a940*/  @P3 STG.E desc[UR16][R148.64], R237 ;  /* 0x000000ed94003986 */ /* 0x0003e8000c101910 */
[----:B-1----:R-:W3:Y:S01]  /*1a950*/  LDL.LU R237, [R1+0xd4] ;  /* 0x0000d40001ed7983 */ /* 0x002ee20000300800 */
[----:B------:R-:W-:-:S03]  /*1a960*/  IMAD.WIDE R148, R17, 0x4, R84 ;  /* 0x0000000411947825 */ /* 0x000fc600078e0254 */
[----:B--2---:R-:W-:Y:S04]  /*1a970*/  @P6 STG.E desc[UR16][R212.64], R241 ;  /* 0x000000f1d4006986 */ /* 0x004fe8000c101910 */
[----:B------:R-:W-:Y:S04]  /*1a980*/  @P0 STG.E desc[UR16][R150.64], R242 ;  /* 0x000000f296000986 */ /* 0x000fe8000c101910 */
[----:B------:R1:W-:Y:S04]  /*1a990*/  @P5 STG.E desc[UR16][R148.64], R238 ;  /* 0x000000ee94005986 */ /* 0x0003e8000c101910 */
[----:B-1----:R-:W2:Y:S01]  /*1a9a0*/  LDL.LU R238, [R1+0xc4] ;  /* 0x0000c40001ee7983 */ /* 0x002ea20000300800 */
[----:B------:R-:W-:-:S02]  /*1a9b0*/  ISETP.LT.AND P2, PT, R14, UR26, !P2 ;  /* 0x0000001a0e007c0c */ /* 0x000fc4000d741270 */
[----:B------:R-:W-:Y:S01]  /*1a9c0*/  ISETP.LT.AND P0, PT, R13, UR22, !P4 ;  /* 0x000000160d007c0c */ /* 0x000fe2000e701270 */
[C---:B------:R-:W-:Y:S01]  /*1a9d0*/  IMAD.WIDE R148, R17.reuse, 0x4, R86 ;  /* 0x0000000411947825 */ /* 0x040fe200078e0256 */
[----:B------:R-:W-:Y:S01]  /*1a9e0*/  ISETP.LT.AND P6, PT, R16, UR20, !P4 ;  /* 0x0000001410007c0c */ /* 0x000fe2000e7c1270 */
[----:B------:R-:W2:Y:S02]  /*1a9f0*/  LDL.LU R241, [R1+0xb4] ;  /* 0x0000b40001f17983 */ /* 0x000ea40000300800 */
[----:B------:R-:W-:Y:S02]  /*1aa00*/  VIADD R17, R17, UR28 ;  /* 0x0000001c11117c36 */ /* 0x000fe40008000000 */
[----:B------:R-:W-:Y:S01]  /*1aa10*/  VIADD R0, R12, 0x3 ;  /* 0x000000030c007836 */ /* 0x000fe20000000000 */
[----:B------:R-:W-:Y:S01]  /*1aa20*/  ISETP.LT.AND P5, PT, R15, UR18, !P4 ;  /* 0x000000120f007c0c */ /* 0x000fe2000e7a1270 */
[----:B------:R-:W2:Y:S01]  /*1aa30*/  LDL.LU R242, [R1+0xa4] ;  /* 0x0000a40001f27983 */ /* 0x000ea20000300800 */
[----:B------:R-:W-:Y:S01]  /*1aa40*/  ISETP.LT.AND P4, PT, R14, UR24, !P4 ;  /* 0x000000180e007c0c */ /* 0x000fe2000e781270 */
[C---:B------:R-:W-:Y:S01]  /*1aa50*/  IMAD.WIDE R214, R17.reuse, 0x4, R2 ;  /* 0x0000000411d67825 */ /* 0x040fe200078e0202 */
[----:B------:R-:W-:Y:S01]  /*1aa60*/  ISETP.GE.AND P1, PT, R0, UR4, PT ;  /* 0x0000000400007c0c */ /* 0x000fe2000bf26270 */
[----:B------:R1:W-:Y:S02]  /*1aa70*/  @P2 STG.E desc[UR16][R148.64], R240 ;  /* 0x000000f094002986 */ /* 0x0003e4000c101910 */
[----:B------:R-:W-:-:S04]  /*1aa80*/  IMAD.WIDE R212, R17, 0x4, R18 ;  /* 0x0000000411d47825 */ /* 0x000fc800078e0212 */
[----:B------:R-:W-:Y:S01]  /*1aa90*/  IMAD.WIDE R150, R17, 0x4, R84 ;  /* 0x0000000411967825 */ /* 0x000fe200078e0254 */
[----:B----4-:R-:W-:Y:S01]  /*1aaa0*/  @P0 STG.E desc[UR16][R214.64], R246 ;  /* 0x000000f6d6000986 */ /* 0x010fe2000c101910 */
[----:B------:R-:W-:Y:S01]  /*1aab0*/  ISETP.LT.AND P0, PT, R13, UR30, !P1 ;  /* 0x0000001e0d007c0c */ /* 0x000fe2000cf01270 */
[----:B------:R-:W-:Y:S02]  /*1aac0*/  ULDC UR4, c[0x0][0x22c] ;  /* 0x00008b0000047ab9 */ /* 0x000fe40000000800 */
[----:B-1----:R-:W4:Y:S01]  /*1aad0*/  LDL.LU R240, [R1+0x94] ;  /* 0x0000940001f07983 */ /* 0x002f220000300800 */
[C---:B------:R-:W-:Y:S01]  /*1aae0*/  IMAD.WIDE R148, R17.reuse, 0x4, R86 ;  /* 0x0000000411947825 */ /* 0x040fe200078e0256 */
[----:B------:R-:W-:Y:S02]  /*1aaf0*/  IADD3 R17, R17, UR28, RZ ;  /* 0x0000001c11117c10 */ /* 0x000fe4000fffe0ff */
[----:B------:R-:W-:Y:S04]  /*1ab00*/  @P6 STG.E desc[UR16][R212.64], R244 ;  /* 0x000000f4d4006986 */ /* 0x000fe8000c101910 */
[----:B---3--:R-:W-:Y:S04]  /*1ab10*/  @P5 STG.E desc[UR16][R150.64], R243 ;  /* 0x000000f396005986 */ /* 0x008fe8000c101910 */
[----:B------:R1:W-:Y:S02]  /*1ab20*/  @P4 STG.E desc[UR16][R148.64], R237 ;  /* 0x000000ed94004986 */ /* 0x0003e4000c101910 */
[----:B-1----:R-:W-:-:S02]  /*1ab30*/  IMAD.WIDE R148, R17, 0x4, R2 ;  /* 0x0000000411947825 */ /* 0x002fc400078e0202 */
[----:B------:R-:W3:Y:S04]  /*1ab40*/  LDL.LU R237, [R1+0xf8] ;  /* 0x0000f80001ed7983 */ /* 0x000ee80000300800 */
[----:B--2---:R1:W-:Y:S04]  /*1ab50*/  @P0 STG.E desc[UR16][R148.64], R238 ;  /* 0x000000ee94000986 */ /* 0x0043e8000c101910 */
[----:B-1----:R-:W2:Y:S01]  /*1ab60*/  LDL.LU R238, [R1+0xe8] ;  /* 0x0000e80001ee7983 */ /* 0x002ea20000300800 */
[----:B------:R-:W-:Y:S02]  /*1ab70*/  IADD3 R0, R12, 0x4, RZ ;  /* 0x000000040c007810 */ /* 0x000fe40007ffe0ff */
[----:B------:R-:W-:Y:S01]  /*1ab80*/  ISETP.LT.AND P5, PT, R15, UR6, !P1 ;  /* 0x000000060f007c0c */ /* 0x000fe2000cfa1270 */
[----:B------:R-:W-:Y:S01]  /*1ab90*/  IMAD.WIDE R214, R17, 0x4, R18 ;  /* 0x0000000411d67825 */ /* 0x000fe200078e0212 */
[----:B------:R-:W-:Y:S01]  /*1aba0*/  ISETP.GE.AND P3, PT, R0, UR4, PT ;  /* 0x0000000400007c0c */ /* 0x000fe2000bf66270 */
[----:B------:R-:W-:Y:S01]  /*1abb0*/  ULDC UR4, c[0x0][0x22c] ;  /* 0x00008b0000047ab9 */ /* 0x000fe20000000800 */
[----:B------:R-:W2:Y:S01]  /*1abc0*/  LDL.LU R243, [R1+0xd8] ;  /* 0x0000d80001f37983 */ /* 0x000ea20000300800 */
[----:B------:R-:W-:Y:S01]  /*1abd0*/  VIADD R0, R12, 0x5 ;  /* 0x000000050c007836 */ /* 0x000fe20000000000 */
[----:B------:R-:W-:-:S04]  /*1abe0*/  ULDC UR6, c[0x0][0x228] ;  /* 0x00008a0000067ab9 */ /* 0x000fc80000000800 */
[----:B------:R-:W-:Y:S01]  /*1abf0*/  ISETP.GE.AND P2, PT, R0, UR4, PT ;  /* 0x0000000400007c0c */ /* 0x000fe2000bf46270 */
[----:B------:R-:W-:Y:S02]  /*1ac00*/  ULDC UR4, c[0x0][0x228] ;  /* 0x00008a0000047ab9 */ /* 0x000fe40000000800 */
[----:B------:R-:W-:Y:S01]  /*1ac10*/  ISETP.LT.AND P4, PT, R16, UR4, !P1 ;  /* 0x0000000410007c0c */ /* 0x000fe2000cf81270 */
[C---:B------:R-:W-:Y:S01]  /*1ac20*/  IMAD.WIDE R212, R17.reuse, 0x4, R84 ;  /* 0x0000000411d47825 */ /* 0x040fe200078e0254 */
[----:B------:R-:W-:Y:S01]  /*1ac30*/  ISETP.LT.AND P1, PT, R14, UR8, !P1 ;  /* 0x000000080e007c0c */ /* 0x000fe2000cf21270 */
[----:B------:R-:W-:Y:S02]  /*1ac40*/  ULDC UR4, c[0x0][0x22c] ;  /* 0x00008b0000047ab9 */ /* 0x000fe40000000800 */
[----:B------:R-:W-:Y:S02]  /*1ac50*/  VIADD R228, R12, 0x6 ;  /* 0x000000060ce47836 */ /* 0x000fe40000000000 */
[----:B------:R-:W-:Y:S01]  /*1ac60*/  IMAD.WIDE R150, R17, 0x4, R86 ;  /* 0x0000000411967825 */ /* 0x000fe200078e0256 */
[----:B------:R-:W-:Y:S01]  /*1ac70*/  ISETP.LT.AND P6, PT, R13, UR10, !P3 ;  /* 0x0000000a0d007c0c */ /* 0x000fe2000dfc1270 */
[----:B------:R-:W-:Y:S01]  /*1ac80*/  ULDC UR8, c[0x0][0x228] ;  /* 0x00008a0000087ab9 */ /* 0x000fe20000000800 */
[----:B------:R-:W-:Y:S01]  /*1ac90*/  ISETP.GE.AND P0, PT, R228, UR4, PT ;  /* 0x00000004e4007c0c */ /* 0x000fe2000bf06270 */
[----:B------:R-:W-:Y:S01]  /*1aca0*/  ULDC UR4, c[0x0][0x228] ;  /* 0x00008a0000047ab9 */ /* 0x000fe20000000800 */
[----:B------:R-:W-:Y:S01]  /*1acb0*/  VIADD R0, R17, UR28 ;  /* 0x0000001c11007c36 */ /* 0x000fe20008000000 */
[----:B------:R1:W-:Y:S01]  /*1acc0*/  @P4 STG.E desc[UR16][R214.64], R241 ;  /* 0x000000f1d6004986 */ /* 0x0003e2000c101910 */
[----:B------:R-:W-:-:S03]  /*1acd0*/  ULDC UR10, c[0x0][0x228] ;  /* 0x00008a00000a7ab9 */ /* 0x000fc60000000800 */
[----:B------:R3:W-:Y:S04]  /*1ace0*/  @P5 STG.E desc[UR16][R212.64], R242 ;  /* 0x000000f2d4005986 */ /* 0x0007e8000c101910 */
[----:B----4-:R4:W-:Y:S04]  /*1acf0*/  @P1 STG.E desc[UR16][R150.64], R240 ;  /* 0x000000f096001986 */ /* 0x0109e8000c101910 */
[----:B-1----:R-:W2:Y:S01]  /*1ad00*/  LDL.LU R241, [R1+0xc8] ;  /* 0x0000c80001f17983 */ /* 0x002ea20000300800 */
[----:B------:R-:W-:Y:S01]  /*1ad10*/  ISETP.LT.AND P1, PT, R16, UR4, !P3 ;  /* 0x0000000410007c0c */ /* 0x000fe2000df21270 */
[----:B------:R-:W-:-:S02]  /*1ad20*/  ULDC UR4, c[0x0][0x228] ;  /* 0x00008a0000047ab9 */ /* 0x000fc40000000800 */
[----:B---3--:R-:W3:Y:S01]  /*1ad30*/  LDL.LU R242, [R1+0xb8] ;  /* 0x0000b80001f27983 */ /* 0x008ee20000300800 */
[----:B------:R-:W-:Y:S01]  /*1ad40*/  ISETP.LT.AND P4, PT, R15, UR4, !P3 ;  /* 0x000000040f007c0c */ /* 0x000fe2000df81270 */
[----:B------:R-:W-:Y:S01]  /*1ad50*/  IMAD.WIDE R148, R0, 0x4, R2 ;  /* 0x0000000400947825 */ /* 0x000fe200078e0202 */
[----:B------:R-:W-:Y:S01]  /*1ad60*/  IADD3 R212, R12, 0x7, RZ ;  /* 0x000000070cd47810 */ /* 0x000fe20007ffe0ff */
[----:B----4-:R-:W4:Y:S01]  /*1ad70*/  LDL.LU R240, [R1+0xa8] ;  /* 0x0000a80001f07983 */ /* 0x010f220000300800 */
[----:B------:R-:W-:Y:S01]  /*1ad80*/  ISETP.LT.AND P5, PT, R13, UR8, !P2 ;  /* 0x000000080d007c0c */ /* 0x000fe2000d7a1270 */
[----:B------:R-:W-:Y:S01]  /*1ad90*/  IMAD.WIDE R150, R0, 0x4, R84 ;  /* 0x0000000400967825 */ /* 0x000fe200078e0254 */
[----:B------:R-:W-:Y:S01]  /*1ada0*/  ISETP.LT.AND P3, PT, R14, UR6, !P3 ;  /* 0x000000060e007c0c */ /* 0x000fe2000df61270 */
[----:B------:R1:W-:Y:S01]  /*1adb0*/  @P6 STG.E desc[UR16][R148.64], R239 ;  /* 0x000000ef94006986 */ /* 0x0003e2000c101910 */
[----:B------:R-:W-:Y:S01]  /*1adc0*/  ULDC UR4, c[0x0][0x22c] ;  /* 0x00008b0000047ab9 */ /* 0x000fe20000000800 */
[C---:B------:R-:W-:Y:S01]  /*1add0*/  VIADD R17, R0.reuse, UR28 ;  /* 0x0000001c00117c36 */ /* 0x040fe20008000000 */
[----:B------:R-:W-:Y:S01]  /*1ade0*/  ULDC UR6, c[0x0][0x228] ;  /* 0x00008a0000067ab9 */ /* 0x000fe20000000800 */
[----:B------:R-:W4:Y:S01]  /*1adf0*/  LDL.LU R244, [R1+0x98] ;  /* 0x0000980001f47983 */ /* 0x000f220000300800 */
[----:B------:R-:W-:Y:S01]  /*1ae00*/  ULDC UR8, c[0x0][0x228] ;  /* 0x00008a0000087ab9 */ /* 0x000fe20000000800 */
[----:B-1----:R-:W-:-:S02]  /*1ae10*/  IMAD.WIDE R148, R0, 0x4, R18 ;  /* 0x0000000400947825 */ /* 0x002fc400078e0212 */
[----:B------:R-:W4:Y:S04]  /*1ae20*/  LDL.LU R239, [R1+0x10c] ;  /* 0x00010c0001ef7983 */ /* 0x000f280000300800 */
[----:B------:R1:W-:Y:S04]  /*1ae30*/  @P1 STG.E desc[UR16][R148.64], R237 ;  /* 0x000000ed94001986 */ /* 0x0003e8000c101910 */
[----:B-1----:R-:W4:Y:S04]  /*1ae40*/  LDL.LU R237, [R1+0xfc] ;  /* 0x0000fc0001ed7983 */ /* 0x002f280000300800 */
[----:B--2---:R1:W-:Y:S04]  /*1ae50*/  @P4 STG.E desc[UR16][R150.64], R238 ;  /* 0x000000ee96004986 */ /* 0x0043e8000c101910 */
[----:B-1----:R-:W2:Y:S01]  /*1ae60*/  LDL.LU R238, [R1+0xec] ;  /* 0x0000ec0001ee7983 */ /* 0x002ea20000300800 */
[----:B------:R-:W-:-:S02]  /*1ae70*/  ISETP.LT.AND P6, PT, R16, UR10, !P2 ;  /* 0x0000000a10007c0c */ /* 0x000fc4000d7c1270 */
[----:B------:R-:W-:Y:S01]  /*1ae80*/  ISETP.GE.AND P1, PT, R212, UR4, PT ;  /* 0x00000004d4007c0c */ /* 0x000fe2000bf26270 */
[----:B------:R-:W-:Y:S01]  /*1ae90*/  ULDC UR4, c[0x0][0x228] ;  /* 0x00008a0000047ab9 */ /* 0x000fe20000000800 */
[----:B------:R-:W-:Y:S01]  /*1aea0*/  IMAD.WIDE R212, R0, 0x4, R86 ;  /* 0x0000000400d47825 */ /* 0x000fe200078e0256 */
[----:B------:R-:W-:Y:S01]  /*1aeb0*/  ISETP.LT.AND P4, PT, R15, UR4, !P2 ;  /* 0x000000040f007c0c */ /* 0x000fe2000d781270 */
[----:B------:R-:W-:Y:S01]  /*1aec0*/  ULDC UR4, c[0x0][0x228] ;  /* 0x00008a0000047ab9 */ /* 0x000fe20000000800 */
[----:B------:R-:W-:Y:S01]  /*1aed0*/  ULDC UR10, c[0x0][0x228] ;  /* 0x00008a00000a7ab9 */ /* 0x000fe20000000800 */
[C---:B------:R-:W-:Y:S01]  /*1aee0*/  IMAD.WIDE R150, R17.reuse, 0x4, R2 ;  /* 0x0000000411967825 */ /* 0x040fe200078e0202 */
[----:B------:R1:W-:Y:S03]  /*1aef0*/  @P3 STG.E desc[UR16][R212.64], R243 ;  /* 0x000000f3d4003986 */ /* 0x0003e6000c101910 */
[----:B------:R-:W-:Y:S01]  /*1af00*/  IMAD.WIDE R148, R17, 0x4, R18 ;  /* 0x0000000411947825 */ /* 0x000fe200078e0212 */
[----:B------:R-:W-:Y:S01]  /*1af10*/  ISETP.LT.AND P2, PT, R14, UR4, !P2 ;  /* 0x000000040e007c0c */ /* 0x000fe2000d741270 */
[----:B------:R-:W-:Y:S01]  /*1af20*/  ULDC UR4, c[0x0][0x22c] ;  /* 0x00008b0000047ab9 */ /* 0x000fe20000000800 */
[----:B------:R-:W-:Y:S01]  /*1af30*/  ISETP.LT.AND P3, PT, R13, UR6, !P0 ;  /* 0x000000060d007c0c */ /* 0x000fe2000c761270 */
[----:B------:R-:W-:-:S02]  /*1af40*/  VIADD R214, R17, UR28 ;  /* 0x0000001c11d67c36 */ /* 0x000fc40008000000 */
[----:B------:R-:W-:Y:S01]  /*1af50*/  IMAD.WIDE R228, R17, 0x4, R86 ;  /* 0x0000000411e47825 */ /* 0x000fe200078e0256 */
[----:B------:R-:W-:Y:S01]  /*1af60*/  IADD3 R0, R12, 0x8, RZ ;  /* 0x000000080c007810 */ /* 0x000fe20007ffe0ff */
[----:B------:R-:W-:Y:S01]  /*1af70*/  ULDC UR6, c[0x0][0x228] ;  /* 0x00008a0000067ab9 */ /* 0x000fe20000000800 */
[----:B-1----:R-:W2:Y:S04]  /*1af80*/  LDL.LU R243, [R1+0xdc] ;  /* 0x0000dc0001f37983 */ /* 0x002ea80000300800 */
[----:B------:R1:W-:Y:S04]  /*1af90*/  @P5 STG.E desc[UR16][R150.64], R241 ;  /* 0x000000f196005986 */ /* 0x0003e8000c101910 */
[----:B---3--:R3:W-:Y:S01]  /*1afa0*/  @P6 STG.E desc[UR16][R148.64], R242 ;  /* 0x000000f294006986 */ /* 0x0087e2000c101910 */
[----:B------:R-:W-:Y:S01]  /*1afb0*/  ISETP.LT.AND P5, PT, R16, UR8, !P0 ;  /* 0x0000000810007c0c */ /* 0x000fe2000c7a1270 */
[----:B------:R-:W-:Y:S01]  /*1afc0*/  IMAD.WIDE R212, R214, 0x4, R2 ;  /* 0x00000004d6d47825 */ /* 0x000fe200078e0202 */
[----:B------:R-:W-:Y:S01]  /*1afd0*/  ISETP.LT.AND P6, PT, R15, UR10, !P0 ;  /* 0x0000000a0f007c0c */ /* 0x000fe2000c7c1270 */
[----:B------:R-:W-:Y:S01]  /*1afe0*/  ULDC UR8, c[0x0][0x228] ;  /* 0x00008a0000087ab9 */ /* 0x000fe20000000800 */
[----:B------:R-:W-:Y:S01]  /*1aff0*/  ULDC UR10, c[0x0][0x228] ;  /* 0x00008a00000a7ab9 */ /* 0x000fe20000000800 */
[----:B-1----:R-:W2:Y:S01]  /*1b000*/  LDL.LU R241, [R1+0xcc] ;  /* 0x0000cc0001f17983 */ /* 0x002ea20000300800 */
[----:B---3--:R-:W-:-:S03]  /*1b010*/  IMAD.WIDE R148, R17, 0x4, R84 ;  /* 0x0000000411947825 */ /* 0x008fc600078e0254 */
[----:B------:R-:W3:Y:S04]  /*1b020*/  LDL.LU R242, [R1+0xbc] ;  /* 0x0000bc0001f27983 */ /* 0x000ee80000300800 */
[----:B----4-:R1:W-:Y:S01]  /*1b030*/  @P4 STG.E desc[UR16][R148.64], R240 ;  /* 0x000000f094004986 */ /* 0x0103e2000c101910 */
[----:B------:R-:W-:-:S03]  /*1b040*/  IMAD.WIDE R150, R214, 0x4, R18 ;  /* 0x00000004d6967825 */ /* 0x000fc600078e0212 */
[----:B-1----:R-:W4:Y:S01]  /*1b050*/  LDL.LU R240, [R1+0xac] ;  /* 0x0000ac0001f07983 */ /* 0x002f220000300800 */
[----:B------:R-:W-:-:S03]  /*1b060*/  IMAD.WIDE R148, R214, 0x4, R84 ;  /* 0x00000004d6947825 */ /* 0x000fc600078e0254 */
[----:B------:R-:W-:Y:S04]  /*1b070*/  @P2 STG.E desc[UR16][R228.64], R244 ;  /* 0x000000f4e4002986 */ /* 0x000fe8000c101910 */
[----:B------:R1:W-:Y:S04]  /*1b080*/  @P3 STG.E desc[UR16][R212.64], R239 ;  /* 0x000000efd4003986 */ /* 0x0003e8000c101910 */
[----:B------:R1:W-:Y:S04]  /*1b090*/  @P5 STG.E desc[UR16][R150.64], R237 ;  /* 0x000000ed96005986 */ /* 0x0003e8000c101910 */
[----:B-1----:R-:W4:Y:S04]  /*1b0a0*/  LDL.LU R239, [R1+0x9c] ;  /* 0x00009c0001ef7983 */ /* 0x002f280000300800 */
[----:B------:R-:W4:Y:S04]  /*1b0b0*/  LDL.LU R237, [R1+0x80] ;  /* 0x0000800001ed7983 */ /* 0x000f280000300800 */
[----:B--2---:R1:W-:Y:S04]  /*1b0c0*/  @P6 STG.E desc[UR16][R148.64], R238 ;  /* 0x000000ee94006986 */ /* 0x0043e8000c101910 */
[----:B-1----:R-:W2:Y:S01]  /*1b0d0*/  LDL.LU R238, [R1] ;  /* 0x0000000001ee7983 */ /* 0x002ea20000300800 */
[----:B------:R-:W-:Y:S01]  /*1b0e0*/  ISETP.GE.AND P4, PT, R0, UR4, PT ;  /* 0x0000000400007c0c */ /* 0x000fe2000bf86270 */
[----:B------:R-:W-:-:S02]  /*1b0f0*/  ULDC UR4, c[0x0][0x228] ;  /* 0x00008a0000047ab9 */ /* 0x000fc40000000800 */
[----:B------:R-:W-:Y:S01]  /*1b100*/  ISETP.LT.AND P3, PT, R14, UR4, !P0 ;  /* 0x000000040e007c0c */ /* 0x000fe2000c761270 */
[----:B------:R-:W-:Y:S01]  /*1b110*/  VIADD R0, R12, 0x9 ;  /* 0x000000090c007836 */ /* 0x000fe20000000000 */
[----:B------:R-:W-:Y:S01]  /*1b120*/  ISETP.LT.AND P0, PT, R13, UR6, !P1 ;  /* 0x000000060d007c0c */ /* 0x000fe2000cf01270 */
[----:B------:R-:W-:Y:S01]  /*1b130*/  ULDC UR4, c[0x0][0x22c] ;  /* 0x00008b0000047ab9 */ /* 0x000fe20000000800 */
[----:B------:R-:W-:Y:S01]  /*1b140*/  ISETP.LT.AND P5, PT, R16, UR8, !P1 ;  /* 0x0000000810007c0c */ /* 0x000fe2000cfa1270 */
[C---:B------:R-:W-:Y:S01]  /*1b150*/  VIADD R17, R214.reuse, UR28 ;  /* 0x0000001cd6117c36 */ /* 0x040fe20008000000 */
[----:B------:R-:W-:Y:S01]  /*1b160*/  ISETP.LT.AND P6, PT, R15, UR10, !P1 ;  /* 0x0000000a0f007c0c */ /* 0x000fe2000cfc1270 */
[----:B------:R-:W-:Y:S01]  /*1b170*/  IMAD.WIDE R214, R214, 0x4, R86 ;  /* 0x00000004d6d67825 */ /* 0x000fe200078e0256 */
[----:B------:R-:W-:Y:S01]  /*1b180*/  ISETP.GE.AND P2, PT, R0, UR4, PT ;  /* 0x0000000400007c0c */ /* 0x000fe2000bf46270 */
[----:B------:R-:W-:Y:S01]  /*1b190*/  ULDC UR4, c[0x0][0x22c] ;  /* 0x00008b0000047ab9 */ /* 0x000fe20000000800 */
[----:B------:R-:W-:Y:S01]  /*1b1a0*/  IADD3 R0, R12, 0xa, RZ ;  /* 0x0000000a0c007810 */ /* 0x000fe20007ffe0ff */
[C---:B------:R-:W-:Y:S01]  /*1b1b0*/  IMAD.WIDE R212, R17.reuse, 0x4, R2 ;  /* 0x0000000411d47825 */ /* 0x040fe200078e0202 */
[----:B------:R-:W-:Y:S01]  /*1b1c0*/  ULDC UR6, c[0x0][0x228] ;  /* 0x00008a0000067ab9 */ /* 0x000fe20000000800 */
[----:B------:R-:W-:Y:S01]  /*1b1d0*/  @P3 STG.E desc[UR16][R214.64], R243 ;  /* 0x000000f3d6003986 */ /* 0x000fe2000c101910 */
[----:B------:R-:W-:Y:S01]  /*1b1e0*/  ISETP.GE.AND P3, PT, R0, UR4, PT ;  /* 0x0000000400007c0c */ /* 0x000fe2000bf66270 */
[----:B------:R-:W-:Y:S01]  /*1b1f0*/  IMAD.WIDE R150, R17, 0x4, R18 ;  /* 0x0000000411967825 */ /* 0x000fe200078e0212 */
[----:B------:R-:W-:Y:S01]  /*1b200*/  ULDC UR4, c[0x0][0x228] ;  /* 0x00008a0000047ab9 */ /* 0x000fe20000000800 */
[----:B------:R-:W-:-:S02]  /*1b210*/  ULDC UR8, c[0x0][0x228] ;  /* 0x00008a0000087ab9 */ /* 0x000fc40000000800 */
[----:B------:R-:W-:Y:S01]  /*1b220*/  IMAD.WIDE R148, R17, 0x4, R84 ;  /* 0x0000000411947825 */ /* 0x000fe200078e0254 */
[----:B------:R-:W-:Y:S01]  /*1b230*/  ISETP.LT.AND P1, PT, R14, UR4, !P1 ;  /* 0x000000040e007c0c */ /* 0x000fe2000cf21270 */
[----:B------:R-:W-:Y:S01]  /*1b240*/  ULDC UR4, c[0x0][0x228] ;  /* 0x00008a0000047ab9 */ /* 0x000fe20000000800 */
[----:B------:R-:W-:Y:S01]  /*1b250*/  ULDC UR10, c[0x0][0x228] ;  /* 0x00008a00000a7ab9 */ /* 0x000fe20000000800 */
[----:B------:R1:W-:Y:S01]  /*1b260*/  @P0 STG.E desc[UR16][R212.64], R241 ;  /* 0x000000f1d4000986 */ /* 0x0003e2000c101910 */
[----:B------:R-:W-:Y:S01]  /*1b270*/  ISETP.LT.AND P0, PT, R13, UR4, !P4 ;  /* 0x000000040d007c0c */ /* 0x000fe2000e701270 */
[----:B------:R-:W-:Y:S01]  /*1b280*/  VIADD R231, R17, UR28 ;  /* 0x0000001c11e77c36 */ /* 0x000fe20008000000 */
[----:B------:R-:W-:Y:S01]  /*1b290*/  ULDC UR4, c[0x0][0x228] ;  /* 0x00008a0000047ab9 */ /* 0x000fe20000000800 */
[----:B---3--:R3:W-:Y:S02]  /*1b2a0*/  @P5 STG.E desc[UR16][R150.64], R242 ;  /* 0x000000f296005986 */ /* 0x0087e4000c101910 */
[----:B-1----:R-:W-:-:S02]  /*1b2b0*/  IMAD.WIDE R212, R231, 0x4, R18 ;  /* 0x00000004e7d47825 */ /* 0x002fc400078e0212 */
[----:B----4-:R1:W-:Y:S01]  /*1b2c0*/  @P6 STG.E desc[UR16][R148.64], R240 ;  /* 0x000000f094006986 */ /* 0x0103e2000c101910 */
[----:B------:R-:W-:Y:S01]  /*1b2d0*/  ISETP.LT.AND P6, PT, R16, UR6, !P4 ;  /* 0x0000000610007c0c */ /* 0x000fe2000e7c1270 */
[----:B---3--:R-:W-:Y:S01]  /*1b2e0*/  IMAD.WIDE R150, R17, 0x4, R86 ;  /* 0x0000000411967825 */ /* 0x008fe200078e0256 */
[----:B------:R-:W-:Y:S01]  /*1b2f0*/  ISETP.LT.AND P5, PT, R15, UR4, !P4 ;  /* 0x000000040f007c0c */ /* 0x000fe2000e7a1270 */
[----:B------:R-:W-:Y:S01]  /*1b300*/  ULDC UR4, c[0x0][0x22c] ;  /* 0x00008b0000047ab9 */ /* 0x000fe20000000800 */
[----:B------:R-:W-:Y:S01]  /*1b310*/  ULDC UR6, c[0x0][0x228] ;  /* 0x00008a0000067ab9 */ /* 0x000fe20000000800 */
[C---:B-1----:R-:W-:Y:S01]  /*1b320*/  IMAD.WIDE R148, R231.reuse, 0x4, R2 ;  /* 0x00000004e7947825 */ /* 0x042fe200078e0202 */
[----:B------:R-:W-:Y:S04]  /*1b330*/  @P1 STG.E desc[UR16][R150.64], R239 ;  /* 0x000000ef96001986 */ /* 0x000fe8000c101910 */
[----:B------:R1:W-:Y:S04]  /*1b340*/  @P0 STG.E desc[UR16][R148.64], R237 ;  /* 0x000000ed94000986 */ /* 0x0003e8000c101910 */
[----:B-1----:R-:W3:Y:S04]  /*1b350*/  LDL.LU R237, [R1+0x84] ;  /* 0x0000840001ed7983 */ /* 0x002ee80000300800 */
[----:B--2---:R1:W-:Y:S04]  /*1b360*/  @P6 STG.E desc[UR16][R212.64], R238 ;  /* 0x000000eed4006986 */ /* 0x0043e8000c101910 */
[----:B-1----:R-:W2:Y:S01]  /*1b370*/  LDL.LU R238, [R1+0x4] ;  /* 0x0000040001ee7983 */ /* 0x002ea20000300800 */
[----:B------:R-:W-:Y:S01]  /*1b380*/  ISETP.LT.AND P4, PT, R14, UR8, !P4 ;  /* 0x000000080e007c0c */ /* 0x000fe2000e781270 */
[----:B------:R-:W-:Y:S01]  /*1b390*/  VIADD R0, R12, 0xb ;  /* 0x0000000b0c007836 */ /* 0x000fe20000000000 */
[----:B------:R-:W-:Y:S01]  /*1b3a0*/  ULDC UR8, c[0x0][0x228] ;  /* 0x00008a0000087ab9 */ /* 0x000fe20000000800 */
[----:B------:R-:W-:-:S03]  /*1b3b0*/  IMAD.WIDE R214, R231, 0x4, R84 ;  /* 0x00000004e7d67825 */ /* 0x000fc600078e0254 */
[----:B------:R-:W-:Y:S01]  /*1b3c0*/  ISETP.GE.AND P1, PT, R0, UR4, PT ;  /* 0x0000000400007c0c */ /* 0x000fe2000bf26270 */
[----:B------:R-:W-:Y:S01]  /*1b3d0*/  IMAD.WIDE R228, R231, 0x4, R86 ;  /* 0x00000004e7e47825 */ /* 0x000fe200078e0256 */
[----:B------:R-:W-:Y:S01]  /*1b3e0*/  ULDC UR4, c[0x0][0x228] ;  /* 0x00008a0000047ab9 */ /* 0x000fe20000000800 */
[----:B------:R-:W-:Y:S01]  /*1b3f0*/  @P5 STG.E desc[UR16][R214.64], R248 ;  /* 0x000000f8d6005986 */ /* 0x000fe2000c101910 */
[----:B------:R-:W-:Y:S01]  /*1b400*/  ISETP.LT.AND P0, PT, R13, UR4, !P2 ;  /* 0x000000040d007c0c */ /* 0x000fe2000d701270 */
[----:B------:R-:W-:Y:S02]  /*1b410*/  ULDC UR4, c[0x0][0x228] ;  /* 0x00008a0000047ab9 */ /* 0x000fe40000000800 */
[----:B------:R1:W-:Y:S01]  /*1b420*/  @P4 STG.E desc[UR16][R228.64], R8 ;  /* 0x00000008e4004986 */ /* 0x0003e2000c101910 */
[----:B------:R-:W-:Y:S02]  /*1b430*/  ISETP.LT.AND P4, PT, R16, UR4, !P2 ;  /* 0x0000000410007c0c */ /* 0x000fe4000d781270 */
[----:B------:R-:W-:Y:S01]  /*1b440*/  IADD3 R17, R231, UR28, RZ ;  /* 0x0000001ce7117c10 */ /* 0x000fe2000fffe0ff */
[----:B------:R-:W-:Y:S01]  /*1b450*/  VIADD R0, R12, 0xc ;  /* 0x0000000c0c007836 */ /* 0x000fe20000000000 */
[----:B------:R-:W-:Y:S01]  /*1b460*/  ISETP.LT.AND P5, PT, R15, UR6, !P2 ;  /* 0x000000060f007c0c */ /* 0x000fe2000d7a1270 */
[----:B------:R-:W-:Y:S01]  /*1b470*/  ULDC UR4, c[0x0][0x22c] ;  /* 0x00008b0000047ab9 */ /* 0x000fe20000000800 */
[----:B------:R-:W-:Y:S01]  /*1b480*/  ISETP.LT.AND P2, PT, R14, UR8, !P2 ;  /* 0x000000080e007c0c */ /* 0x000fe2000d741270 */
[----:B------:R-:W-:Y:S01]  /*1b490*/  IMAD.WIDE R230, R17, 0x4, R2 ;  /* 0x0000000411e67825 */ /* 0x000fe200078e0202 */
[----:B------:R-:W-:Y:S01]  /*1b4a0*/  ISETP.LT.AND P6, PT, R13, UR10, !P3 ;  /* 0x0000000a0d007c0c */ /* 0x000fe2000dfc1270 */
[----:B------:R-:W-:Y:S01]  /*1b4b0*/  ULDC UR6, c[0x0][0x228] ;  /* 0x00008a0000067ab9 */ /* 0x000fe20000000800 */
[----:B------:R-:W-:Y:S01]  /*1b4c0*/  ULDC UR8, c[0x0][0x228] ;  /* 0x00008a0000087ab9 */ /* 0x000fe20000000800 */
[C---:B------:R-:W-:Y:S01]  /*1b4d0*/  IMAD.WIDE R148, R17.reuse, 0x4, R18 ;  /* 0x0000000411947825 */ /* 0x040fe200078e0212 */
[----:B------:R-:W-:Y:S03]  /*1b4e0*/  @P0 STG.E desc[UR16][R230.64], R4 ;  /* 0x00000004e6000986 */ /* 0x000fe6000c101910 */
[----:B------:R-:W-:Y:S01]  /*1b4f0*/  IMAD.WIDE R150, R17, 0x4, R84 ;  /* 0x0000000411967825 */ /* 0x000fe200078e0254 */
[----:B------:R-:W-:-:S03]  /*1b500*/  ISETP.GE.AND P0, PT, R0, UR4, PT ;  /* 0x0000000400007c0c */ /* 0x000fc6000bf06270 */
[C---:B------:R-:W-:Y:S01]  /*1b510*/  IMAD.WIDE R212, R17.reuse, 0x4, R86 ;  /* 0x0000000411d47825 */ /* 0x040fe200078e0256 */
[----:B------:R4:W-:Y:S01]  /*1b520*/  @P4 STG.E desc[UR16][R148.64], R20 ;  /* 0x0000001494004986 */ /* 0x0009e2000c101910 */
[----:B------:R-:W-:Y:S01]  /*1b530*/  ULDC UR4, c[0x0][0x228] ;  /* 0x00008a0000047ab9 */ /* 0x000fe20000000800 */
[----:B------:R-:W-:Y:S02]  /*1b540*/  ULDC UR10, c[0x0][0x228] ;  /* 0x00008a00000a7ab9 */ /* 0x000fe40000000800 */
[----:B------:R-:W-:Y:S04]  /*1b550*/  @P5 STG.E desc[UR16][R150.64], R60 ;  /* 0x0000003c96005986 */ /* 0x000fe8000c101910 */
[----:B------:R-:W-:Y:S01]  /*1b560*/  @P2 STG.E desc[UR16][R212.64], R88 ;  /* 0x00000058d4002986 */ /* 0x000fe2000c101910 */
[----:B------:R-:W-:Y:S01]  /*1b570*/  ISETP.LT.AND P2, PT, R16, UR4, !P3 ;  /* 0x0000000410007c0c */ /* 0x000fe2000df41270 */
[----:B-1----:R-:W-:Y:S01]  /*1b580*/  VIADD R229, R17, UR28 ;  /* 0x0000001c11e57c36 */ /* 0x002fe20008000000 */
[----:B------:R-:W-:-:S03]  /*1b590*/  ULDC UR4, c[0x0][0x228] ;  /* 0x00008a0000047ab9 */ /* 0x000fc60000000800 */
[----:B------:R-:W-:-:S04]  /*1b5a0*/  IMAD.WIDE R214, R229, 0x4, R2 ;  /* 0x00000004e5d67825 */ /* 0x000fc800078e0202 */
[----:B----4-:R-:W-:Y:S01]  /*1b5b0*/  IMAD.WIDE R148, R229, 0x4, R18 ;  /* 0x00000004e5947825 */ /* 0x010fe200078e0212 */
[----:B---3--:R1:W-:Y:S04]  /*1b5c0*/  @P6 STG.E desc[UR16][R214.64], R237 ;  /* 0x000000edd6006986 */ /* 0x0083e8000c101910 */
[----:B-1----:R-:W3:Y:S04]  /*1b5d0*/  LDL.LU R237, [R1+0x88] ;  /* 0x0000880001ed7983 */ /* 0x002ee80000300800 */
[----:B--2---:R1:W-:Y:S04]  /*1b5e0*/  @P2 STG.E desc[UR16][R148.64], R238 ;  /* 0x000000ee94002986 */ /* 0x0043e8000c101910 */
[----:B-1----:R-:W2:Y:S01]  /*1b5f0*/  LDL.LU R238, [R1+0x8] ;  /* 0x0000080001ee7983 */ /* 0x002ea20000300800 */
[----:B------:R-:W-:-:S02]  /*1b600*/  ISETP.LT.AND P4, PT, R15, UR4, !P3 ;  /* 0x000000040f007c0c */ /* 0x000fc4000df81270 */
[----:B------:R-:W-:Y:S01]  /*1b610*/  ISETP.LT.AND P5, PT, R13, UR8, !P1 ;  /* 0x000000080d007c0c */ /* 0x000fe2000cfa1270 */
[C---:B------:R-:W-:Y:S01]  /*1b620*/  IMAD.WIDE R150, R229.reuse, 0x4, R84 ;  /* 0x00000004e5967825 */ /* 0x040fe200078e0254 */
[----:B------:R-:W-:Y:S01]  /*1b630*/  ISETP.LT.AND P3, PT, R14, UR6, !P3 ;  /* 0x000000060e007c0c */ /* 0x000fe2000df61270 */
[----:B------:R-:W-:Y:S01]  /*1b640*/  ULDC UR4, c[0x0][0x22c] ;  /* 0x00008b0000047ab9 */ /* 0x000fe20000000800 */
[----:B------:R-:W-:Y:S01]  /*1b650*/  IADD3 R0, R12, 0xd, RZ ;  /* 0x0000000d0c007810 */ /* 0x000fe20007ffe0ff */
[C---:B------:R-:W-:Y:S01]  /*1b660*/  VIADD R17, R229.reuse, UR28 ;  /* 0x0000001ce5117c36 */ /* 0x040fe20008000000 */
[----:B------:R-:W-:Y:S01]  /*1b670*/  ISETP.LT.AND P6, PT, R16, UR10, !P1 ;  /* 0x0000000a10007c0c */ /* 0x000fe2000cfc1270 */
[----:B------:R-:W-:Y:S01]  /*1b680*/  IMAD.WIDE R212, R229, 0x4, R86 ;  /* 0x00000004e5d47825 */ /* 0x000fe200078e0256 */
[----:B------:R-:W-:Y:S01]  /*1b690*/  ISETP.GE.AND P2, PT, R0, UR4, PT ;  /* 0x0000000400007c0c */ /* 0x000fe2000bf46270 */
[----:B------:R-:W-:Y:S01]  /*1b6a0*/  ULDC UR4, c[0x0][0x228] ;  /* 0x00008a0000047ab9 */ /* 0x000fe20000000800 */
[----:B------:R-:W-:Y:S01]  /*1b6b0*/  ULDC UR6, c[0x0][0x228] ;  /* 0x00008a0000067ab9 */ /* 0x000fe20000000800 */
[----:B------:R-:W-:Y:S01]  /*1b6c0*/  @P4 STG.E desc[UR16][R150.64], R249 ;  /* 0x000000f996004986 */ /* 0x000fe2000c101910 */
[----:B------:R-:W-:Y:S01]  /*1b6d0*/  IMAD.WIDE R214, R17, 0x4, R2 ;  /* 0x0000000411d67825 */ /* 0x000fe200078e0202 */
[----:B------:R-:W-:Y:S01]  /*1b6e0*/  ISETP.LT.AND P4, PT, R15, UR4, !P1 ;  /* 0x000000040f007c0c */ /* 0x000fe2000cf81270 */
[----:B------:R-:W-:Y:S01]  /*1b6f0*/  ULDC UR4, c[0x0][0x228] ;  /* 0x00008a0000047ab9 */ /* 0x000fe20000000800 */
[----:B------:R1:W-:Y:S01]  /*1b700*/  @P3 STG.E desc[UR16][R212.64], R9 ;  /* 0x00000009d4003986 */ /* 0x0003e2000c101910 */
[----:B------:R-:W-:Y:S01]  /*1b710*/  ULDC UR8, c[0x0][0x228] ;  /* 0x00008a0000087ab9 */ /* 0x000fe20000000800 */
[----:B------:R-:W-:Y:S01]  /*1b720*/  ISETP.LT.AND P1, PT, R14, UR4, !P1 ;  /* 0x000000040e007c0c */ /* 0x000fe2000cf21270 */
[----:B------:R-:W-:Y:S01]  /*1b730*/  IMAD.WIDE R228, R17, 0x4, R18 ;  /* 0x0000000411e47825 */ /* 0x000fe200078e0212 */
[----:B------:R4:W-:Y:S01]  /*1b740*/  @P5 STG.E desc[UR16][R214.64], R5 ;  /* 0x00000005d6005986 */ /* 0x0009e2000c101910 */
[----:B------:R-:W-:Y:S01]  /*1b750*/  ISETP.LT.AND P3, PT, R13, UR6, !P0 ;  /* 0x000000060d007c0c */ /* 0x000fe2000c761270 */
[----:B------:R-:W-:Y:S01]  /*1b760*/  ULDC UR10, c[0x0][0x228] ;  /* 0x00008a00000a7ab9 */ /* 0x000fe20000000800 */
[----:B------:R-:W-:Y:S01]  /*1b770*/  ISETP.LT.AND P5, PT, R16, UR8, !P0 ;  /* 0x0000000810007c0c */ /* 0x000fe2000c7a1270 */
[----:B------:R-:W-:-:S04]  /*1b780*/  IMAD.WIDE R148, R17, 0x4, R84 ;  /* 0x0000000411947825 */ /* 0x000fc800078e0254 */
[C---:B-1----:R-:W-:Y:S01]  /*1b790*/  VIADD R213, R17.reuse, UR28 ;  /* 0x0000001c11d57c36 */ /* 0x042fe20008000000 */
[----:B------:R1:W-:Y:S01]  /*1b7a0*/  @P6 STG.E desc[UR16][R228.64], R21 ;  /* 0x00000015e4006986 */ /* 0x0003e2000c101910 */
[----:B------:R-:W-:Y:S01]  /*1b7b0*/  IADD3 R0, R12, 0xe, RZ ;  /* 0x0000000e0c007810 */ /* 0x000fe20007ffe0ff */
[----:B------:R-:W-:Y:S01]  /*1b7c0*/  ULDC UR4, c[0x0][0x22c] ;  /* 0x00008b0000047ab9 */ /* 0x000fe20000000800 */
[----:B----4-:R-:W-:Y:S01]  /*1b7d0*/  IMAD.WIDE R4, R17, 0x4, R86 ;  /* 0x0000000411047825 */ /* 0x010fe200078e0256 */
[----:B------:R-:W-:Y:S01]  /*1b7e0*/  @P4 STG.E desc[UR16][R148.64], R61 ;  /* 0x0000003d94004986 */ /* 0x000fe2000c101910 */
[----:B------:R-:W-:Y:S01]  /*1b7f0*/  ULDC UR6, c[0x0][0x228] ;  /* 0x00008a0000067ab9 */ /* 0x000fe20000000800 */
[----:B------:R-:W-:Y:S01]  /*1b800*/  ULDC UR8, c[0x0][0x228] ;  /* 0x00008a0000087ab9 */ /* 0x000fe20000000800 */
[C---:B------:R-:W-:Y:S01]  /*1b810*/  IMAD.WIDE R8, R213.reuse, 0x4, R2 ;  /* 0x00000004d5087825 */ /* 0x040fe200078e0202 */
[----:B------:R-:W-:Y:S03]  /*1b820*/  @P1 STG.E desc[UR16][R4.64], R89 ;  /* 0x0000005904001986 */ /* 0x000fe6000c101910 */
[----:B-1----:R-:W-:Y:S01]  /*1b830*/  IMAD.WIDE R20, R213, 0x4, R18 ;  /* 0x00000004d5147825 */ /* 0x002fe200078e0212 */
[----:B---3--:R1:W-:Y:S04]  /*1b840*/  @P3 STG.E desc[UR16][R8.64], R237 ;  /* 0x000000ed08003986 */ /* 0x0083e8000c101910 */
[----:B-1----:R-:W3:Y:S04]  /*1b850*/  LDL.LU R237, [R1+0x8c] ;  /* 0x00008c0001ed7983 */ /* 0x002ee80000300800 */
[----:B--2---:R1:W-:Y:S04]  /*1b860*/  @P5 STG.E desc[UR16][R20.64], R238 ;  /* 0x000000ee14005986 */ /* 0x0043e8000c101910 */
[----:B-1----:R-:W2:Y:S01]  /*1b870*/  LDL.LU R238, [R1+0xc] ;  /* 0x00000c0001ee7983 */ /* 0x002ea20000300800 */
[----:B------:R-:W-:Y:S01]  /*1b880*/  ISETP.LT.AND P6, PT, R15, UR10, !P0 ;  /* 0x0000000a0f007c0c */ /* 0x000fe2000c7c1270 */
[----:B------:R-:W-:Y:S01]  /*1b890*/  IMAD.WIDE R150, R213, 0x4, R84 ;  /* 0x00000004d5967825 */ /* 0x000fe200078e0254 */
[----:B------:R-:W-:Y:S01]  /*1b8a0*/  ISETP.GE.AND P4, PT, R0, UR4, PT ;  /* 0x0000000400007c0c */ /* 0x000fe2000bf86270 */
[----:B------:R-:W-:Y:S01]  /*1b8b0*/  ULDC UR4, c[0x0][0x228] ;  /* 0x00008a0000047ab9 */ /* 0x000fe20000000800 */
[----:B------:R-:W-:Y:S01]  /*1b8c0*/  ULDC UR10, c[0x0][0x228] ;  /* 0x00008a00000a7ab9 */ /* 0x000fe20000000800 */
[----:B------:R-:W-:Y:S01]  /*1b8d0*/  ISETP.LT.AND P3, PT, R14, UR4, !P0 ;  /* 0x000000040e007c0c */ /* 0x000fe2000c761270 */
[----:B------:R-:W-:Y:S01]  /*1b8e0*/  VIADD R0, R12, 0xf ;  /* 0x0000000f0c007836 */ /* 0x000fe20000000000 */
[----:B------:R-:W-:Y:S01]  /*1b8f0*/  ISETP.LT.AND P0, PT, R13, UR6, !P2 ;  /* 0x000000060d007c0c */ /* 0x000fe2000d701270 */
[----:B------:R-:W-:Y:S01]  /*1b900*/  ULDC UR4, c[0x0][0x22c] ;  /* 0x00008b0000047ab9 */ /* 0x000fe20000000800 */
[----:B------:R-:W-:Y:S01]  /*1b910*/  ISETP.LT.AND P5, PT, R16, UR8, !P2 ;  /* 0x0000000810007c0c */ /* 0x000fe2000d7a1270 */
[----:B------:R-:W-:Y:S01]  /*1b920*/  IMAD.WIDE R4, R213, 0x4, R86 ;  /* 0x00000004d5047825 */ /* 0x000fe200078e0256 */
[----:B------:R-:W-:Y:S01]  /*1b930*/  ISETP.GE.AND P1, PT, R0, UR4, PT ;  /* 0x0000000400007c0c */ /* 0x000fe2000bf26270 */
[----:B------:R-:W-:Y:S01]  /*1b940*/  ULDC UR4, c[0x0][0x22c] ;  /* 0x00008b0000047ab9 */ /* 0x000fe20000000800 */
[----:B------:R-:W-:Y:S01]  /*1b950*/  @P6 STG.E desc[UR16][R150.64], R250 ;  /* 0x000000fa96006986 */ /* 0x000fe2000c101910 */
[----:B------:R-:W-:Y:S01]  /*1b960*/  ISETP.LT.AND P6, PT, R15, UR10, !P2 ;  /* 0x0000000a0f007c0c */ /* 0x000fe2000d7c1270 */
[----:B------:R-:W-:Y:S01]  /*1b970*/  VIADD R17, R213, UR28 ;  /* 0x0000001cd5117c36 */ /* 0x000fe20008000000 */
[----:B------:R-:W-:Y:S01]  /*1b980*/  IADD3 R0, R12, 0x10, RZ ;  /* 0x000000100c007810 */ /* 0x000fe20007ffe0ff */
[----:B------:R-:W-:Y:S01]  /*1b990*/  ULDC UR6, c[0x0][0x228] ;  /* 0x00008a0000067ab9 */ /* 0x000fe20000000800 */
[----:B------:R1:W-:Y:S01]  /*1b9a0*/  @P3 STG.E desc[UR16][R4.64], R10 ;  /* 0x0000000a04003986 */ /* 0x0003e2000c101910 */
[C---:B------:R-:W-:Y:S01]  /*1b9b0*/  IMAD.WIDE R8, R17.reuse, 0x4, R2 ;  /* 0x0000000411087825 */ /* 0x040fe200078e0202 */
[----:B------:R-:W-:Y:S01]  /*1b9c0*/  ISETP.GE.AND P3, PT, R0, UR4, PT ;  /* 0x0000000400007c0c */ /* 0x000fe2000bf66270 */
[----:B------:R-:W-:Y:S01]  /*1b9d0*/  ULDC UR4, c[0x0][0x228] ;  /* 0x00008a0000047ab9 */ /* 0x000fe20000000800 */
[----:B------:R-:W-:Y:S01]  /*1b9e0*/  ULDC UR8, c[0x0][0x228] ;  /* 0x00008a0000087ab9 */ /* 0x000fe20000000800 */
[C---:B------:R-:W-:Y:S01]  /*1b9f0*/  IMAD.WIDE R20, R17.reuse, 0x4, R18 ;  /* 0x0000000411147825 */ /* 0x040fe200078e0212 */
[----:B------:R-:W-:Y:S01]  /*1ba00*/  ISETP.LT.AND P2, PT, R14, UR4, !P2 ;  /* 0x000000040e007c0c */ /* 0x000fe2000d741270 */
[----:B------:R-:W-:Y:S01]  /*1ba10*/  ULDC UR4, c[0x0][0x228] ;  /* 0x00008a0000047ab9 */ /* 0x000fe20000000800 */
[----:B------:R-:W-:Y:S01]  /*1ba20*/  ULDC UR10, c[0x0][0x228] ;  /* 0x00008a00000a7ab9 */ /* 0x000fe20000000800 */
[----:B------:R-:W-:Y:S01]  /*1ba30*/  IMAD.WIDE R60, R17, 0x4, R84 ;  /* 0x00000004113c7825 */ /* 0x000fe200078e0254 */
[----:B------:R4:W-:Y:S01]  /*1ba40*/  @P0 STG.E desc[UR16][R8.64], R6 ;  /* 0x0000000608000986 */ /* 0x0009e2000c101910 */
[----:B------:R-:W-:Y:S01]  /*1ba50*/  ISETP.LT.AND P0, PT, R13, UR4, !P4 ;  /* 0x000000040d007c0c */ /* 0x000fe2000e701270 */
[----:B------:R-:W-:-:S02]  /*1ba60*/  ULDC UR4, c[0x0][0x228] ;  /* 0x00008a0000047ab9 */ /* 0x000fc40000000800 */
[----:B------:R4:W-:Y:S01]  /*1ba70*/  @P5 STG.E desc[UR16][R20.64], R22 ;  /* 0x0000001614005986 */ /* 0x0009e2000c101910 */
[----:B------:R-:W-:Y:S01]  /*1ba80*/  ISETP.LT.AND P5, PT, R15, UR4, !P4 ;  /* 0x000000040f007c0c */ /* 0x000fe2000e7a1270 */
[C---:B------:R-:W-:Y:S01]  /*1ba90*/  VIADD R149, R17.reuse, UR28 ;  /* 0x0000001c11957c36 */ /* 0x040fe20008000000 */
[----:B------:R-:W-:Y:S01]  /*1baa0*/  ULDC UR4, c[0x0][0x22c] ;  /* 0x00008b0000047ab9 */ /* 0x000fe20000000800 */
[----:B------:R4:W-:Y:S01]  /*1bab0*/  @P6 STG.E desc[UR16][R60.64], R62 ;  /* 0x0000003e3c006986 */ /* 0x0009e2000c101910 */
[----:B------:R-:W-:Y:S01]  /*1bac0*/  ISETP.LT.AND P6, PT, R16, UR6, !P4 ;  /* 0x0000000610007c0c */ /* 0x000fe2000e7c1270 */
[----:B-1----:R-:W-:Y:S01]  /*1bad0*/  IMAD.WIDE R4, R17, 0x4, R86 ;  /* 0x0000000411047825 */ /* 0x002fe200078e0256 */
[----:B------:R-:W-:Y:S01]  /*1bae0*/  ISETP.LT.AND P4, PT, R14, UR8, !P4 ;  /* 0x000000080e007c0c */ /* 0x000fe2000e781270 */
[----:B------:R-:W-:Y:S01]  /*1baf0*/  ULDC UR6, c[0x0][0x228] ;  /* 0x00008a0000067ab9 */ /* 0x000fe20000000800 */
[----:B------:R-:W-:Y:S01]  /*1bb00*/  ULDC UR8, c[0x0][0x228] ;  /* 0x00008a0000087ab9 */ /* 0x000fe20000000800 */
[----:B------:R-:W-:-:S02]  /*1bb10*/  VIADD R0, R12, 0x11 ;  /* 0x000000110c007836 */ /* 0x000fc40000000000 */
[C---:B----4-:R-:W-:Y:S01]  /*1bb20*/  IMAD.WIDE R8, R149.reuse, 0x4, R2 ;  /* 0x0000000495087825 */ /* 0x050fe200078e0202 */
[----:B------:R1:W-:Y:S03]  /*1bb30*/  @P2 STG.E desc[UR16][R4.64], R90 ;  /* 0x0000005a04002986 */ /* 0x0003e6000c101910 */
[C---:B------:R-:W-:Y:S01]  /*1bb40*/  IMAD.WIDE R20, R149.reuse, 0x4, R18 ;  /* 0x0000000495147825 */ /* 0x040fe200078e0212 */
[----:B------:R-:W-:Y:S01]  /*1bb50*/  ISETP.GE.AND P2, PT, R0, UR4, PT ;  /* 0x0000000400007c0c */ /* 0x000fe2000bf46270 */
[----:B------:R-:W-:Y:S02]  /*1bb60*/  ULDC UR4, c[0x0][0x228] ;  /* 0x00008a0000047ab9 */ /* 0x000fe40000000800 */
[----:B------:R-:W-:-:S04]  /*1bb70*/  IMAD.WIDE R60, R149, 0x4, R84 ;  /* 0x00000004953c7825 */ /* 0x000fc800078e0254 */
[C---:B------:R-:W-:Y:S01]  /*1bb80*/  IMAD.WIDE R88, R149.reuse, 0x4, R86 ;  /* 0x0000000495587825 */ /* 0x040fe200078e0256 */
[----:B------:R-:W-:-:S03]  /*1bb90*/  IADD3 R149, R149, UR28, RZ ;  /* 0x0000001c95957c10 */ /* 0x000fc6000fffe0ff */
[----:B------:R-:W-:Y:S02]  /*1bba0*/  VIADD R0, R12, 0x12 ;  /* 0x000000120c007836 */ /* 0x000fe40000000000 */
[----:B-1----:R-:W-:Y:S01]  /*1bbb0*/  IMAD.WIDE R4, R149, 0x4, R2 ;  /* 0x0000000495047825 */ /* 0x002fe200078e0202 */
[----:B---3--:R1:W-:Y:S01]  /*1bbc0*/  @P0 STG.E desc[UR16][R8.64], R237 ;  /* 0x000000ed08000986 */ /* 0x0083e2000c101910 */
[----:B------:R-:W-:Y:S01]  /*1bbd0*/  ISETP.LT.AND P0, PT, R13, UR4, !P1 ;  /* 0x000000040d007c0c */ /* 0x000fe2000cf01270 */
[----:B------:R-:W-:Y:S01]  /*1bbe0*/  ULDC UR4, c[0x0][0x228] ;  /* 0x00008a0000047ab9 */ /* 0x000fe20000000800 */
[----:B-1----:R-:W-:-:S04]  /*1bbf0*/  IMAD.WIDE R8, R149, 0x4, R18 ;  /* 0x0000000495087825 */ /* 0x002fc800078e0212 */
[----:B------:R-:W-:Y:S01]  /*1bc00*/  VIADD R17, R149, UR28 ;  /* 0x0000001c95117c36 */ /* 0x000fe20008000000 */
[----:B--2---:R1:W-:Y:S04]  /*1bc10*/  @P6 STG.E desc[UR16][R20.64], R238 ;  /* 0x000000ee14006986 */ /* 0x0043e8000c101910 */
[----:B------:R2:W-:Y:S01]  /*1bc20*/  @P5 STG.E desc[UR16][R60.64], R251 ;  /* 0x000000fb3c005986 */ /* 0x0005e2000c101910 */
[----:B------:R-:W-:Y:S01]  /*1bc30*/  ISETP.LT.AND P5, PT, R15, UR6, !P1 ;  /* 0x000000060f007c0c */ /* 0x000fe2000cfa1270 */
[----:B------:R-:W-:Y:S02]  /*1bc40*/  ULDC UR6, c[0x0][0x228] ;  /* 0x00008a0000067ab9 */ /* 0x000fe40000000800 */
[----:B------:R3:W-:Y:S01]  /*1bc50*/  @P4 STG.E desc[UR16][R88.64], R11 ;  /* 0x0000000b58004986 */ /* 0x0007e2000c101910 */
[----:B------:R-:W-:Y:S01]  /*1bc60*/  ISETP.LT.AND P4, PT, R16, UR4, !P1 ;  /* 0x0000000410007c0c */ /* 0x000fe2000cf81270 */
[----:B------:R-:W-:Y:S01]  /*1bc70*/  ULDC UR4, c[0x0][0x22c] ;  /* 0x00008b0000047ab9 */ /* 0x000fe20000000800 */
[----:B------:R-:W-:Y:S01]  /*1bc80*/  ISETP.LT.AND P1, PT, R14, UR8, !P1 ;  /* 0x000000080e007c0c */ /* 0x000fe2000cf21270 */
[----:B-1----:R-:W-:Y:S01]  /*1bc90*/  IMAD.WIDE R20, R149, 0x4, R86 ;  /* 0x0000000495147825 */ /* 0x002fe200078e0256 */
[----:B------:R1:W-:Y:S01]  /*1bca0*/  @P0 STG.E desc[UR16][R4.64], R7 ;  /* 0x0000000704000986 */ /* 0x0003e2000c101910 */
[----:B------:R-:W-:Y:S01]  /*1bcb0*/  ISETP.GE.AND P0, PT, R0, UR4, PT ;  /* 0x0000000400007c0c */ /* 0x000fe2000bf06270 */
[----:B------:R-:W-:Y:S01]  /*1bcc0*/  ULDC UR4, c[0x0][0x228] ;  /* 0x00008a0000047ab9 */ /* 0x000fe20000000800 */
[----:B------:R-:W-:Y:S01]  /*1bcd0*/  ISETP.LT.AND P6, PT, R13, UR10, !P3 ;  /* 0x0000000a0d007c0c */ /* 0x000fe2000dfc1270 */
[----:B--2---:R-:W-:Y:S01]  /*1bce0*/  IMAD.WIDE R60, R17, 0x4, R2 ;  /* 0x00000004113c7825 */ /* 0x004fe200078e0202 */
[----:B------:R-:W-:-:S03]  /*1bcf0*/  ULDC UR8, c[0x0][0x228] ;  /* 0x00008a0000087ab9 */ /* 0x000fc60000000800 */
[----:B---3--:R-:W-:Y:S01]  /*1bd00*/  IMAD.WIDE R10, R149, 0x4, R84 ;  /* 0x00000004950a7825 */ /* 0x008fe200078e0254 */
[----:B------:R2:W-:Y:S01]  /*1bd10*/  @P4 STG.E desc[UR16][R8.64], R23 ;  /* 0x0000001708004986 */ /* 0x0005e2000c101910 */
[----:B------:R-:W-:Y:S01]  /*1bd20*/  IADD3 R0, R12, 0x13, RZ ;  /* 0x000000130c007810 */ /* 0x000fe20007ffe0ff */
[----:B------:R-:W-:Y:S02]  /*1bd30*/  ULDC UR10, c[0x0][0x228] ;  /* 0x00008a00000a7ab9 */ /* 0x000fe40000000800 */
[----:B------:R3:W-:Y:S04]  /*1bd40*/  @P5 STG.E desc[UR16][R10.64], R63 ;  /* 0x0000003f0a005986 */ /* 0x0007e8000c101910 */
[----:B------:R4:W-:Y:S01]  /*1bd50*/  @P1 STG.E desc[UR16][R20.64], R91 ;  /* 0x0000005b14001986 */ /* 0x0009e2000c101910 */
[----:B------:R-:W-:Y:S01]  /*1bd60*/  ISETP.LT.AND P1, PT, R16, UR4, !P3 ;  /* 0x0000000410007c0c */ /* 0x000fe2000df21270 */
[----:B------:R-:W-:-:S02]  /*1bd70*/  ULDC UR4, c[0x0][0x228] ;  /* 0x00008a0000047ab9 */ /* 0x000fc40000000800 */
[----:B------:R-:W-:Y:S01]  /*1bd80*/  ISETP.LT.AND P4, PT, R15, UR4, !P3 ;  /* 0x000000040f007c0c */ /* 0x000fe2000df81270 */
[C---:B-1----:R-:W-:Y:S01]  /*1bd90*/  IMAD.WIDE R4, R17.reuse, 0x4, R18 ;  /* 0x0000000411047825 */ /* 0x042fe200078e0212 */
[----:B------:R-:W-:Y:S01]  /*1bda0*/  ISETP.LT.AND P3, PT, R14, UR6, !P3 ;  /* 0x000000060e007c0c */ /* 0x000fe2000df61270 */
[----:B------:R-:W-:Y:S01]  /*1bdb0*/  @P6 STG.E desc[UR16][R60.64], R56 ;  /* 0x000000383c006986 */ /* 0x000fe2000c101910 */
[----:B------:R-:W-:Y:S01]  /*1bdc0*/  ULDC UR4, c[0x0][0x22c] ;  /* 0x00008b0000047ab9 */ /* 0x000fe20000000800 */
[----:B------:R-:W-:Y:S01]  /*1bdd0*/  IMAD.WIDE R6, R17, 0x4, R84 ;  /* 0x0000000411067825 */ /* 0x000fe200078e0254 */
[----:B------:R-:W-:Y:S01]  /*1bde0*/  ISETP.LT.AND P5, PT, R13, UR8, !P2 ;  /* 0x000000080d007c0c */ /* 0x000fe2000d7a1270 */
[----:B------:R-:W-:Y:S01]  /*1bdf0*/  ULDC UR6, c[0x0][0x228] ;  /* 0x00008a0000067ab9 */ /* 0x000fe20000000800 */
[----:B------:R-:W-:Y:S01]  /*1be00*/  ISETP.LT.AND P6, PT, R16, UR10, !P2 ;  /* 0x0000000a10007c0c */ /* 0x000fe2000d7c1270 */
[C---:B--2---:R-:W-:Y:S01]  /*1be10*/  IMAD.WIDE R8, R17.reuse, 0x4, R86 ;  /* 0x0000000411087825 */ /* 0x044fe200078e0256 */
[----:B------:R1:W-:Y:S01]  /*1be20*/  @P1 STG.E desc[UR16][R4.64], R28 ;  /* 0x0000001c04001986 */ /* 0x0003e2000c101910 */
[----:B------:R-:W-:Y:S01]  /*1be30*/  ISETP.GE.AND P1, PT, R0, UR4, PT ;  /* 0x0000000400007c0c */ /* 0x000fe2000bf26270 */
[----:B------:R-:W-:Y:S01]  /*1be40*/  ULDC UR4, c[0x0][0x228] ;  /* 0x00008a0000047ab9 */ /* 0x000fe20000000800 */
[----:B------:R-:W-:Y:S01]  /*1be50*/  VIADD R23, R17, UR28 ;  /* 0x0000001c11177c36 */ /* 0x000fe20008000000 */
[----:B------:R2:W-:Y:S01]  /*1be60*/  @P4 STG.E desc[UR16][R6.64], R120 ;  /* 0x0000007806004986 */ /* 0x0005e2000c101910 */
[----:B------:R-:W-:Y:S01]  /*1be70*/  ISETP.LT.AND P4, PT, R15, UR4, !P2 ;  /* 0x000000040f007c0c */ /* 0x000fe2000d781270 */
[----:B------:R-:W-:Y:S01]  /*1be80*/  ULDC UR4, c[0x0][0x228] ;  /* 0x00008a0000047ab9 */ /* 0x000fe20000000800 */
[----:B------:R-:W-:Y:S01]  /*1be90*/  ULDC UR8, c[0x0][0x228] ;  /* 0x00008a0000087ab9 */ /* 0x000fe20000000800 */
[----:B------:R2:W-:Y:S01]  /*1bea0*/  @P3 STG.E desc[UR16][R8.64], R24 ;  /* 0x0000001808003986 */ /* 0x0005e2000c101910 */
[----:B------:R-:W-:Y:S01]  /*1beb0*/  ISETP.LT.AND P2, PT, R14, UR4, !P2 ;  /* 0x000000040e007c0c */ /* 0x000fe2000d741270 */
[----:B---3--:R-:W-:Y:S01]  /*1bec0*/  IMAD.WIDE R10, R23, 0x4, R2 ;  /* 0x00000004170a7825 */ /* 0x008fe200078e0202 */
[----:B------:R-:W-:Y:S01]  /*1bed0*/  ISETP.LT.AND P3, PT, R13, UR6, !P0 ;  /* 0x000000060d007c0c */ /* 0x000fe2000c761270 */
[----:B------:R-:W-:Y:S01]  /*1bee0*/  ULDC UR10, c[0x0][0x228] ;  /* 0x00008a00000a7ab9 */ /* 0x000fe20000000800 */
[----:B------:R-:W-:Y:S01]  /*1bef0*/  IADD3 R0, R12, 0x14, RZ ;  /* 0x000000140c007810 */ /* 0x000fe20007ffe0ff */
[C---:B----4-:R-:W-:Y:S01]  /*1bf00*/  IMAD.WIDE R20, R23.reuse, 0x4, R18 ;  /* 0x0000000417147825 */ /* 0x050fe200078e0212 */
[----:B------:R3:W-:Y:S03]  /*1bf10*/  @P5 STG.E desc[UR16][R10.64], R96 ;  /* 0x000000600a005986 */ /* 0x0007e6000c101910 */
[----:B------:R-:W-:-:S02]  /*1bf20*/  VIADD R17, R23, UR28 ;  /* 0x0000001c17117c36 */ /* 0x000fc40008000000 */
[C---:B-1----:R-:W-:Y:S01]  /*1bf30*/  IMAD.WIDE R4, R23.reuse, 0x4, R84 ;  /* 0x0000000417047825 */ /* 0x042fe200078e0254 */
[----:B------:R1:W-:Y:S01]  /*1bf40*/  @P6 STG.E desc[UR16][R20.64], R92 ;  /* 0x0000005c14006986 */ /* 0x0003e2000c101910 */
[----:B------:R-:W-:Y:S01]  /*1bf50*/  ISETP.LT.AND P5, PT, R16, UR8, !P0 ;  /* 0x0000000810007c0c */ /* 0x000fe2000c7a1270 */
[----:B------:R-:W-:Y:S01]  /*1bf60*/  ULDC UR4, c[0x0][0x22c] ;  /* 0x00008b0000047ab9 */ /* 0x000fe20000000800 */
[----:B--2---:R-:W-:Y:S01]  /*1bf70*/  IMAD.WIDE R6, R23, 0x4, R86 ;  /* 0x0000000417067825 */ /* 0x004fe200078e0256 */
[----:B------:R-:W-:Y:S01]  /*1bf80*/  ISETP.LT.AND P6, PT, R15, UR10, !P0 ;  /* 0x0000000a0f007c0c */ /* 0x000fe2000c7c1270 */
[----:B------:R2:W-:Y:S01]  /*1bf90*/  @P4 STG.E desc[UR16][R4.64], R128 ;  /* 0x0000008004004986 */ /* 0x0005e2000c101910 */
[----:B------:R-:W-:Y:S01]  /*1bfa0*/  ULDC UR6, c[0x0][0x228] ;  /* 0x00008a0000067ab9 */ /* 0x000fe20000000800 */
[C---:B------:R-:W-:Y:S01]  /*1bfb0*/  IMAD.WIDE R8, R17.reuse, 0x4, R2 ;  /* 0x0000000411087825 */ /* 0x040fe200078e0202 */
[----:B------:R-:W-:Y:S01]  /*1bfc0*/  ISETP.GE.AND P4, PT, R0, UR4, PT ;  /* 0x0000000400007c0c */ /* 0x000fe2000bf86270 */
[----:B------:R-:W-:Y:S01]  /*1bfd0*/  @P2 STG.E desc[UR16][R6.64], R152 ;  /* 0x0000009806002986 */ /* 0x000fe2000c101910 */
[----:B------:R-:W-:Y:S01]  /*1bfe0*/  ULDC UR4, c[0x0][0x228] ;  /* 0x00008a0000047ab9 */ /* 0x000fe20000000800 */
[C---:B---3--:R-:W-:Y:S01]  /*1bff0*/  IMAD.WIDE R10, R17.reuse, 0x4, R18 ;  /* 0x00000004110a7825 */ /* 0x048fe200078e0212 */
[----:B------:R-:W-:Y:S01]  /*1c000*/  ULDC UR8, c[0x0][0x228] ;  /* 0x00008a0000087ab9 */ /* 0x000fe20000000800 */
[----:B------:R-:W-:Y:S01]  /*1c010*/  @P3 STG.E desc[UR16][R8.64], R57 ;  /* 0x0000003908003986 */ /* 0x000fe2000c101910 */
[----:B------:R-:W-:Y:S01]  /*1c020*/  ISETP.LT.AND P3, PT, R14, UR4, !P0 ;  /* 0x000000040e007c0c */ /* 0x000fe2000c761270 */
[----:B-1----:R-:W-:Y:S01]  /*1c030*/  IMAD.WIDE R20, R17, 0x4, R84 ;  /* 0x0000000411147825 */ /* 0x002fe200078e0254 */
[----:B------:R-:W-:Y:S01]  /*1c040*/  ULDC UR10, c[0x0][0x228] ;  /* 0x00008a00000a7ab9 */ /* 0x000fe20000000800 */
[----:B------:R-:W-:Y:S02]  /*1c050*/  @P5 STG.E desc[UR16][R10.64], R29 ;  /* 0x0000001d0a005986 */ /* 0x000fe4000c101910 */
[----:B------:R-:W-:Y:S01]  /*1c060*/  VIADD R0, R12, 0x15 ;  /* 0x000000150c007836 */ /* 0x000fe20000000000 */
[----:B------:R-:W-:Y:S01]  /*1c070*/  ISETP.LT.AND P0, PT, R13, UR6, !P1 ;  /* 0x000000060d007c0c */ /* 0x000fe2000cf01270 */
[----:B------:R1:W-:Y:S01]  /*1c080*/  @P6 STG.E desc[UR16][R20.64], R121 ;  /* 0x0000007914006986 */ /* 0x0003e2000c101910 */
[----:B------:R-:W-:Y:S01]  /*1c090*/  ULDC UR4, c[0x0][0x22c] ;  /* 0x00008b0000047ab9 */ /* 0x000fe20000000800 */
[----:B------:R-:W-:Y:S01]  /*1c0a0*/  ISETP.LT.AND P5, PT, R16, UR8, !P1 ;  /* 0x0000000810007c0c */ /* 0x000fe2000cfa1270 */
[----:B--2---:R-:W-:Y:S01]  /*1c0b0*/  IMAD.WIDE R4, R17, 0x4, R86 ;  /* 0x0000000411047825 */ /* 0x004fe200078e0256 */
[----:B------:R-:W-:Y:S01]  /*1c0c0*/  ISETP.LT.AND P6, PT, R15, UR10, !P1 ;  /* 0x0000000a0f007c0c */ /* 0x000fe2000cfc1270 */
[----:B------:R-:W-:Y:S01]  /*1c0d0*/  ULDC UR6, c[0x0][0x228] ;  /* 0x00008a0000067ab9 */ /* 0x000fe20000000800 */
[----:B------:R-:W-:Y:S01]  /*1c0e0*/  ISETP.GE.AND P2, PT, R0, UR4, PT ;  /* 0x0000000400007c0c */ /* 0x000fe2000bf46270 */
[----:B------:R-:W-:Y:S01]  /*1c0f0*/  ULDC UR4, c[0x0][0x22c] ;  /* 0x00008b0000047ab9 */ /* 0x000fe20000000800 */
[----:B------:R-:W-:Y:S01]  /*1c100*/  IADD3 R0, R12, 0x16, RZ ;  /* 0x000000160c007810 */ /* 0x000fe20007ffe0ff */
[----:B------:R2:W-:Y:S01]  /*1c110*/  @P3 STG.E desc[UR16][R4.64], R25 ;  /* 0x0000001904003986 */ /* 0x0005e2000c101910 */
[----:B------:R-:W-:Y:S01]  /*1c120*/  ULDC UR8, c[0x0][0x228] ;  /* 0x00008a0000087ab9 */ /* 0x000fe20000000800 */
[----:B------:R-:W-:Y:S01]  /*1c130*/  ULDC UR10, c[0x0][0x228] ;  /* 0x00008a00000a7ab9 */ /* 0x000fe20000000800 */
[----:B-1----:R-:W-:Y:S01]  /*1c140*/  VIADD R21, R17, UR28 ;  /* 0x0000001c11157c36 */ /* 0x002fe20008000000 */
[----:B------:R-:W-:Y:S01]  /*1c150*/  ISETP.GE.AND P3, PT, R0, UR4, PT ;  /* 0x0000000400007c0c */ /* 0x000fe2000bf66270 */
[----:B------:R-:W-:-:S02]  /*1c160*/  ULDC UR4, c[0x0][0x228] ;  /* 0x00008a0000047ab9 */ /* 0x000fc40000000800 */
[C---:B------:R-:W-:Y:S01]  /*1c170*/  IMAD.WIDE R6, R21.reuse, 0x4, R2 ;  /* 0x0000000415067825 */ /* 0x040fe200078e0202 */
[----:B------:R-:W-:Y:S01]  /*1c180*/  ISETP.LT.AND P1, PT, R14, UR4, !P1 ;  /* 0x000000040e007c0c */ /* 0x000fe2000cf21270 */
[----:B------:R-:W-:Y:S02]  /*1c190*/  ULDC UR4, c[0x0][0x228] ;  /* 0x00008a0000047ab9 */ /* 0x000fe40000000800 */
[C---:B------:R-:W-:Y:S01]  /*1c1a0*/  IMAD.WIDE R8, R21.reuse, 0x4, R18 ;  /* 0x0000000415087825 */ /* 0x040fe200078e0212 */
[----:B------:R1:W-:Y:S03]  /*1c1b0*/  @P0 STG.E desc[UR16][R6.64], R97 ;  /* 0x0000006106000986 */ /* 0x0003e6000c101910 */
[----:B------:R-:W-:Y:S01]  /*1c1c0*/  IMAD.WIDE R10, R21, 0x4, R84 ;  /* 0x00000004150a7825 */ /* 0x000fe200078e0254 */
[----:B------:R3:W-:Y:S01]  /*1c1d0*/  @P5 STG.E desc[UR16][R8.64], R93 ;  /* 0x0000005d08005986 */ /* 0x0007e2000c101910 */
[----:B------:R-:W-:Y:S01]  /*1c1e0*/  ISETP.LT.AND P0, PT, R13, UR4, !P4 ;  /* 0x000000040d007c0c */ /* 0x000fe2000e701270 */
[----:B------:R-:W-:-:S02]  /*1c1f0*/  ULDC UR4, c[0x0][0x228] ;  /* 0x00008a0000047ab9 */ /* 0x000fc40000000800 */
[----:B------:R4:W-:Y:S01]  /*1c200*/  @P6 STG.E desc[UR16][R10.64], R129 ;  /* 0x000000810a006986 */ /* 0x0009e2000c101910 */
[----:B------:R-:W-:Y:S01]  /*1c210*/  ISETP.LT.AND P6, PT, R16, UR6, !P4 ;  /* 0x0000000610007c0c */ /* 0x000fe2000e7c1270 */
[----:B------:R-:W-:Y:S01]  /*1c220*/  VIADD R17, R21, UR28 ;  /* 0x0000001c15117c36 */ /* 0x000fe20008000000 */
[----:B------:R-:W-:Y:S01]  /*1c230*/  ISETP.LT.AND P5, PT, R15, UR4, !P4 ;  /* 0x000000040f007c0c */ /* 0x000fe2000e7a1270 */
[----:B--2---:R-:W-:Y:S01]  /*1c240*/  IMAD.WIDE R4, R21, 0x4, R86 ;  /* 0x0000000415047825 */ /* 0x004fe200078e0256 */
[----:B------:R-:W-:Y:S01]  /*1c250*/  ISETP.LT.AND P4, PT, R14, UR8, !P4 ;  /* 0x000000080e007c0c */ /* 0x000fe2000e781270 */
[----:B------:R-:W-:Y:S01]  /*1c260*/  ULDC UR4, c[0x0][0x22c] ;  /* 0x00008b0000047ab9 */ /* 0x000fe20000000800 */
[----:B------:R-:W-:Y:S01]  /*1c270*/  ULDC UR6, c[0x0][0x228] ;  /* 0x00008a0000067ab9 */ /* 0x000fe20000000800 */
[----:B------:R-:W-:Y:S02]  /*1c280*/  VIADD R0, R12, 0x17 ;  /* 0x000000170c007836 */ /* 0x000fe40000000000 */
[----:B-1----:R-:W-:Y:S01]  /*1c290*/  IMAD.WIDE R6, R17, 0x4, R2 ;  /* 0x0000000411067825 */ /* 0x002fe200078e0202 */
[----:B------:R1:W-:Y:S01]  /*1c2a0*/  @P1 STG.E desc[UR16][R4.64], R153 ;  /* 0x0000009904001986 */ /* 0x0003e2000c101910 */
[----:B------:R-:W-:-:S02]  /*1c2b0*/  ULDC UR8, c[0x0][0x228] ;  /* 0x00008a0000087ab9 */ /* 0x000fc40000000800 */
[C---:B---3--:R-:W-:Y:S01]  /*1c2c0*/  IMAD.WIDE R8, R17.reuse, 0x4, R18 ;  /* 0x0000000411087825 */ /* 0x048fe200078e0212 */
[----:B------:R-:W-:Y:S01]  /*1c2d0*/  ISETP.GE.AND P1, PT, R0, UR4, PT ;  /* 0x0000000400007c0c */ /* 0x000fe2000bf26270 */
[----:B------:R-:W-:Y:S02]  /*1c2e0*/  ULDC UR4, c[0x0][0x228] ;  /* 0x00008a0000047ab9 */ /* 0x000fe40000000800 */
[C---:B----4-:R-:W-:Y:S01]  /*1c2f0*/  IMAD.WIDE R10, R17.reuse, 0x4, R84 ;  /* 0x00000004110a7825 */ /* 0x050fe200078e0254 */
[----:B------:R2:W-:Y:S03]  /*1c300*/  @P0 STG.E desc[UR16][R6.64], R58 ;  /* 0x0000003a06000986 */ /* 0x0005e6000c101910 */
[----:B------:R-:W-:Y:S01]  /*1c310*/  IMAD.WIDE R20, R17, 0x4, R86 ;  /* 0x0000000411147825 */ /* 0x000fe200078e0256 */
[----:B------:R3:W-:Y:S01]  /*1c320*/  @P6 STG.E desc[UR16][R8.64], R30 ;  /* 0x0000001e08006986 */ /* 0x0007e2000c101910 */
[----:B------:R-:W-:Y:S01]  /*1c330*/  ISETP.LT.AND P0, PT, R13, UR4, !P2 ;  /* 0x000000040d007c0c */ /* 0x000fe2000d701270 */
[----:B------:R-:W-:-:S02]  /*1c340*/  ULDC UR4, c[0x0][0x228] ;  /* 0x00008a0000047ab9 */ /* 0x000fc40000000800 */
[----:B------:R4:W-:Y:S01]  /*1c350*/  @P5 STG.E desc[UR16][R10.64], R122 ;  /* 0x0000007a0a005986 */ /* 0x0009e2000c101910 */
[----:B------:R-:W-:Y:S01]  /*1c360*/  ISETP.LT.AND P5, PT, R15, UR6, !P2 ;  /* 0x000000060f007c0c */ /* 0x000fe2000d7a1270 */
[----:B------:R-:W-:Y:S01]  /*1c370*/  VIADD R0, R12, 0x18 ;  /* 0x000000180c007836 */ /* 0x000fe20000000000 */
[----:B------:R-:W-:Y:S01]  /*1c380*/  IADD3 R17, R17, UR28, RZ ;  /* 0x0000001c11117c10 */ /* 0x000fe2000fffe0ff */
[----:B------:R4:W-:Y:S01]  /*1c390*/  @P4 STG.E desc[UR16][R20.64], R26 ;  /* 0x0000001a14004986 */ /* 0x0009e2000c101910 */
[----:B------:R-:W-:Y:S01]  /*1c3a0*/  ISETP.LT.AND P4, PT, R16, UR4, !P2 ;  /* 0x0000000410007c0c */ /* 0x000fe2000d781270 */
[----:B------:R-:W-:Y:S01]  /*1c3b0*/  ULDC UR4, c[0x0][0x22c] ;  /* 0x00008b0000047ab9 */ /* 0x000fe20000000800 */
[----:B------:R-:W-:Y:S01]  /*1c3c0*/  ISETP.LT.AND P2, PT, R14, UR8, !P2 ;  /* 0x000000080e007c0c */ /* 0x000fe2000d741270 */
[----:B-1----:R-:W-:Y:S01]  /*1c3d0*/  IMAD.WIDE R4, R17, 0x4, R2 ;  /* 0x0000000411047825 */ /* 0x002fe200078e0202 */
[----:B------:R-:W-:Y:S01]  /*1c3e0*/  ISETP.LT.AND P6, PT, R13, UR10, !P3 ;  /* 0x0000000a0d007c0c */ /* 0x000fe2000dfc1270 */
[----:B------:R-:W-:Y:S01]  /*1c3f0*/  ULDC UR6, c[0x0][0x228] ;  /* 0x00008a0000067ab9 */ /* 0x000fe20000000800 */
[----:B------:R-:W-:Y:S01]  /*1c400*/  ULDC UR8, c[0x0][0x228] ;  /* 0x00008a0000087ab9 */ /* 0x000fe20000000800 */
[C---:B--2---:R-:W-:Y:S01]  /*1c410*/  IMAD.WIDE R6, R17.reuse, 0x4, R18 ;  /* 0x0000000411067825 */ /* 0x044fe200078e0212 */
[----:B------:R1:W-:Y:S03]  /*1c420*/  @P0 STG.E desc[UR16][R4.64], R98 ;  /* 0x0000006204000986 */ /* 0x0003e6000c101910 */
[----:B---3--:R-:W-:Y:S01]  /*1c430*/  IMAD.WIDE R8, R17, 0x4, R84 ;  /* 0x0000000411087825 */ /* 0x008fe200078e0254 */
[----:B------:R-:W-:-:S03]  /*1c440*/  ISETP.GE.AND P0, PT, R0, UR4, PT ;  /* 0x0000000400007c0c */ /* 0x000fc6000bf06270 */
[C---:B----4-:R-:W-:Y:S01]  /*1c450*/  IMAD.WIDE R10, R17.reuse, 0x4, R86 ;  /* 0x00000004110a7825 */ /* 0x050fe200078e0256 */
[----:B------:R2:W-:Y:S01]  /*1c460*/  @P4 STG.E desc[UR16][R6.64], R94 ;  /* 0x0000005e06004986 */ /* 0x0005e2000c101910 */
[----:B------:R-:W-:Y:S01]  /*1c470*/  ULDC UR4, c[0x0][0x228] ;  /* 0x00008a0000047ab9 */ /* 0x000fe20000000800 */
[----:B------:R-:W-:Y:S02]  /*1c480*/  ULDC UR10, c[0x0][0x228] ;  /* 0x00008a00000a7ab9 */ /* 0x000fe40000000800 */
[----:B------:R3:W-:Y:S04]  /*1c490*/  @P5 STG.E desc[UR16][R8.64], R130 ;  /* 0x0000008208005986 */ /* 0x0007e8000c101910 */
[----:B------:R4:W-:Y:S01]  /*1c4a0*/  @P2 STG.E desc[UR16][R10.64], R154 ;  /* 0x0000009a0a002986 */ /* 0x0009e2000c101910 */
[----:B------:R-:W-:Y:S01]  /*1c4b0*/  ISETP.LT.AND P2, PT, R16, UR4, !P3 ;  /* 0x0000000410007c0c */ /* 0x000fe2000df41270 */
[----:B------:R-:W-:Y:S01]  /*1c4c0*/  ULDC UR4, c[0x0][0x228] ;  /* 0x00008a0000047ab9 */ /* 0x000fe20000000800 */
[----:B------:R-:W-:Y:S01]  /*1c4d0*/  VIADD R23, R17, UR28 ;  /* 0x0000001c11177c36 */ /* 0x000fe20008000000 */
[----:B------:R-:W-:Y:S01]  /*1c4e0*/  ISETP.LT.AND P4, PT, R15, UR4, !P3 ;  /* 0x000000040f007c0c */ /* 0x000fe2000df81270 */
[----:B------:R-:W-:Y:S01]  /*1c4f0*/  ULDC UR4, c[0x0][0x22c] ;  /* 0x00008b0000047ab9 */ /* 0x000fe20000000800 */
[----:B------:R-:W-:Y:S01]  /*1c500*/  ISETP.LT.AND P3, PT, R14, UR6, !P3 ;  /* 0x000000060e007c0c */ /* 0x000fe2000df61270 */
[----:B------:R-:W-:Y:S01]  /*1c510*/  IMAD.WIDE R20, R23, 0x4, R2 ;  /* 0x0000000417147825 */ /* 0x000fe200078e0202 */
[----:B------:R-:W-:Y:S01]  /*1c520*/  IADD3 R0, R12, 0x19, RZ ;  /* 0x000000190c007810 */ /* 0x000fe20007ffe0ff */
[----:B------:R-:W-:-:S02]  /*1c530*/  ULDC UR6, c[0x0][0x228] ;  /* 0x00008a0000067ab9 */ /* 0x000fc40000000800 */
[C---:B-1----:R-:W-:Y:S01]  /*1c540*/  IMAD.WIDE R4, R23.reuse, 0x4, R18 ;  /* 0x0000000417047825 */ /* 0x042fe200078e0212 */
[----:B------:R1:W-:Y:S03]  /*1c550*/  @P6 STG.E desc[UR16][R20.64], R59 ;  /* 0x0000003b14006986 */ /* 0x0003e6000c101910 */
[----:B--2---:R-:W-:Y:S01]  /*1c560*/  IMAD.WIDE R6, R23, 0x4, R84 ;  /* 0x0000000417067825 */ /* 0x004fe200078e0254 */
[----:B------:R2:W-:Y:S01]  /*1c570*/  @P2 STG.E desc[UR16][R4.64], R31 ;  /* 0x0000001f04002986 */ /* 0x0005e2000c101910 */
[----:B------:R-:W-:Y:S01]  /*1c580*/  ISETP.LT.AND P5, PT, R13, UR8, !P1 ;  /* 0x000000080d007c0c */ /* 0x000fe2000cfa1270 */
[----:B------:R-:W-:Y:S01]  /*1c590*/  ULDC UR8, c[0x0][0x228] ;  /* 0x00008a0000087ab9 */ /* 0x000fe20000000800 */
[----:B------:R-:W-:Y:S01]  /*1c5a0*/  ISETP.GE.AND P2, PT, R0, UR4, PT ;  /* 0x0000000400007c0c */ /* 0x000fe2000bf46270 */
[----:B---3--:R-:W-:Y:S01]  /*1c5b0*/  IMAD.WIDE R8, R23, 0x4, R86 ;  /* 0x0000000417087825 */ /* 0x008fe200078e0256 */
[----:B------:R-:W-:Y:S01]  /*1c5c0*/  ISETP.LT.AND P6, PT, R16, UR10, !P1 ;  /* 0x0000000a10007c0c */ /* 0x000fe2000cfc1270 */
[----:B------:R-:W-:Y:S01]  /*1c5d0*/  ULDC UR4, c[0x0][0x228] ;  /* 0x00008a0000047ab9 */ /* 0x000fe20000000800 */
[----:B------:R3:W-:Y:S01]  /*1c5e0*/  @P4 STG.E desc[UR16][R6.64], R123 ;  /* 0x0000007b06004986 */ /* 0x0007e2000c101910 */
[----:B------:R-:W-:Y:S01]  /*1c5f0*/  ISETP.LT.AND P4, PT, R15, UR4, !P1 ;  /* 0x000000040f007c0c */ /* 0x000fe2000cf81270 */
[----:B------:R-:W-:Y:S01]  /*1c600*/  VIADD R17, R23, UR28 ;  /* 0x0000001c17117c36 */ /* 0x000fe20008000000 */
[----:B------:R-:W-:Y:S01]  /*1c610*/  ULDC UR4, c[0x0][0x228] ;  /* 0x00008a0000047ab9 */ /* 0x000fe20000000800 */
[----:B------:R3:W-:Y:S01]  /*1c620*/  @P3 STG.E desc[UR16][R8.64], R27 ;  /* 0x0000001b08003986 */ /* 0x0007e2000c101910 */
[----:B------:R-:W-:Y:S01]  /*1c630*/  ISETP.LT.AND P1, PT, R14, UR4, !P1 ;  /* 0x000000040e007c0c */ /* 0x000fe2000cf21270 */
[----:B----4-:R-:W-:Y:S01]  /*1c640*/  IMAD.WIDE R10, R17, 0x4, R2 ;  /* 0x00000004110a7825 */ /* 0x010fe200078e0202 */
[----:B------:R-:W-:Y:S01]  /*1c650*/  ISETP.LT.AND P3, PT, R13, UR6, !P0 ;  /* 0x000000060d007c0c */ /* 0x000fe2000c761270 */
[----:B------:R-:W-:Y:S01]  /*1c660*/  ULDC UR10, c[0x0][0x228] ;  /* 0x00008a00000a7ab9 */ /* 0x000fe20000000800 */
[----:B------:R-:W-:Y:S01]  /*1c670*/  IADD3 R0, R12, 0x1a, RZ ;  /* 0x0000001a0c007810 */ /* 0x000fe20007ffe0ff */
[C---:B-1----:R-:W-:Y:S01]  /*1c680*/  IMAD.WIDE R20, R17.reuse, 0x4, R18 ;  /* 0x0000000411147825 */ /* 0x042fe200078e0212 */
[----:B------:R1:W-:Y:S03]  /*1c690*/  @P5 STG.E desc[UR16][R10.64], R99 ;  /* 0x000000630a005986 */ /* 0x0003e6000c101910 */
[----:B------:R-:W-:-:S02]  /*1c6a0*/  VIADD R23, R17, UR28 ;  /* 0x0000001c11177c36 */ /* 0x000fc40008000000 */
[C---:B--2---:R-:W-:Y:S01]  /*1c6b0*/  IMAD.WIDE R4, R17.reuse, 0x4, R84 ;  /* 0x0000000411047825 */ /* 0x044fe200078e0254 */
[----:B------:R2:W-:Y:S01]  /*1c6c0*/  @P6 STG.E desc[UR16][R20.64], R95 ;  /* 0x0000005f14006986 */ /* 0x0005e2000c101910 */
[----:B------:R-:W-:Y:S01]  /*1c6d0*/  ISETP.LT.AND P5, PT, R16, UR8, !P0 ;  /* 0x0000000810007c0c */ /* 0x000fe2000c7a1270 */
[----:B------:R-:W-:Y:S01]  /*1c6e0*/  ULDC UR4, c[0x0][0x22c] ;  /* 0x00008b0000047ab9 */ /* 0x000fe20000000800 */
[----:B---3--:R-:W-:Y:S01]  /*1c6f0*/  IMAD.WIDE R6, R17, 0x4, R86 ;  /* 0x0000000411067825 */ /* 0x008fe200078e0256 */
[----:B------:R-:W-:Y:S01]  /*1c700*/  ISETP.LT.AND P6, PT, R15, UR10, !P0 ;  /* 0x0000000a0f007c0c */ /* 0x000fe2000c7c1270 */
[----:B------:R3:W-:Y:S01]  /*1c710*/  @P4 STG.E desc[UR16][R4.64], R131 ;  /* 0x0000008304004986 */ /* 0x0007e2000c101910 */
[----:B------:R-:W-:Y:S01]  /*1c720*/  ULDC UR6, c[0x0][0x228] ;  /* 0x00008a0000067ab9 */ /* 0x000fe20000000800 */
[C---:B------:R-:W-:Y:S01]  /*1c730*/  IMAD.WIDE R8, R23.reuse, 0x4, R2 ;  /* 0x0000000417087825 */ /* 0x040fe200078e0202 */
[----:B------:R-:W-:Y:S01]  /*1c740*/  ISETP.GE.AND P4, PT, R0, UR4, PT ;  /* 0x0000000400007c0c */ /* 0x000fe2000bf86270 */
[----:B------:R4:W-:Y:S01]  /*1c750*/  @P1 STG.E desc[UR16][R6.64], R155 ;  /* 0x0000009b06001986 */ /* 0x0009e2000c101910 */
[----:B------:R-:W-:Y:S01]  /*1c760*/  ULDC UR4, c[0x0][0x228] ;  /* 0x00008a0000047ab9 */ /* 0x000fe20000000800 */
[C---:B-1----:R-:W-:Y:S01]  /*1c770*/  IMAD.WIDE R10, R23.reuse, 0x4, R18 ;  /* 0x00000004170a7825 */ /* 0x042fe200078e0212 */
[----:B------:R-:W-:Y:S01]  /*1c780*/  ULDC UR8, c[0x0][0x228] ;  /* 0x00008a0000087ab9 */ /* 0x000fe20000000800 */
[----:B------:R1:W-:Y:S01]  /*1c790*/  @P3 STG.E desc[UR16][R8.64], R124 ;  /* 0x0000007c08003986 */ /* 0x0003e2000c101910 */
[----:B------:R-:W-:Y:S01]  /*1c7a0*/  ISETP.LT.AND P3, PT, R14, UR4, !P0 ;  /* 0x000000040e007c0c */ /* 0x000fe2000c761270 */
[----:B--2---:R-:W-:Y:S01]  /*1c7b0*/  IMAD.WIDE R20, R23, 0x4, R84 ;  /* 0x0000000417147825 */ /* 0x004fe200078e0254 */
[----:B------:R-:W-:Y:S01]  /*1c7c0*/  ULDC UR10, c[0x0][0x228] ;  /* 0x00008a00000a7ab9 */ /* 0x000fe20000000800 */
[----:B------:R2:W-:Y:S02]  /*1c7d0*/  @P5 STG.E desc[UR16][R10.64], R64 ;  /* 0x000000400a005986 */ /* 0x0005e4000c101910 */
[----:B------:R-:W-:Y:S01]  /*1c7e0*/  VIADD R0, R12, 0x1b ;  /* 0x0000001b0c007836 */ /* 0x000fe20000000000 */
[----:B------:R-:W-:Y:S01]  /*1c7f0*/  ISETP.LT.AND P1, PT, R13, UR6, !P2 ;  /* 0x000000060d007c0c */ /* 0x000fe2000d721270 */
[----:B------:R-:W-:Y:S01]  /*1c800*/  @P6 STG.E desc[UR16][R20.64], R160 ;  /* 0x000000a014006986 */ /* 0x000fe2000c101910 */
[----:B------:R-:W-:Y:S01]  /*1c810*/  ULDC UR4, c[0x0][0x22c] ;  /* 0x00008b0000047ab9 */ /* 0x000fe20000000800 */
[----:B------:R-:W-:Y:S01]  /*1c820*/  ISETP.LT.AND P5, PT, R16, UR8, !P2 ;  /* 0x0000000810007c0c */ /* 0x000fe2000d7a1270 */
[----:B---3--:R-:W-:Y:S01]  /*1c830*/  IMAD.WIDE R4, R23, 0x4, R86 ;  /* 0x0000000417047825 */ /* 0x008fe200078e0256 */
[----:B------:R-:W-:Y:S01]  /*1c840*/  ISETP.LT.AND P6, PT, R15, UR10, !P2 ;  /* 0x0000000a0f007c0c */ /* 0x000fe2000d7c1270 */
[----:B------:R-:W-:Y:S01]  /*1c850*/  ULDC UR6, c[0x0][0x228] ;  /* 0x00008a0000067ab9 */ /* 0x000fe20000000800 */
[----:B------:R-:W-:Y:S01]  /*1c860*/  ISETP.GE.AND P0, PT, R0, UR4, PT ;  /* 0x0000000400007c0c */ /* 0x000fe2000bf06270 */
[----:B------:R-:W-:Y:S01]  /*1c870*/  VIADD R17, R23, UR28 ;  /* 0x0000001c17117c36 */ /* 0x000fe20008000000 */
[----:B------:R-:W-:Y:S01]  /*1c880*/  IADD3 R0, R12, 0x1c, RZ ;  /* 0x0000001c0c007810 */ /* 0x000fe20007ffe0ff */
[----:B------:R-:W-:Y:S01]  /*1c890*/  ULDC UR4, c[0x0][0x22c] ;  /* 0x00008b0000047ab9 */ /* 0x000fe20000000800 */
[----:B------:R3:W-:Y:S01]  /*1c8a0*/  @P3 STG.E desc[UR16][R4.64], R32 ;  /* 0x0000002004003986 */ /* 0x0007e2000c101910 */
[C---:B----4-:R-:W-:Y:S01]  /*1c8b0*/  IMAD.WIDE R6, R17.reuse, 0x4, R2 ;  /* 0x0000000411067825 */ /* 0x050fe200078e0202 */
[----:B------:R-:W-:Y:S01]  /*1c8c0*/  ISETP.GE.AND P3, PT, R0, UR4, PT ;  /* 0x0000000400007c0c */ /* 0x000fe2000bf66270 */
[----:B------:R-:W-:Y:S01]  /*1c8d0*/  ULDC UR4, c[0x0][0x228] ;  /* 0x00008a0000047ab9 */ /* 0x000fe20000000800 */
[----:B------:R-:W-:Y:S01]  /*1c8e0*/  ULDC UR8, c[0x0][0x228] ;  /* 0x00008a0000087ab9 */ /* 0x000fe20000000800 */
[C---:B-1----:R-:W-:Y:S01]  /*1c8f0*/  IMAD.WIDE R8, R17.reuse, 0x4, R18 ;  /* 0x0000000411087825 */ /* 0x042fe200078e0212 */
[----:B------:R-:W-:Y:S01]  /*1c900*/  ISETP.LT.AND P2, PT, R14, UR4, !P2 ;  /* 0x000000040e007c0c */ /* 0x000fe2000d741270 */
[----:B------:R-:W-:Y:S01]  /*1c910*/  ULDC UR4, c[0x0][0x228] ;  /* 0x00008a0000047ab9 */ /* 0x000fe20000000800 */
[----:B------:R-:W-:Y:S01]  /*1c920*/  ULDC UR10, c[0x0][0x228] ;  /* 0x00008a00000a7ab9 */ /* 0x000fe20000000800 */
[----:B--2---:R-:W-:Y:S01]  /*1c930*/  IMAD.WIDE R10, R17, 0x4, R84 ;  /* 0x00000004110a7825 */ /* 0x004fe200078e0254 */
        /* <DEDUP_REMOVED lines=9> */
[----:B---3--:R-:W-:Y:S01]  /*1c9d0*/  IMAD.WIDE R4, R17, 0x4, R86 ;  /* 0x0000000411047825 */ /* 0x008fe200078e0256 */
[----:B------:R-:W-:Y:S01]  /*1c9e0*/  ISETP.LT.AND P4, PT, R14, UR8, !P4 ;  /* 0x000000080e007c0c */ /* 0x000fe2000e781270 */
[----:B------:R-:W-:Y:S01]  /*1c9f0*/  ULDC UR6, c[0x0][0x228] ;  /* 0x00008a0000067ab9 */ /* 0x000fe20000000800 */
[----:B------:R-:W-:Y:S01]  /*1ca00*/  ULDC UR8, c[0x0][0x228] ;  /* 0x00008a0000087ab9 */ /* 0x000fe20000000800 */
[----:B------:R-:W-:-:S02]  /*1ca10*/  VIADD R0, R12, 0x1d ;  /* 0x0000001d0c007836 */ /* 0x000fc40000000000 */
[C---:B-1----:R-:W-:Y:S01]  /*1ca20*/  IMAD.WIDE R6, R23.reuse, 0x4, R2 ;  /* 0x0000000417067825 */ /* 0x042fe200078e0202 */
[----:B------:R1:W-:Y:S03]  /*1ca30*/  @P2 STG.E desc[UR16][R4.64], R164 ;  /* 0x000000a404002986 */ /* 0x0003e6000c101910 */
[C---:B--2---:R-:W-:Y:S01]  /*1ca40*/  IMAD.WIDE R8, R23.reuse, 0x4, R18 ;  /* 0x0000000417087825 */ /* 0x044fe200078e0212 */
        /* <DEDUP_REMOVED lines=15> */
[----:B------:R-:W-:Y:S02]  /*1cb40*/  ISETP.LT.AND P0, PT, R14, UR8, !P0 ;  /* 0x000000080e007c0c */ /* 0x000fe4000c701270 */
[----:B------:R-:W-:Y:S01]  /*1cb50*/  ISETP.LT.AND P6, PT, R13, UR10, !P3 ;  /* 0x0000000a0d007c0c */ /* 0x000fe2000dfc1270 */
[C---:B-1----:R-:W-:Y:S01]  /*1cb60*/  IMAD.WIDE R4, R23.reuse, 0x4, R2 ;  /* 0x0000000417047825 */ /* 0x042fe200078e0202 */
[----:B------:R-:W-:Y:S01]  /*1cb70*/  ULDC UR6, c[0x0][0x228] ;  /* 0x00008a0000067ab9 */ /* 0x000fe20000000800 */
[----:B------:R-:W-:Y:S01]  /*1cb80*/  ULDC UR8, c[0x0][0x228] ;  /* 0x00008a0000087ab9 */ /* 0x000fe20000000800 */
[----:B------:R-:W-:Y:S01]  /*1cb90*/  ULDC UR10, c[0x0][0x228] ;  /* 0x00008a00000a7ab9 */ /* 0x000fe20000000800 */
[C---:B--2---:R-:W-:Y:S01]  /*1cba0*/  IMAD.WIDE R6, R23.reuse, 0x4, R18 ;  /* 0x0000000417067825 */ /* 0x044fe200078e0212 */
[----:B------:R1:W-:Y:S03]  /*1cbb0*/  @P1 STG.E desc[UR16][R4.64], R101 ;  /* 0x0000006504001986 */ /* 0x0003e6000c101910 */
[----:B------:R-:W-:-:S02]  /*1cbc0*/  VIADD R17, R23, UR28 ;  /* 0x0000001c17117c36 */ /* 0x000fc40008000000 */
[----:B---3--:R-:W-:Y:S01]  /*1cbd0*/  IMAD.WIDE R8, R23, 0x4, R84 ;  /* 0x0000000417087825 */ /* 0x008fe200078e0254 */
[----:B------:R-:W-:-:S03]  /*1cbe0*/  ISETP.GE.AND P1, PT, R0, UR4, PT ;  /* 0x0000000400007c0c */ /* 0x000fc6000bf26270 */
[----:B----4-:R-:W-:Y:S01]  /*1cbf0*/  IMAD.WIDE R10, R23, 0x4, R86 ;  /* 0x00000004170a7825 */ /* 0x010fe200078e0256 */
[----:B------:R2:W-:Y:S01]  /*1cc00*/  @P4 STG.E desc[UR16][R6.64], R133 ;  /* 0x0000008506004986 */ /* 0x0005e2000c101910 */
[----:B------:R-:W-:Y:S02]  /*1cc10*/  ULDC UR4, c[0x0][0x228] ;  /* 0x00008a0000047ab9 */ /* 0x000fe40000000800 */
[----:B------:R-:W-:Y:S01]  /*1cc20*/  IMAD.WIDE R20, R17, 0x4, R2 ;  /* 0x0000000411147825 */ /* 0x000fe200078e0202 */
[----:B------:R3:W-:Y:S04]  /*1cc30*/  @P5 STG.E desc[UR16][R8.64], R185 ;  /* 0x000000b908005986 */ /* 0x0007e8000c101910 */
[----:B------:R4:W-:Y:S01]  /*1cc40*/  @P0 STG.E desc[UR16][R10.64], R165 ;  /* 0x000000a50a000986 */ /* 0x0009e2000c101910 */
[----:B------:R-:W-:Y:S01]  /*1cc50*/  ISETP.LT.AND P0, PT, R16, UR4, !P3 ;  /* 0x0000000410007c0c */ /* 0x000fe2000df01270 */
[----:B------:R-:W-:-:S02]  /*1cc60*/  ULDC UR4, c[0x0][0x228] ;  /* 0x00008a0000047ab9 */ /* 0x000fc40000000800 */
[----:B------:R4:W-:Y:S01]  /*1cc70*/  @P6 STG.E desc[UR16][R20.64], R126 ;  /* 0x0000007e14006986 */ /* 0x0009e2000c101910 */
[----:B------:R-:W-:Y:S01]  /*1cc80*/  ISETP.LT.AND P6, PT, R15, UR4, !P3 ;  /* 0x000000040f007c0c */ /* 0x000fe2000dfc1270 */
[C---:B-1----:R-:W-:Y:S01]  /*1cc90*/  IMAD.WIDE R4, R17.reuse, 0x4, R18 ;  /* 0x0000000411047825 */ /* 0x042fe200078e0212 */
[----:B------:R-:W-:Y:S01]  /*1cca0*/  ISETP.LT.AND P3, PT, R14, UR6, !P3 ;  /* 0x000000060e007c0c */ /* 0x000fe2000df61270 */
[----:B------:R-:W-:Y:S01]  /*1ccb0*/  ULDC UR4, c[0x0][0x22c] ;  /* 0x00008b0000047ab9 */ /* 0x000fe20000000800 */
[----:B------:R-:W-:Y:S01]  /*1ccc0*/  IADD3 R0, R12, 0x1f, RZ ;  /* 0x0000001f0c007810 */ /* 0x000fe20007ffe0ff */
[----:B--2---:R-:W-:Y:S01]  /*1ccd0*/  IMAD.WIDE R6, R17, 0x4, R84 ;  /* 0x0000000411067825 */ /* 0x004fe200078e0254 */
[----:B------:R-:W-:Y:S01]  /*1cce0*/  ISETP.LT.AND P4, PT, R13, UR8, !P2 ;  /* 0x000000080d007c0c */ /* 0x000fe2000d781270 */
[----:B------:R-:W-:Y:S01]  /*1ccf0*/  ULDC UR6, c[0x0][0x228] ;  /* 0x00008a0000067ab9 */ /* 0x000fe20000000800 */
[----:B------:R-:W-:Y:S01]  /*1cd00*/  ISETP.LT.AND P5, PT, R16, UR10, !P2 ;  /* 0x0000000a10007c0c */ /* 0x000fe2000d7a1270 */
[C---:B---3--:R-:W-:Y:S01]  /*1cd10*/  IMAD.WIDE R8, R17.reuse, 0x4, R86 ;  /* 0x0000000411087825 */ /* 0x048fe200078e0256 */
[----:B------:R1:W-:Y:S01]  /*1cd20*/  @P0 STG.E desc[UR16][R4.64], R66 ;  /* 0x0000004204000986 */ /* 0x0003e2000c101910 */
[----:B------:R-:W-:Y:S01]  /*1cd30*/  ISETP.GE.AND P0, PT, R0, UR4, PT ;  /* 0x0000000400007c0c */ /* 0x000fe2000bf06270 */
[----:B------:R-:W-:Y:S01]  /*1cd40*/  ULDC UR4, c[0x0][0x228] ;  /* 0x00008a0000047ab9 */ /* 0x000fe20000000800 */
[----:B------:R-:W-:Y:S01]  /*1cd50*/  VIADD R23, R17, UR28 ;  /* 0x0000001c11177c36 */ /* 0x000fe20008000000 */
[----:B------:R2:W-:Y:S01]  /*1cd60*/  @P6 STG.E desc[UR16][R6.64], R162 ;  /* 0x000000a206006986 */ /* 0x0005e2000c101910 */
[----:B------:R-:W-:Y:S01]  /*1cd70*/  ULDC UR8, c[0x0][0x228] ;  /* 0x00008a0000087ab9 */ /* 0x000fe20000000800 */
[----:B------:R-:W-:-:S02]  /*1cd80*/  ULDC UR10, c[0x0][0x228] ;  /* 0x00008a00000a7ab9 */ /* 0x000fc40000000800 */
[----:B------:R3:W-:Y:S01]  /*1cd90*/  @P3 STG.E desc[UR16][R8.64], R34 ;  /* 0x0000002208003986 */ /* 0x0007e2000c101910 */
[----:B------:R-:W-:Y:S01]  /*1cda0*/  ISETP.LT.AND P3, PT, R15, UR4, !P2 ;  /* 0x000000040f007c0c */ /* 0x000fe2000d761270 */
[----:B----4-:R-:W-:Y:S01]  /*1cdb0*/  IMAD.WIDE R10, R23, 0x4, R2 ;  /* 0x00000004170a7825 */ /* 0x010fe200078e0202 */
[----:B------:R-:W-:-:S03]  /*1cdc0*/  ULDC UR4, c[0x0][0x228] ;  /* 0x00008a0000047ab9 */ /* 0x000fc60000000800 */
[----:B------:R-:W-:Y:S01]  /*1cdd0*/  IMAD.WIDE R20, R23, 0x4, R18 ;  /* 0x0000000417147825 */ /* 0x000fe200078e0212 */
[----:B------:R4:W-:Y:S01]  /*1cde0*/  @P4 STG.E desc[UR16][R10.64], R102 ;  /* 0x000000660a004986 */ /* 0x0009e2000c101910 */
[----:B------:R-:W-:Y:S01]  /*1cdf0*/  ISETP.LT.AND P2, PT, R14, UR4, !P2 ;  /* 0x000000040e007c0c */ /* 0x000fe2000d741270 */
[----:B------:R-:W-:Y:S01]  /*1ce00*/  ULDC UR4, c[0x0][0x22c] ;  /* 0x00008b0000047ab9 */ /* 0x000fe20000000800 */
[----:B------:R-:W-:Y:S01]  /*1ce10*/  ISETP.LT.AND P6, PT, R13, UR6, !P1 ;  /* 0x000000060d007c0c */ /* 0x000fe2000cfc1270 */
[----:B------:R4:W-:Y:S01]  /*1ce20*/  @P5 STG.E desc[UR16][R20.64], R134 ;  /* 0x0000008614005986 */ /* 0x0009e2000c101910 */
[----:B-1----:R-:W-:Y:S01]  /*1ce30*/  IMAD.WIDE R4, R23, 0x4, R84 ;  /* 0x0000000417047825 */ /* 0x002fe200078e0254 */
[----:B------:R-:W-:Y:S01]  /*1ce40*/  ISETP.LT.AND P5, PT, R16, UR8, !P1 ;  /* 0x0000000810007c0c */ /* 0x000fe2000cfa1270 */
[----:B------:R-:W-:Y:S01]  /*1ce50*/  ULDC UR6, c[0x0][0x228] ;  /* 0x00008a0000067ab9 */ /* 0x000fe20000000800 */
[----:B------:R-:W-:Y:S01]  /*1ce60*/  ISETP.LT.AND P4, PT, R15, UR10, !P1 ;  /* 0x0000000a0f007c0c */ /* 0x000fe2000cf81270 */
[C---:B------:R-:W-:Y:S01]  /*1ce70*/  VIADD R17, R23.reuse, UR28 ;  /* 0x0000001c17117c36 */ /* 0x040fe20008000000 */
[----:B------:R-:W-:Y:S01]  /*1ce80*/  IADD3 R0, R12, 0x20, RZ ;  /* 0x000000200c007810 */ /* 0x000fe20007ffe0ff */
[----:B------:R1:W-:Y:S01]  /*1ce90*/  @P3 STG.E desc[UR16][R4.64], R186 ;  /* 0x000000ba04003986 */ /* 0x0003e2000c101910 */
[----:B--2---:R-:W-:Y:S01]  /*1cea0*/  IMAD.WIDE R6, R23, 0x4, R86 ;  /* 0x0000000417067825 */ /* 0x004fe200078e0256 */
[----:B------:R-:W-:Y:S01]  /*1ceb0*/  ULDC UR8, c[0x0][0x228] ;  /* 0x00008a0000087ab9 */ /* 0x000fe20000000800 */
[----:B------:R-:W-:Y:S01]  /*1cec0*/  ISETP.GE.AND P3, PT, R0, UR4, PT ;  /* 0x0000000400007c0c */ /* 0x000fe2000bf66270 */
[----:B------:R-:W-:Y:S01]  /*1ced0*/  ULDC UR4, c[0x0][0x228] ;  /* 0x00008a0000047ab9 */ /* 0x000fe20000000800 */
[----:B---3--:R-:W-:Y:S01]  /*1cee0*/  IMAD.WIDE R8, R17, 0x4, R2 ;  /* 0x0000000411087825 */ /* 0x008fe200078e0202 */
[----:B------:R-:W-:Y:S01]  /*1cef0*/  ISETP.LT.AND P1, PT, R14, UR4, !P1 ;  /* 0x000000040e007c0c */ /* 0x000fe2000cf21270 */
[----:B------:R-:W-:-:S02]  /*1cf00*/  ULDC UR10, c[0x0][0x228] ;  /* 0x00008a00000a7ab9 */ /* 0x000fc40000000800 */
[C---:B----4-:R-:W-:Y:S01]  /*1cf10*/  IMAD.WIDE R10, R17.reuse, 0x4, R18 ;  /* 0x00000004110a7825 */ /* 0x050fe200078e0212 */
[----:B------:R-:W-:Y:S01]  /*1cf20*/  @P2 STG.E desc[UR16][R6.64], R166 ;  /* 0x000000a606002986 */ /* 0x000fe2000c101910 */
[----:B------:R-:W-:Y:S02]  /*1cf30*/  ULDC UR4, c[0x0][0x22c] ;  /* 0x00008b0000047ab9 */ /* 0x000fe40000000800 */
[C---:B------:R-:W-:Y:S01]  /*1cf40*/  IMAD.WIDE R20, R17.reuse, 0x4, R84 ;  /* 0x0000000411147825 */ /* 0x040fe200078e0254 */
[----:B------:R-:W-:Y:S03]  /*1cf50*/  @P6 STG.E desc[UR16][R8.64], R127 ;  /* 0x0000007f08006986 */ /* 0x000fe6000c101910 */
[----:B------:R-:W-:Y:S01]  /*1cf60*/  VIADD R0, R12, 0x21 ;  /* 0x000000210c007836 */ /* 0x000fe20000000000 */
[----:B------:R-:W-:Y:S01]  /*1cf70*/  @P5 STG.E desc[UR16][R10.64], R67 ;  /* 0x000000430a005986 */ /* 0x000fe2000c101910 */
[----:B------:R-:W-:Y:S01]  /*1cf80*/  ISETP.LT.AND P5, PT, R16, UR8, !P0 ;  /* 0x0000000810007c0c */ /* 0x000fe2000c7a1270 */
[----:B-1----:R-:W-:Y:S01]  /*1cf90*/  IMAD.WIDE R4, R17, 0x4, R86 ;  /* 0x0000000411047825 */ /* 0x002fe200078e0256 */
[----:B------:R-:W-:Y:S01]  /*1cfa0*/  ISETP.LT.AND P6, PT, R15, UR10, !P0 ;  /* 0x0000000a0f007c0c */ /* 0x000fe2000c7c1270 */
[----:B------:R1:W-:Y:S01]  /*1cfb0*/  @P4 STG.E desc[UR16][R20.64], R163 ;  /* 0x000000a314004986 */ /* 0x0003e2000c101910 */
        /* <DEDUP_REMOVED lines=42> */
[----:B------:R-:W-:-:S03]  /*1d260*/  IADD3 R17, R17, UR28, RZ ;  /* 0x0000001c11117c10 */ /* 0x000fc6000fffe0ff */
[----:B------:R4:W-:Y:S01]  /*1d270*/  @P3 STG.E desc[UR16][R20.64], R36 ;  /* 0x0000002414003986 */ /* 0x0009e2000c101910 */
[----:B------:R-:W-:Y:S02]  /*1d280*/  ISETP.LT.AND P3, PT, R16, UR4, !P2 ;  /* 0x0000000410007c0c */ /* 0x000fe4000d761270 */
[----:B------:R-:W-:Y:S01]  /*1d290*/  ISETP.LT.AND P5, PT, R15, UR6, !P2 ;  /* 0x000000060f007c0c */ /* 0x000fe2000d7a1270 */
[C---:B-1----:R-:W-:Y:S01]  /*1d2a0*/  IMAD.WIDE R4, R17.reuse, 0x4, R2 ;  /* 0x0000000411047825 */ /* 0x042fe200078e0202 */
[----:B------:R-:W-:Y:S01]  /*1d2b0*/  ISETP.LT.AND P2, PT, R14, UR8, !P2 ;  /* 0x000000080e007c0c */ /* 0x000fe2000d741270 */
[----:B------:R-:W-:Y:S02]  /*1d2c0*/  ULDC UR4, c[0x0][0x22c] ;  /* 0x00008b0000047ab9 */ /* 0x000fe40000000800 */
[----:B------:R-:W-:Y:S02]  /*1d2d0*/  VIADD R0, R12, 0x24 ;  /* 0x000000240c007836 */ /* 0x000fe40000000000 */
[----:B--2---:R-:W-:Y:S01]  /*1d2e0*/  IMAD.WIDE R6, R17, 0x4, R18 ;  /* 0x0000000411067825 */ /* 0x004fe200078e0212 */
[----:B------:R1:W-:Y:S01]  /*1d2f0*/  @P4 STG.E desc[UR16][R4.64], R104 ;  /* 0x0000006804004986 */ /* 0x0003e2000c101910 */
[----:B------:R-:W-:Y:S01]  /*1d300*/  ISETP.LT.AND P6, PT, R13, UR10, !P1 ;  /* 0x0000000a0d007c0c */ /* 0x000fe2000cfc1270 */
[----:B------:R-:W-:Y:S01]  /*1d310*/  ULDC UR6, c[0x0][0x228] ;  /* 0x00008a0000067ab9 */ /* 0x000fe20000000800 */
[----:B---3--:R-:W-:Y:S01]  /*1d320*/  IMAD.WIDE R8, R17, 0x4, R84 ;  /* 0x0000000411087825 */ /* 0x008fe200078e0254 */
[----:B------:R-:W-:Y:S01]  /*1d330*/  ISETP.GE.AND P4, PT, R0, UR4, PT ;  /* 0x0000000400007c0c */ /* 0x000fe2000bf86270 */
[----:B------:R-:W-:-:S02]  /*1d340*/  ULDC UR4, c[0x0][0x228] ;  /* 0x00008a0000047ab9 */ /* 0x000fc40000000800 */
[C---:B----4-:R-:W-:Y:S01]  /*1d350*/  IMAD.WIDE R10, R17.reuse, 0x4, R86 ;  /* 0x00000004110a7825 */ /* 0x050fe200078e0256 */
[----:B------:R2:W-:Y:S01]  /*1d360*/  @P3 STG.E desc[UR16][R6.64], R136 ;  /* 0x0000008806003986 */ /* 0x0005e2000c101910 */
[----:B------:R-:W-:Y:S01]  /*1d370*/  ISETP.LT.AND P3, PT, R16, UR4, !P1 ;  /* 0x0000000410007c0c */ /* 0x000fe2000cf61270 */
[----:B------:R-:W-:Y:S01]  /*1d380*/  ULDC UR4, c[0x0][0x228] ;  /* 0x00008a0000047ab9 */ /* 0x000fe20000000800 */
[----:B------:R-:W-:Y:S01]  /*1d390*/  VIADD R23, R17, UR28 ;  /* 0x0000001c11177c36 */ /* 0x000fe20008000000 */
[----:B------:R3:W-:Y:S01]  /*1d3a0*/  @P5 STG.E desc[UR16][R8.64], R188 ;  /* 0x000000bc08005986 */ /* 0x0007e2000c101910 */
[----:B------:R-:W-:Y:S01]  /*1d3b0*/  ULDC UR8, c[0x0][0x228] ;  /* 0x00008a0000087ab9 */ /* 0x000fe20000000800 */
[----:B------:R-:W-:Y:S02]  /*1d3c0*/  ULDC UR10, c[0x0][0x228] ;  /* 0x00008a00000a7ab9 */ /* 0x000fe40000000800 */
[----:B------:R4:W-:Y:S01]  /*1d3d0*/  @P2 STG.E desc[UR16][R10.64], R196 ;  /* 0x000000c40a002986 */ /* 0x0009e2000c101910 */
[----:B------:R-:W-:Y:S01]  /*1d3e0*/  ISETP.LT.AND P2, PT, R15, UR4, !P1 ;  /* 0x000000040f007c0c */ /* 0x000fe2000cf41270 */
[----:B------:R-:W-:Y:S01]  /*1d3f0*/  IMAD.WIDE R20, R23, 0x4, R2 ;  /* 0x0000000417147825 */ /* 0x000fe200078e0202 */
[----:B------:R-:W-:Y:S01]  /*1d400*/  ISETP.LT.AND P1, PT, R14, UR6, !P1 ;  /* 0x000000060e007c0c */ /* 0x000fe2000cf21270 */
[----:B------:R-:W-:-:S02]  /*1d410*/  ULDC UR4, c[0x0][0x22c] ;  /* 0x00008b0000047ab9 */ /* 0x000fc40000000800 */
[----:B-1----:R-:W-:Y:S01]  /*1d420*/  IMAD.WIDE R4, R23, 0x4, R18 ;  /* 0x0000000417047825 */ /* 0x002fe200078e0212 */
[----:B------:R-:W-:Y:S01]  /*1d430*/  IADD3 R0, R12, 0x25, RZ ;  /* 0x000000250c007810 */ /* 0x000fe20007ffe0ff */
[----:B------:R1:W-:Y:S01]  /*1d440*/  @P6 STG.E desc[UR16][R20.64], R157 ;  /* 0x0000009d14006986 */ /* 0x0003e2000c101910 */
[----:B------:R-:W-:Y:S01]  /*1d450*/  ISETP.LT.AND P5, PT, R13, UR8, !P0 ;  /* 0x000000080d007c0c */ /* 0x000fe2000c7a1270 */
[C---:B--2---:R-:W-:Y:S01]  /*1d460*/  IMAD.WIDE R6, R23.reuse, 0x4, R84 ;  /* 0x0000000417067825 */ /* 0x044fe200078e0254 */
[----:B------:R-:W-:Y:S01]  /*1d470*/  ISETP.LT.AND P6, PT, R16, UR10, !P0 ;  /* 0x0000000a10007c0c */ /* 0x000fe2000c7c1270 */
[----:B------:R2:W-:Y:S02]  /*1d480*/  @P3 STG.E desc[UR16][R4.64], R69 ;  /* 0x0000004504003986 */ /* 0x0005e4000c101910 */
[C---:B---3--:R-:W-:Y:S01]  /*1d490*/  IMAD.WIDE R8, R23.reuse, 0x4, R86 ;  /* 0x0000000417087825 */ /* 0x048fe200078e0256 */
[----:B------:R-:W-:Y:S01]  /*1d4a0*/  ISETP.GE.AND P3, PT, R0, UR4, PT ;  /* 0x0000000400007c0c */ /* 0x000fe2000bf66270 */
[----:B------:R3:W-:Y:S01]  /*1d4b0*/  @P2 STG.E desc[UR16][R6.64], R193 ;  /* 0x000000c106002986 */ /* 0x0007e2000c101910 */
[----:B------:R-:W-:Y:S01]  /*1d4c0*/  ULDC UR4, c[0x0][0x228] ;  /* 0x00008a0000047ab9 */ /* 0x000fe20000000800 */
[----:B------:R-:W-:Y:S01]  /*1d4d0*/  VIADD R17, R23, UR28 ;  /* 0x0000001c17117c36 */ /* 0x000fe20008000000 */
[----:B------:R-:W-:Y:S01]  /*1d4e0*/  ULDC UR6, c[0x0][0x228] ;  /* 0x00008a0000067ab9 */ /* 0x000fe20000000800 */
[----:B------:R3:W-:Y:S01]  /*1d4f0*/  @P1 STG.E desc[UR16][R8.64], R37 ;  /* 0x0000002508001986 */ /* 0x0007e2000c101910 */
[----:B------:R-:W-:Y:S01]  /*1d500*/  ISETP.LT.AND P1, PT, R15, UR4, !P0 ;  /* 0x000000040f007c0c */ /* 0x000fe2000c721270 */
[----:B------:R-:W-:Y:S01]  /*1d510*/  ULDC UR4, c[0x0][0x228] ;  /* 0x00008a0000047ab9 */ /* 0x000fe20000000800 */
[C---:B----4-:R-:W-:Y:S01]  /*1d520*/  IMAD.WIDE R10, R17.reuse, 0x4, R2 ;  /* 0x00000004110a7825 */ /* 0x050fe200078e0202 */
[----:B------:R-:W-:Y:S01]  /*1d530*/  ISETP.LT.AND P0, PT, R14, UR4, !P0 ;  /* 0x000000040e007c0c */ /* 0x000fe2000c701270 */
[----:B------:R-:W-:Y:S01]  /*1d540*/  ULDC UR8, c[0x0][0x228] ;  /* 0x00008a0000087ab9 */ /* 0x000fe20000000800 */
[----:B------:R-:W-:Y:S01]  /*1d550*/  ULDC UR10, c[0x0][0x228] ;  /* 0x00008a00000a7ab9 */ /* 0x000fe20000000800 */
[C---:B-1----:R-:W-:Y:S01]  /*1d560*/  IMAD.WIDE R20, R17.reuse, 0x4, R18 ;  /* 0x0000000411147825 */ /* 0x042fe200078e0212 */
[----:B------:R1:W-:Y:S01]  /*1d570*/  @P5 STG.E desc[UR16][R10.64], R105 ;  /* 0x000000690a005986 */ /* 0x0003e2000c101910 */
[----:B------:R-:W-:Y:S01]  /*1d580*/  ISETP.LT.AND P5, PT, R16, UR8, !P4 ;  /* 0x0000000810007c0c */ /* 0x000fe2000e7a1270 */
[----:B------:R-:W-:Y:S01]  /*1d590*/  ULDC UR4, c[0x0][0x22c] ;  /* 0x00008b0000047ab9 */ /* 0x000fe20000000800 */
[----:B--2---:R-:W-:Y:S01]  /*1d5a0*/  IMAD.WIDE R4, R17, 0x4, R84 ;  /* 0x0000000411047825 */ /* 0x004fe200078e0254 */
[----:B------:R2:W-:Y:S01]  /*1d5b0*/  @P6 STG.E desc[UR16][R20.64], R137 ;  /* 0x0000008914006986 */ /* 0x0005e2000c101910 */
[----:B------:R-:W-:Y:S01]  /*1d5c0*/  ISETP.LT.AND P6, PT, R13, UR6, !P4 ;  /* 0x000000060d007c0c */ /* 0x000fe2000e7c1270 */
[----:B------:R-:W-:Y:S01]  /*1d5d0*/  ULDC UR6, c[0x0][0x228] ;  /* 0x00008a0000067ab9 */ /* 0x000fe20000000800 */
[----:B------:R-:W-:Y:S01]  /*1d5e0*/  IADD3 R0, R12, 0x26, RZ ;  /* 0x000000260c007810 */ /* 0x000fe20007ffe0ff */
[----:B---3--:R-:W-:Y:S01]  /*1d5f0*/  IMAD.WIDE R6, R17, 0x4, R86 ;  /* 0x0000000411067825 */ /* 0x008fe200078e0256 */
[----:B------:R-:W-:Y:S01]  /*1d600*/  ISETP.LT.AND P2, PT, R15, UR10, !P4 ;  /* 0x0000000a0f007c0c */ /* 0x000fe2000e741270 */
[----:B------:R3:W-:Y:S01]  /*1d610*/  @P1 STG.E desc[UR16][R4.64], R189 ;  /* 0x000000bd04001986 */ /* 0x0007e2000c101910 */
[----:B------:R-:W-:Y:S01]  /*1d620*/  ISETP.GE.AND P1, PT, R0, UR4, PT ;  /* 0x0000000400007c0c */ /* 0x000fe2000bf26270 */
[----:B------:R-:W-:Y:S01]  /*1d630*/  VIADD R23, R17, UR28 ;  /* 0x0000001c11177c36 */ /* 0x000fe20008000000 */
[----:B------:R-:W-:Y:S01]  /*1d640*/  ULDC UR4, c[0x0][0x228] ;  /* 0x00008a0000047ab9 */ /* 0x000fe20000000800 */
[----:B------:R4:W-:Y:S01]  /*1d650*/  @P0 STG.E desc[UR16][R6.64], R197 ;  /* 0x000000c506000986 */ /* 0x0009e2000c101910 */
[----:B------:R-:W-:Y:S01]  /*1d660*/  ISETP.LT.AND P0, PT, R14, UR4, !P4 ;  /* 0x000000040e007c0c */ /* 0x000fe2000e701270 */
[----:B------:R-:W-:Y:S01]  /*1d670*/  IMAD.WIDE R8, R23, 0x4, R2 ;  /* 0x0000000417087825 */ /* 0x000fe200078e0202 */
[----:B------:R-:W-:Y:S01]  /*1d680*/  ULDC UR8, c[0x0][0x228] ;  /* 0x00008a0000087ab9 */ /* 0x000fe20000000800 */
[----:B------:R-:W-:-:S02]  /*1d690*/  ULDC UR10, c[0x0][0x228] ;  /* 0x00008a00000a7ab9 */ /* 0x000fc40000000800 */
[C---:B-1----:R-:W-:Y:S01]  /*1d6a0*/  IMAD.WIDE R10, R23.reuse, 0x4, R18 ;  /* 0x00000004170a7825 */ /* 0x042fe200078e0212 */
[----:B------:R1:W-:Y:S03]  /*1d6b0*/  @P6 STG.E desc[UR16][R8.64], R158 ;  /* 0x0000009e08006986 */ /* 0x0003e6000c101910 */
[----:B--2---:R-:W-:Y:S01]  /*1d6c0*/  IMAD.WIDE R20, R23, 0x4, R84 ;  /* 0x0000000417147825 */ /* 0x004fe200078e0254 */
[----:B------:R2:W-:Y:S01]  /*1d6d0*/  @P5 STG.E desc[UR16][R10.64], R70 ;  /* 0x000000460a005986 */ /* 0x0005e2000c101910 */
[----:B------:R-:W-:Y:S01]  /*1d6e0*/  ISETP.LT.AND P4, PT, R13, UR6, !P3 ;  /* 0x000000060d007c0c */ /* 0x000fe2000df81270 */
[----:B------:R-:W-:Y:S01]  /*1d6f0*/  ULDC UR4, c[0x0][0x22c] ;  /* 0x00008b0000047ab9 */ /* 0x000fe20000000800 */
[----:B------:R-:W-:Y:S01]  /*1d700*/  VIADD R0, R12, 0x27 ;  /* 0x000000270c007836 */ /* 0x000fe20000000000 */
[----:B------:R-:W-:Y:S01]  /*1d710*/  ISETP.LT.AND P5, PT, R16, UR8, !P3 ;  /* 0x0000000810007c0c */ /* 0x000fe2000dfa1270 */
[----:B------:R-:W-:Y:S01]  /*1d720*/  @P2 STG.E desc[UR16][R20.64], R194 ;  /* 0x000000c214002986 */ /* 0x000fe2000c101910 */
[----:B------:R-:W-:Y:S01]  /*1d730*/  ISETP.LT.AND P6, PT, R15, UR10, !P3 ;  /* 0x0000000a0f007c0c */ /* 0x000fe2000dfc1270 */
[C---:B---3--:R-:W-:Y:S01]  /*1d740*/  IMAD.WIDE R4, R23.reuse, 0x4, R86 ;  /* 0x0000000417047825 */ /* 0x048fe200078e0256 */
[----:B------:R-:W-:Y:S01]  /*1d750*/  ISETP.GE.AND P2, PT, R0, UR4, PT ;  /* 0x0000000400007c0c */ /* 0x000fe2000bf46270 */
[----:B------:R-:W-:Y:S01]  /*1d760*/  ULDC UR4, c[0x0][0x22c] ;  /* 0x00008b0000047ab9 */ /* 0x000fe20000000800 */
[----:B------:R-:W-:Y:S01]  /*1d770*/  IADD3 R0, R12, 0x28, RZ ;  /* 0x000000280c007810 */ /* 0x000fe20007ffe0ff */
[----:B------:R-:W-:Y:S01]  /*1d780*/  VIADD R17, R23, UR28 ;  /* 0x0000001c17117c36 */ /* 0x000fe20008000000 */
[----:B------:R3:W-:Y:S01]  /*1d790*/  @P0 STG.E desc[UR16][R4.64], R38 ;  /* 0x0000002604000986 */ /* 0x0007e2000c101910 */
[----:B------:R-:W-:Y:S01]  /*1d7a0*/  ULDC UR6, c[0x0][0x228] ;  /* 0x00008a0000067ab9 */ /* 0x000fe20000000800 */
[----:B------:R-:W-:Y:S01]  /*1d7b0*/  ISETP.GE.AND P0, PT, R0, UR4, PT ;  /* 0x0000000400007c0c */ /* 0x000fe2000bf06270 */
[C---:B----4-:R-:W-:Y:S01]  /*1d7c0*/  IMAD.WIDE R6, R17.reuse, 0x4, R2 ;  /* 0x0000000411067825 */ /* 0x050fe200078e0202 */
[----:B------:R-:W-:Y:S01]  /*1d7d0*/  ULDC UR4, c[0x0][0x228] ;  /* 0x00008a0000047ab9 */ /* 0x000fe20000000800 */
[----:B------:R-:W-:Y:S01]  /*1d7e0*/  ULDC UR8, c[0x0][0x228] ;  /* 0x00008a0000087ab9 */ /* 0x000fe20000000800 */
[----:B------:R-:W-:Y:S01]  /*1d7f0*/  ULDC UR10, c[0x0][0x228] ;  /* 0x00008a00000a7ab9 */ /* 0x000fe20000000800 */
[----:B-1----:R-:W-:Y:S01]  /*1d800*/  IMAD.WIDE R8, R17, 0x4, R18 ;  /* 0x0000000411087825 */ /* 0x002fe200078e0212 */
[----:B------:R-:W-:Y:S01]  /*1d810*/  ISETP.LT.AND P3, PT, R14, UR4, !P3 ;  /* 0x000000040e007c0c */ /* 0x000fe2000df61270 */
[----:B------:R-:W-:-:S02]  /*1d820*/  ULDC UR4, c[0x0][0x228] ;  /* 0x00008a0000047ab9 */ /* 0x000fc40000000800 */
[----:B--2---:R-:W-:Y:S01]  /*1d830*/  IMAD.WIDE R10, R17, 0x4, R84 ;  /* 0x00000004110a7825 */ /* 0x004fe200078e0254 */
[----:B------:R1:W-:Y:S01]  /*1d840*/  @P4 STG.E desc[UR16][R6.64], R106 ;  /* 0x0000006a06004986 */ /* 0x0003e2000c101910 */
[----:B------:R-:W-:Y:S01]  /*1d850*/  ISETP.LT.AND P4, PT, R13, UR4, !P1 ;  /* 0x000000040d007c0c */ /* 0x000fe2000cf81270 */
[----:B------:R-:W-:Y:S02]  /*1d860*/  ULDC UR4, c[0x0][0x228] ;  /* 0x00008a0000047ab9 */ /* 0x000fe40000000800 */
        /* <DEDUP_REMOVED lines=42> */
[----:B------:R3:W-:Y:S01]  /*1db10*/  @P5 STG.E desc[UR16][R8.64], R191 ;  /* 0x000000bf08005986 */ /* 0x0007e2000c101910 */
[----:B------:R-:W-:-:S03]  /*1db20*/  VIADD R17, R23, UR28 ;  /* 0x0000001c17117c36 */ /* 0x000fc60008000000 */
[----:B------:R4:W-:Y:S01]  /*1db30*/  @P2 STG.E desc[UR16][R10.64], R199 ;  /* 0x000000c70a002986 */ /* 0x0009e2000c101910 */
[----:B------:R-:W-:Y:S01]  /*1db40*/  ISETP.LT.AND P2, PT, R16, UR4, !P0 ;  /* 0x0000000410007c0c */ /* 0x000fe2000c741270 */
[----:B------:R-:W-:Y:S02]  /*1db50*/  ULDC UR4, c[0x0][0x228] ;  /* 0x00008a0000047ab9 */ /* 0x000fe40000000800 */
[----:B------:R-:W-:Y:S01]  /*1db60*/  ISETP.LT.AND P1, PT, R15, UR4, !P0 ;  /* 0x000000040f007c0c */ /* 0x000fe2000c721270 */
[C---:B------:R-:W-:Y:S01]  /*1db70*/  IMAD.WIDE R20, R17.reuse, 0x4, R2 ;  /* 0x0000000411147825 */ /* 0x040fe200078e0202 */
[----:B------:R-:W-:Y:S01]  /*1db80*/  ISETP.LT.AND P0, PT, R14, UR6, !P0 ;  /* 0x000000060e007c0c */ /* 0x000fe2000c701270 */
[----:B------:R-:W-:Y:S01]  /*1db90*/  ULDC UR4, c[0x0][0x22c] ;  /* 0x00008b0000047ab9 */ /* 0x000fe20000000800 */
[----:B------:R-:W-:Y:S01]  /*1dba0*/  IADD3 R0, R12, 0x2b, RZ ;  /* 0x0000002b0c007810 */ /* 0x000fe20007ffe0ff */
[----:B-1----:R-:W-:Y:S01]  /*1dbb0*/  IMAD.WIDE R4, R17, 0x4, R18 ;  /* 0x0000000411047825 */ /* 0x002fe200078e0212 */
[----:B------:R1:W-:Y:S01]  /*1dbc0*/  @P6 STG.E desc[UR16][R20.64], R168 ;  /* 0x000000a814006986 */ /* 0x0003e2000c101910 */
[----:B------:R-:W-:Y:S01]  /*1dbd0*/  ISETP.LT.AND P5, PT, R13, UR8, !P3 ;  /* 0x000000080d007c0c */ /* 0x000fe2000dfa1270 */
[----:B------:R-:W-:Y:S01]  /*1dbe0*/  ULDC UR6, c[0x0][0x228] ;  /* 0x00008a0000067ab9 */ /* 0x000fe20000000800 */
        /* <DEDUP_REMOVED lines=11> */
[C---:B----4-:R-:W-:Y:S01]  /*1dca0*/  IMAD.WIDE R10, R23.reuse, 0x4, R2 ;  /* 0x00000004170a7825 */ /* 0x050fe200078e0202 */
[----:B------:R-:W-:Y:S01]  /*1dcb0*/  ULDC UR4, c[0x0][0x228] ;  /* 0x00008a0000047ab9 */ /* 0x000fe20000000800 */
[----:B------:R-:W-:Y:S01]  /*1dcc0*/  ULDC UR10, c[0x0][0x228] ;  /* 0x00008a00000a7ab9 */ /* 0x000fe20000000800 */
[----:B------:R-:W-:Y:S01]  /*1dcd0*/  ISETP.LT.AND P3, PT, R14, UR4, !P3 ;  /* 0x000000040e007c0c */ /* 0x000fe2000df61270 */
[C---:B-1----:R-:W-:Y:S01]  /*1dce0*/  IMAD.WIDE R20, R23.reuse, 0x4, R18 ;  /* 0x0000000417147825 */ /* 0x042fe200078e0212 */
[----:B------:R1:W-:Y:S01]  /*1dcf0*/  @P5 STG.E desc[UR16][R10.64], R140 ;  /* 0x0000008c0a005986 */ /* 0x0003e2000c101910 */
[----:B------:R-:W-:Y:S01]  /*1dd00*/  IADD3 R0, R12, 0x2c, RZ ;  /* 0x0000002c0c007810 */ /* 0x000fe20007ffe0ff */
[----:B------:R-:W-:Y:S01]  /*1dd10*/  ULDC UR4, c[0x0][0x22c] ;  /* 0x00008b0000047ab9 */ /* 0x000fe20000000800 */
[----:B--2---:R-:W-:Y:S01]  /*1dd20*/  IMAD.WIDE R4, R23, 0x4, R84 ;  /* 0x0000000417047825 */ /* 0x004fe200078e0254 */
[----:B------:R2:W-:Y:S01]  /*1dd30*/  @P6 STG.E desc[UR16][R20.64], R108 ;  /* 0x0000006c14006986 */ /* 0x0005e2000c101910 */
[----:B------:R-:W-:Y:S01]  /*1dd40*/  ISETP.LT.AND P6, PT, R13, UR6, !P4 ;  /* 0x000000060d007c0c */ /* 0x000fe2000e7c1270 */
[----:B------:R-:W-:Y:S01]  /*1dd50*/  ULDC UR6, c[0x0][0x228] ;  /* 0x00008a0000067ab9 */ /* 0x000fe20000000800 */
[----:B------:R-:W-:Y:S01]  /*1dd60*/  ISETP.LT.AND P5, PT, R16, UR8, !P4 ;  /* 0x0000000810007c0c */ /* 0x000fe2000e7a1270 */
[----:B---3--:R-:W-:Y:S01]  /*1dd70*/  IMAD.WIDE R6, R23, 0x4, R86 ;  /* 0x0000000417067825 */ /* 0x008fe200078e0256 */
[----:B------:R-:W-:Y:S01]  /*1dd80*/  ISETP.LT.AND P1, PT, R15, UR10, !P4 ;  /* 0x0000000a0f007c0c */ /* 0x000fe2000e721270 */
[----:B------:R3:W-:Y:S02]  /*1dd90*/  @P0 STG.E desc[UR16][R4.64], R200 ;  /* 0x000000c804000986 */ /* 0x0007e4000c101910 */
[----:B------:R-:W-:Y:S01]  /*1dda0*/  VIADD R17, R23, UR28 ;  /* 0x0000001c17117c36 */ /* 0x000fe20008000000 */
[----:B------:R-:W-:Y:S01]  /*1ddb0*/  ISETP.GE.AND P0, PT, R0, UR4, PT ;  /* 0x0000000400007c0c */ /* 0x000fe2000bf06270 */
[----:B------:R-:W-:Y:S01]  /*1ddc0*/  ULDC UR4, c[0x0][0x228] ;  /* 0x00008a0000047ab9 */ /* 0x000fe20000000800 */
[----:B------:R4:W-:Y:S01]  /*1ddd0*/  @P3 STG.E desc[UR16][R6.64], R204 ;  /* 0x000000cc06003986 */ /* 0x0009e2000c101910 */
[C---:B------:R-:W-:Y:S01]  /*1dde0*/  IMAD.WIDE R8, R17.reuse, 0x4, R2 ;  /* 0x0000000411087825 */ /* 0x040fe200078e0202 */
[----:B------:R-:W-:Y:S01]  /*1ddf0*/  ISETP.LT.AND P3, PT, R14, UR4, !P4 ;  /* 0x000000040e007c0c */ /* 0x000fe2000e761270 */
[----:B------:R-:W-:Y:S01]  /*1de00*/  ULDC UR8, c[0x0][0x228] ;  /* 0x00008a0000087ab9 */ /* 0x000fe20000000800 */
[----:B------:R-:W-:Y:S01]  /*1de10*/  ULDC UR10, c[0x0][0x228] ;  /* 0x00008a00000a7ab9 */ /* 0x000fe20000000800 */
[----:B-1----:R-:W-:Y:S01]  /*1de20*/  IMAD.WIDE R10, R17, 0x4, R18 ;  /* 0x00000004110a7825 */ /* 0x002fe200078e0212 */
[----:B------:R1:W-:Y:S01]  /*1de30*/  @P6 STG.E desc[UR16][R8.64], R169 ;  /* 0x000000a908006986 */ /* 0x0003e2000c101910 */
[----:B------:R-:W-:Y:S01]  /*1de40*/  ISETP.LT.AND P6, PT, R13, UR6, !P2 ;  /* 0x000000060d007c0c */ /* 0x000fe2000d7c1270 */
[----:B------:R-:W-:Y:S01]  /*1de50*/  ULDC UR4, c[0x0][0x22c] ;  /* 0x00008b0000047ab9 */ /* 0x000fe20000000800 */
[----:B--2---:R-:W-:Y:S01]  /*1de60*/  IMAD.WIDE R20, R17, 0x4, R84 ;  /* 0x0000000411147825 */ /* 0x004fe200078e0254 */
[----:B------:R-:W-:-:S03]  /*1de70*/  ISETP.LT.AND P4, PT, R16, UR8, !P2 ;  /* 0x0000000810007c0c */ /* 0x000fc6000d781270 */
[----:B------:R-:W-:Y:S01]  /*1de80*/  VIADD R0, R12, 0x2d ;  /* 0x0000002d0c007836 */ /* 0x000fe20000000000 */
[----:B------:R2:W-:Y:S01]  /*1de90*/  @P5 STG.E desc[UR16][R10.64], R73 ;  /* 0x000000490a005986 */ /* 0x0005e2000c101910 */
[----:B---3--:R-:W-:Y:S01]  /*1dea0*/  IMAD.WIDE R4, R17, 0x4, R86 ;  /* 0x0000000411047825 */ /* 0x008fe200078e0256 */
[----:B------:R-:W-:Y:S01]  /*1deb0*/  ISETP.LT.AND P5, PT, R15, UR10, !P2 ;  /* 0x0000000a0f007c0c */ /* 0x000fe2000d7a1270 */
[----:B------:R-:W-:Y:S01]  /*1dec0*/  ULDC UR6, c[0x0][0x228] ;  /* 0x00008a0000067ab9 */ /* 0x000fe20000000800 */
[----:B------:R-:W-:Y:S01]  /*1ded0*/  @P1 STG.E desc[UR16][R20.64], R217 ;  /* 0x000000d914001986 */ /* 0x000fe2000c101910 */
[----:B------:R-:W-:Y:S01]  /*1dee0*/  VIADD R17, R17, UR28 ;  /* 0x0000001c11117c36 */ /* 0x000fe20008000000 */
[----:B------:R-:W-:Y:S01]  /*1def0*/  ISETP.GE.AND P1, PT, R0, UR4, PT ;  /* 0x0000000400007c0c */ /* 0x000fe2000bf26270 */
[----:B------:R-:W-:Y:S01]  /*1df00*/  ULDC UR4, c[0x0][0x22c] ;  /* 0x00008b0000047ab9 */ /* 0x000fe20000000800 */
[----:B------:R-:W-:Y:S01]  /*1df10*/  IADD3 R0, R12, 0x2e, RZ ;  /* 0x0000002e0c007810 */ /* 0x000fe20007ffe0ff */
[----:B------:R3:W-:Y:S01]  /*1df20*/  @P3 STG.E desc[UR16][R4.64], R41 ;  /* 0x0000002904003986 */ /* 0x0007e2000c101910 */
[C---:B----4-:R-:W-:Y:S01]  /*1df30*/  IMAD.WIDE R6, R17.reuse, 0x4, R2 ;  /* 0x0000000411067825 */ /* 0x050fe200078e0202 */
[----:B------:R-:W-:Y:S01]  /*1df40*/  ULDC UR8, c[0x0][0x228] ;  /* 0x00008a0000087ab9 */ /* 0x000fe20000000800 */
[----:B------:R-:W-:Y:S01]  /*1df50*/  ISETP.GE.AND P3, PT, R0, UR4, PT ;  /* 0x0000000400007c0c */ /* 0x000fe2000bf66270 */
[----:B------:R-:W-:Y:S01]  /*1df60*/  ULDC UR4, c[0x0][0x228] ;  /* 0x00008a0000047ab9 */ /* 0x000fe20000000800 */
[C---:B-1----:R-:W-:Y:S01]  /*1df70*/  IMAD.WIDE R8, R17.reuse, 0x4, R18 ;  /* 0x0000000411087825 */ /* 0x042fe200078e0212 */
[----:B------:R-:W-:Y:S01]  /*1df80*/  ISETP.LT.AND P2, PT, R14, UR4, !P2 ;  /* 0x000000040e007c0c */ /* 0x000fe2000d741270 */
[----:B------:R1:W-:Y:S01]  /*1df90*/  @P6 STG.E desc[UR16][R6.64], R141 ;  /* 0x0000008d06006986 */ /* 0x0003e2000c101910 */
[----:B------:R-:W-:Y:S01]  /*1dfa0*/  ULDC UR4, c[0x0][0x228] ;  /* 0x00008a0000047ab9 */ /* 0x000fe20000000800 */
[----:B--2---:R-:W-:Y:S01]  /*1dfb0*/  IMAD.WIDE R10, R17, 0x4, R84 ;  /* 0x00000004110a7825 */ /* 0x004fe200078e0254 */
[----:B------:R-:W-:Y:S01]  /*1dfc0*/  ULDC UR10, c[0x0][0x228] ;  /* 0x00008a00000a7ab9 */ /* 0x000fe20000000800 */
[----:B------:R2:W-:Y:S01]  /*1dfd0*/  @P4 STG.E desc[UR16][R8.64], R109 ;  /* 0x0000006d08004986 */ /* 0x0005e2000c101910 */
[----:B------:R-:W-:Y:S01]  /*1dfe0*/  ISETP.LT.AND P4, PT, R13, UR4, !P0 ;  /* 0x000000040d007c0c */ /* 0x000fe2000c781270 */
[----:B---3--:R-:W-:Y:S01]  /*1dff0*/  IMAD.WIDE R4, R17, 0x4, R86 ;  /* 0x0000000411047825 */ /* 0x008fe200078e0256 */
[----:B------:R-:W-:Y:S01]  /*1e000*/  ISETP.LT.AND P6, PT, R16, UR6, !P0 ;  /* 0x0000000610007c0c */ /* 0x000fe2000c7c1270 */
[----:B------:R3:W-:Y:S01]  /*1e010*/  @P5 STG.E desc[UR16][R10.64], R201 ;  /* 0x000000c90a005986 */ /* 0x0007e2000c101910 */
[----:B------:R-:W-:Y:S01]  /*1e020*/  ISETP.LT.AND P5, PT, R15, UR8, !P0 ;  /* 0x000000080f007c0c */ /* 0x000fe2000c7a1270 */
[----:B------:R-:W-:Y:S01]  /*1e030*/  VIADD R17, R17, UR28 ;  /* 0x0000001c11117c36 */ /* 0x000fe20008000000 */
[----:B------:R-:W-:Y:S01]  /*1e040*/  ISETP.LT.AND P0, PT, R14, UR10, !P0 ;  /* 0x0000000a0e007c0c */ /* 0x000fe2000c701270 */
[----:B------:R-:W-:Y:S01]  /*1e050*/  VIADD R0, R12, 0x2f ;  /* 0x0000002f0c007836 */ /* 0x000fe20000000000 */
[----:B------:R-:W-:Y:S01]  /*1e060*/  ULDC UR4, c[0x0][0x22c] ;  /* 0x00008b0000047ab9 */ /* 0x000fe20000000800 */
[C---:B-1----:R-:W-:Y:S01]  /*1e070*/  IMAD.WIDE R6, R17.reuse, 0x4, R2 ;  /* 0x0000000411067825 */ /* 0x042fe200078e0202 */
[----:B------:R1:W-:Y:S01]  /*1e080*/  @P2 STG.E desc[UR16][R4.64], R205 ;  /* 0x000000cd04002986 */ /* 0x0003e2000c101910 */
[----:B------:R-:W-:Y:S01]  /*1e090*/  ULDC UR6, c[0x0][0x228] ;  /* 0x00008a0000067ab9 */ /* 0x000fe20000000800 */
[----:B------:R-:W-:Y:S01]  /*1e0a0*/  ULDC UR8, c[0x0][0x228] ;  /* 0x00008a0000087ab9 */ /* 0x000fe20000000800 */
[----:B--2---:R-:W-:Y:S01]  /*1e0b0*/  IMAD.WIDE R8, R17, 0x4, R18 ;  /* 0x0000000411087825 */ /* 0x004fe200078e0212 */
[----:B------:R-:W-:-:S03]  /*1e0c0*/  ISETP.GE.AND P2, PT, R0, UR4, PT ;  /* 0x0000000400007c0c */ /* 0x000fc6000bf46270 */
[C---:B---3--:R-:W-:Y:S01]  /*1e0d0*/  IMAD.WIDE R10, R17.reuse, 0x4, R84 ;  /* 0x00000004110a7825 */ /* 0x048fe200078e0254 */
[----:B------:R2:W-:Y:S01]  /*1e0e0*/  @P4 STG.E desc[UR16][R6.64], R170 ;  /* 0x000000aa06004986 */ /* 0x0005e2000c101910 */
[----:B------:R-:W-:Y:S01]  /*1e0f0*/  ULDC UR4, c[0x0][0x228] ;  /* 0x00008a0000047ab9 */ /* 0x000fe20000000800 */
[----:B------:R-:W-:Y:S01]  /*1e100*/  ULDC UR10, c[0x0][0x228] ;  /* 0x00008a00000a7ab9 */ /* 0x000fe20000000800 */
[----:B------:R-:W-:Y:S01]  /*1e110*/  IMAD.WIDE R20, R17, 0x4, R86 ;  /* 0x0000000411147825 */ /* 0x000fe200078e0256 */
[----:B------:R3:W-:Y:S04]  /*1e120*/  @P6 STG.E desc[UR16][R8.64], R74 ;  /* 0x0000004a08006986 */ /* 0x0007e8000c101910 */
[----:B------:R4:W-:Y:S01]  /*1e130*/  @P5 STG.E desc[UR16][R10.64], R218 ;  /* 0x000000da0a005986 */ /* 0x0009e2000c101910 */
[----:B------:R-:W-:Y:S01]  /*1e140*/  ISETP.LT.AND P5, PT, R13, UR4, !P1 ;  /* 0x000000040d007c0c */ /* 0x000fe2000cfa1270 */
[----:B------:R-:W-:-:S02]  /*1e150*/  ULDC UR4, c[0x0][0x228] ;  /* 0x00008a0000047ab9 */ /* 0x000fc40000000800 */
[----:B------:R4:W-:Y:S01]  /*1e160*/  @P0 STG.E desc[UR16][R20.64], R42 ;  /* 0x0000002a14000986 */ /* 0x0009e2000c101910 */
[----:B------:R-:W-:Y:S01]  /*1e170*/  ISETP.LT.AND P0, PT, R16, UR4, !P1 ;  /* 0x0000000410007c0c */ /* 0x000fe2000cf01270 */
[----:B------:R-:W-:Y:S01]  /*1e180*/  VIADD R17, R17, UR28 ;  /* 0x0000001c11117c36 */ /* 0x000fe20008000000 */
[----:B------:R-:W-:Y:S01]  /*1e190*/  ISETP.LT.AND P4, PT, R15, UR6, !P1 ;  /* 0x000000060f007c0c */ /* 0x000fe2000cf81270 */
[----:B------:R-:W-:Y:S01]  /*1e1a0*/  ULDC UR4, c[0x0][0x22c] ;  /* 0x00008b0000047ab9 */ /* 0x000fe20000000800 */
[----:B------:R-:W-:Y:S01]  /*1e1b0*/  ISETP.LT.AND P1, PT, R14, UR8, !P1 ;  /* 0x000000080e007c0c */ /* 0x000fe2000cf21270 */
[----:B-1----:R-:W-:Y:S01]  /*1e1c0*/  IMAD.WIDE R4, R17, 0x4, R2 ;  /* 0x0000000411047825 */ /* 0x002fe200078e0202 */
[----:B------:R-:W-:Y:S01]  /*1e1d0*/  ISETP.LT.AND P6, PT, R13, UR10, !P3 ;  /* 0x0000000a0d007c0c */ /* 0x000fe2000dfc1270 */
[----:B------:R-:W-:Y:S01]  /*1e1e0*/  ULDC UR6, c[0x0][0x228] ;  /* 0x00008a0000067ab9 */ /* 0x000fe20000000800 */
[----:B------:R-:W-:Y:S01]  /*1e1f0*/  IADD3 R0, R12, 0x30, RZ ;  /* 0x000000300c007810 */ /* 0x000fe20007ffe0ff */
[C---:B--2---:R-:W-:Y:S01]  /*1e200*/  IMAD.WIDE R6, R17.reuse, 0x4, R18 ;  /* 0x0000000411067825 */ /* 0x044fe200078e0212 */
[----:B------:R1:W-:Y:S01]  /*1e210*/  @P5 STG.E desc[UR16][R4.64], R142 ;  /* 0x0000008e04005986 */ /* 0x0003e2000c101910 */
[----:B------:R-:W-:Y:S01]  /*1e220*/  ULDC UR8, c[0x0][0x228] ;  /* 0x00008a0000087ab9 */ /* 0x000fe20000000800 */
[----:B------:R-:W-:Y:S01]  /*1e230*/  ISETP.GE.AND P5, PT, R0, UR4, PT ;  /* 0x0000000400007c0c */ /* 0x000fe2000bfa6270 */
[C---:B------:R-:W-:Y:S01]  /*1e240*/  VIADD R23, R17.reuse, UR28 ;  /* 0x0000001c11177c36 */ /* 0x040fe20008000000 */
[----:B------:R-:W-:Y:S01]  /*1e250*/  ULDC UR4, c[0x0][0x228] ;  /* 0x00008a0000047ab9 */ /* 0x000fe20000000800 */
[C---:B---3--:R-:W-:Y:S01]  /*1e260*/  IMAD.WIDE R8, R17.reuse, 0x4, R84 ;  /* 0x0000000411087825 */ /* 0x048fe200078e0254 */
[----:B------:R2:W-:Y:S03]  /*1e270*/  @P0 STG.E desc[UR16][R6.64], R110 ;  /* 0x0000006e06000986 */ /* 0x0005e6000c101910 */
[----:B----4-:R-:W-:Y:S01]  /*1e280*/  IMAD.WIDE R10, R17, 0x4, R86 ;  /* 0x00000004110a7825 */ /* 0x010fe200078e0256 */
[----:B------:R-:W-:Y:S01]  /*1e290*/  ISETP.LT.AND P0, PT, R16, UR4, !P3 ;  /* 0x0000000410007c0c */ /* 0x000fe2000df01270 */
[----:B------:R3:W-:Y:S01]  /*1e2a0*/  @P4 STG.E desc[UR16][R8.64], R202 ;  /* 0x000000ca08004986 */ /* 0x0007e2000c101910 */
[----:B------:R-:W-:Y:S01]  /*1e2b0*/  ULDC UR4, c[0x0][0x228] ;  /* 0x00008a0000047ab9 */ /* 0x000fe20000000800 */
[----:B------:R-:W-:Y:S01]  /*1e2c0*/  IMAD.WIDE R20, R23, 0x4, R2 ;  /* 0x0000000417147825 */ /* 0x000fe200078e0202 */
[----:B------:R-:W-:Y:S01]  /*1e2d0*/  ULDC UR10, c[0x0][0x228] ;  /* 0x00008a00000a7ab9 */ /* 0x000fe20000000800 */
[----:B------:R4:W-:Y:S01]  /*1e2e0*/  @P1 STG.E desc[UR16][R10.64], R206 ;  /* 0x000000ce0a001986 */ /* 0x0009e2000c101910 */
[----:B------:R-:W-:Y:S01]  /*1e2f0*/  ISETP.LT.AND P1, PT, R15, UR4, !P3 ;  /* 0x000000040f007c0c */ /* 0x000fe2000df21270 */
[----:B-1----:R-:W-:Y:S01]  /*1e300*/  IMAD.WIDE R4, R23, 0x4, R18 ;  /* 0x0000000417047825 */ /* 0x002fe200078e0212 */
[----:B------:R-:W-:Y:S01]  /*1e310*/  ISETP.LT.AND P3, PT, R14, UR6, !P3 ;  /* 0x000000060e007c0c */ /* 0x000fe2000df61270 */
[----:B------:R1:W-:Y:S01]  /*1e320*/  @P6 STG.E desc[UR16][R20.64], R171 ;  /* 0x000000ab14006986 */ /* 0x0003e2000c101910 */
[----:B------:R-:W-:Y:S01]  /*1e330*/  ISETP.LT.AND P6, PT, R13, UR8, !P2 ;  /* 0x000000080d007c0c */ /* 0x000fe2000d7c1270 */
[----:B------:R-:W-:Y:S01]  /*1e340*/  VIADD R0, R12, 0x31 ;  /* 0x000000310c007836 */ /* 0x000fe20000000000 */
[----:B------:R-:W-:Y:S01]  /*1e350*/  ISETP.LT.AND P4, PT, R16, UR10, !P2 ;  /* 0x0000000a10007c0c */ /* 0x000fe2000d781270 */
[C---:B--2---:R-:W-:Y:S01]  /*1e360*/  IMAD.WIDE R6, R23.reuse, 0x4, R84 ;  /* 0x0000000417067825 */ /* 0x044fe200078e0254 */
[C---:B------:R-:W-:Y:S01]  /*1e370*/  IADD3 R17, R23.reuse, UR28, RZ ;  /* 0x0000001c17117c10 */ /* 0x040fe2000fffe0ff */
[----:B------:R-:W-:Y:S01]  /*1e380*/  ULDC UR4, c[0x0][0x22c] ;  /* 0x00008b0000047ab9 */ /* 0x000fe20000000800 */
[----:B------:R2:W-:Y:S01]  /*1e390*/  @P0 STG.E desc[UR16][R4.64], R75 ;  /* 0x0000004b04000986 */ /* 0x0005e2000c101910 */
[----:B---3--:R-:W-:Y:S01]  /*1e3a0*/  IMAD.WIDE R8, R23, 0x4, R86 ;  /* 0x0000000417087825 */ /* 0x008fe200078e0256 */
[----:B------:R-:W-:Y:S01]  /*1e3b0*/  ISETP.GE.AND P0, PT, R0, UR4, PT ;  /* 0x0000000400007c0c */ /* 0x000fe2000bf06270 */
[----:B------:R-:W-:Y:S01]  /*1e3c0*/  ULDC UR4, c[0x0][0x228] ;  /* 0x00008a0000047ab9 */ /* 0x000fe20000000800 */
[----:B------:R-:W-:Y:S01]  /*1e3d0*/  ULDC UR6, c[0x0][0x228] ;  /* 0x00008a0000067ab9 */ /* 0x000fe20000000800 */
[----:B----4-:R-:W-:Y:S01]  /*1e3e0*/  IMAD.WIDE R10, R17, 0x4, R2 ;  /* 0x00000004110a7825 */ /* 0x010fe200078e0202 */
[----:B------:R3:W-:Y:S01]  /*1e3f0*/  @P1 STG.E desc[UR16][R6.64], R219 ;  /* 0x000000db06001986 */ /* 0x0007e2000c101910 */
[----:B------:R-:W-:Y:S01]  /*1e400*/  ISETP.LT.AND P1, PT, R15, UR4, !P2 ;  /* 0x000000040f007c0c */ /* 0x000fe2000d721270 */
[----:B------:R-:W-:Y:S01]  /*1e410*/  ULDC UR4, c[0x0][0x228] ;  /* 0x00008a0000047ab9 */ /* 0x000fe20000000800 */
[----:B-1----:R-:W-:Y:S01]  /*1e420*/  IMAD.WIDE R20, R17, 0x4, R18 ;  /* 0x0000000411147825 */ /* 0x002fe200078e0212 */
[----:B------:R1:W-:Y:S01]  /*1e430*/  @P3 STG.E desc[UR16][R8.64], R43 ;  /* 0x0000002b08003986 */ /* 0x0003e2000c101910 */
[----:B------:R-:W-:Y:S01]  /*1e440*/  ULDC UR8, c[0x0][0x228] ;  /* 0x00008a0000087ab9 */ /* 0x000fe20000000800 */
[----:B------:R-:W-:Y:S01]  /*1e450*/  ISETP.LT.AND P2, PT, R14, UR6, !P2 ;  /* 0x000000060e007c0c */ /* 0x000fe2000d741270 */
[----:B------:R-:W-:Y:S01]  /*1e460*/  ULDC UR10, c[0x0][0x228] ;  /* 0x00008a00000a7ab9 */ /* 0x000fe20000000800 */
[----:B------:R4:W-:Y:S01]  /*1e470*/  @P6 STG.E desc[UR16][R10.64], R143 ;  /* 0x0000008f0a006986 */ /* 0x0009e2000c101910 */
[----:B------:R-:W-:-:S02]  /*1e480*/  ISETP.LT.AND P6, PT, R13, UR4, !P5 ;  /* 0x000000040d007c0c */ /* 0x000fc4000efc1270 */
[C---:B------:R-:W-:Y:S01]  /*1e490*/  IADD3 R25, R17.reuse, UR28, RZ ;  /* 0x0000001c11197c10 */ /* 0x040fe2000fffe0ff */
[----:B------:R4:W-:Y:S01]  /*1e4a0*/  @P4 STG.E desc[UR16][R20.64], R111 ;  /* 0x0000006f14004986 */ /* 0x0009e2000c101910 */
[----:B------:R-:W-:Y:S01]  /*1e4b0*/  ISETP.LT.AND P4, PT, R16, UR8, !P5 ;  /* 0x0000000810007c0c */ /* 0x000fe2000ef81270 */
[----:B--2---:R-:W-:Y:S01]  /*1e4c0*/  IMAD.WIDE R4, R17, 0x4, R84 ;  /* 0x0000000411047825 */ /* 0x004fe200078e0254 */
[----:B------:R-:W-:Y:S01]  /*1e4d0*/  ISETP.LT.AND P3, PT, R15, UR10, !P5 ;  /* 0x0000000a0f007c0c */ /* 0x000fe2000ef61270 */
[----:B------:R-:W-:Y:S01]  /*1e4e0*/  ULDC UR4, c[0x0][0x22c] ;  /* 0x00008b0000047ab9 */ /* 0x000fe20000000800 */
[----:B------:R-:W-:Y:S01]  /*1e4f0*/  ISETP.LT.AND P5, PT, R14, UR12, !P5 ;  /* 0x0000000c0e007c0c */ /* 0x000fe2000efa1270 */
[----:B---3--:R-:W-:Y:S01]  /*1e500*/  IMAD.WIDE R6, R17, 0x4, R86 ;  /* 0x0000000411067825 */ /* 0x008fe200078e0256 */
[----:B------:R-:W-:Y:S01]  /*1e510*/  @P1 STG.E desc[UR16][R4.64], R203 ;  /* 0x000000cb04001986 */ /* 0x000fe2000c101910 */
[----:B------:R-:W-:Y:S01]  /*1e520*/  ULDC UR6, c[0x0][0x228] ;  /* 0x00008a0000067ab9 */ /* 0x000fe20000000800 */
[----:B------:R-:W-:Y:S01]  /*1e530*/  ULDC UR8, c[0x0][0x228] ;  /* 0x00008a0000087ab9 */ /* 0x000fe20000000800 */
[----:B------:R-:W-:-:S02]  /*1e540*/  VIADD R0, R12, 0x32 ;  /* 0x000000320c007836 */ /* 0x000fc40000000000 */
[C---:B-1----:R-:W-:Y:S01]  /*1e550*/  IMAD.WIDE R8, R25.reuse, 0x4, R2 ;  /* 0x0000000419087825 */ /* 0x042fe200078e0202 */
[----:B------:R-:W-:Y:S01]  /*1e560*/  @P2 STG.E desc[UR16][R6.64], R207 ;  /* 0x000000cf06002986 */ /* 0x000fe2000c101910 */
[----:B------:R-:W-:Y:S02]  /*1e570*/  ULDC UR10, c[0x0][0x228] ;  /* 0x00008a00000a7ab9 */ /* 0x000fe40000000800 */
[----:B----4-:R-:W-:Y:S01]  /*1e580*/  IMAD.WIDE R10, R25, 0x4, R18 ;  /* 0x00000004190a7825 */ /* 0x010fe200078e0212 */
[----:B------:R-:W-:-:S03]  /*1e590*/  ISETP.GE.AND P1, PT, R0, UR4, PT ;  /* 0x0000000400007c0c */ /* 0x000fc6000bf26270 */
[C---:B------:R-:W-:Y:S01]  /*1e5a0*/  IMAD.WIDE R20, R25.reuse, 0x4, R84 ;  /* 0x0000000419147825 */ /* 0x040fe200078e0254 */
[----:B------:R-:W-:Y:S01]  /*1e5b0*/  @P6 STG.E desc[UR16][R8.64], R76 ;  /* 0x0000004c08006986 */ /* 0x000fe2000c101910 */
[----:B------:R-:W-:Y:S01]  /*1e5c0*/  ULDC UR4, c[0x0][0x228] ;  /* 0x00008a0000047ab9 */ /* 0x000fe20000000800 */
[----:B------:R-:W-:Y:S01]  /*1e5d0*/  ULDC UR12, c[0x0][0x228] ;  /* 0x00008a00000c7ab9 */ /* 0x000fe20000000800 */
[----:B------:R-:W-:Y:S01]  /*1e5e0*/  IMAD.WIDE R22, R25, 0x4, R86 ;  /* 0x0000000419167825 */ /* 0x000fe200078e0256 */
[----:B------:R1:W-:Y:S01]  /*1e5f0*/  @P4 STG.E desc[UR16][R10.64], R172 ;  /* 0x000000ac0a004986 */ /* 0x0003e2000c101910 */
[----:B------:R-:W-:Y:S01]  /*1e600*/  ISETP.LT.AND P4, PT, R15, UR8, !P0 ;  /* 0x000000080f007c0c */ /* 0x000fe2000c781270 */
[----:B------:R-:W-:Y:S02]  /*1e610*/  ULDC UR8, c[0x0][0x228] ;  /* 0x00008a0000087ab9 */ /* 0x000fe40000000800 */
[----:B------:R2:W-:Y:S01]  /*1e620*/  @P3 STG.E desc[UR16][R20.64], R224 ;  /* 0x000000e014003986 */ /* 0x0005e2000c101910 */
[C---:B------:R-:W-:Y:S01]  /*1e630*/  ISETP.LT.AND P3, PT, R13.reuse, UR4, !P0 ;  /* 0x000000040d007c0c */ /* 0x040fe2000c761270 */
[----:B------:R-:W-:Y:S01]  /*1e640*/  VIADD R0, R12, 0x33 ;  /* 0x000000330c007836 */ /* 0x000fe20000000000 */
[----:B------:R-:W-:Y:S01]  /*1e650*/  ISETP.LT.AND P6, PT, R13, UR12, !P1 ;  /* 0x0000000c0d007c0c */ /* 0x000fe2000cfc1270 */
[----:B------:R-:W-:Y:S01]  /*1e660*/  @P5 STG.E desc[UR16][R22.64], R44 ;  /* 0x0000002c16005986 */ /* 0x000fe2000c101910 */
[----:B------:R-:W-:Y:S01]  /*1e670*/  ISETP.LT.AND P5, PT, R16, UR6, !P0 ;  /* 0x0000000610007c0c */ /* 0x000fe2000c7a1270 */
[----:B------:R-:W-:Y:S01]  /*1e680*/  ULDC UR4, c[0x0][0x22c] ;  /* 0x00008b0000047ab9 */ /* 0x000fe20000000800 */
[----:B------:R-:W-:Y:S01]  /*1e690*/  ISETP.LT.AND P0, PT, R14, UR10, !P0 ;  /* 0x0000000a0e007c0c */ /* 0x000fe2000c701270 */
[----:B-1----:R-:W-:Y:S01]  /*1e6a0*/  VIADD R11, R25, UR28 ;  /* 0x0000001c190b7c36 */ /* 0x002fe20008000000 */
[----:B------:R-:W-:Y:S01]  /*1e6b0*/  ISETP.GE.AND P2, PT, R0, UR4, PT ;  /* 0x0000000400007c0c */ /* 0x000fe2000bf46270 */
[----:B------:R-:W-:Y:S01]  /*1e6c0*/  ULDC UR4, c[0x0][0x228] ;  /* 0x00008a0000047ab9 */ /* 0x000fe20000000800 */
[----:B------:R-:W-:Y:S01]  /*1e6d0*/  ULDC UR6, c[0x0][0x228] ;  /* 0x00008a0000067ab9 */ /* 0x000fe20000000800 */
[C---:B------:R-:W-:Y:S01]  /*1e6e0*/  IMAD.WIDE R4, R11.reuse, 0x4, R2 ;  /* 0x000000040b047825 */ /* 0x040fe200078e0202 */
[----:B------:R-:W-:Y:S01]  /*1e6f0*/  IADD3 R17, R11, UR28, RZ ;  /* 0x0000001c0b117c10 */ /* 0x000fe2000fffe0ff */
[----:B------:R-:W-:-:S02]  /*1e700*/  ULDC UR10, c[0x0][0x228] ;  /* 0x00008a00000a7ab9 */ /* 0x000fc40000000800 */
[C---:B------:R-:W-:Y:S01]  /*1e710*/  IMAD.WIDE R6, R11.reuse, 0x4, R18 ;  /* 0x000000040b067825 */ /* 0x040fe200078e0212 */
[----:B------:R1:W-:Y:S03]  /*1e720*/  @P3 STG.E desc[UR16][R4.64], R144 ;  /* 0x0000009004003986 */ /* 0x0003e6000c101910 */
[C---:B------:R-:W-:Y:S01]  /*1e730*/  IMAD.WIDE R8, R11.reuse, 0x4, R84 ;  /* 0x000000040b087825 */ /* 0x040fe200078e0254 */
[----:B------:R3:W-:Y:S03]  /*1e740*/  @P5 STG.E desc[UR16][R6.64], R112 ;  /* 0x0000007006005986 */ /* 0x0007e6000c101910 */
[----:B------:R-:W-:Y:S01]  /*1e750*/  IMAD.WIDE R10, R11, 0x4, R86 ;  /* 0x000000040b0a7825 */ /* 0x000fe200078e0256 */
[----:B------:R4:W-:Y:S01]  /*1e760*/  @P4 STG.E desc[UR16][R8.64], R220 ;  /* 0x000000dc08004986 */ /* 0x0009e2000c101910 */
[----:B------:R-:W-:Y:S01]  /*1e770*/  ISETP.LT.AND P4, PT, R16, UR4, !P1 ;  /* 0x0000000410007c0c */ /* 0x000fe2000cf81270 */
[----:B------:R-:W-:Y:S01]  /*1e780*/  ULDC UR4, c[0x0][0x22c] ;  /* 0x00008b0000047ab9 */ /* 0x000fe20000000800 */
[----:B--2---:R-:W-:Y:S01]  /*1e790*/  IMAD.WIDE R20, R17, 0x4, R2 ;  /* 0x0000000411147825 */ /* 0x004fe200078e0202 */
[----:B------:R2:W-:Y:S01]  /*1e7a0*/  @P0 STG.E desc[UR16][R10.64], R208 ;  /* 0x000000d00a000986 */ /* 0x0005e2000c101910 */
[----:B------:R-:W-:Y:S01]  /*1e7b0*/  ISETP.LT.AND P3, PT, R15, UR6, !P1 ;  /* 0x000000060f007c0c */ /* 0x000fe2000cf61270 */
[----:B------:R-:W-:Y:S01]  /*1e7c0*/  ULDC UR6, c[0x0][0x228] ;  /* 0x00008a0000067ab9 */ /* 0x000fe20000000800 */
[----:B------:R-:W-:Y:S01]  /*1e7d0*/  ISETP.LT.AND P0, PT, R14, UR8, !P1 ;  /* 0x000000080e007c0c */ /* 0x000fe2000cf01270 */
[----:B------:R2:W-:Y:S01]  /*1e7e0*/  @P6 STG.E desc[UR16][R20.64], R77 ;  /* 0x0000004d14006986 */ /* 0x0005e2000c101910 */
[----:B------:R-:W-:Y:S01]  /*1e7f0*/  ISETP.LT.AND P6, PT, R13, UR10, !P2 ;  /* 0x0000000a0d007c0c */ /* 0x000fe2000d7c1270 */
[----:B------:R-:W-:Y:S01]  /*1e800*/  VIADD R0, R12, 0x34 ;  /* 0x000000340c007836 */ /* 0x000fe20000000000 */
[----:B------:R-:W-:Y:S01]  /*1e810*/  ISETP.LT.AND P5, PT, R16, UR6, !P2 ;  /* 0x0000000610007c0c */ /* 0x000fe2000d7a1270 */
[----:B-1----:R-:W-:Y:S01]  /*1e820*/  IMAD.WIDE R4, R17, 0x4, R18 ;  /* 0x0000000411047825 */ /* 0x002fe200078e0212 */
[----:B------:R-:W-:Y:S01]  /*1e830*/  ULDC UR6, c[0x0][0x228] ;  /* 0x00008a0000067ab9 */ /* 0x000fe20000000800 */
[----:B------:R-:W-:-:S02]  /*1e840*/  ULDC UR8, c[0x0][0x228] ;  /* 0x00008a0000087ab9 */ /* 0x000fc40000000800 */
[----:B---3--:R-:W-:Y:S01]  /*1e850*/  IMAD.WIDE R6, R17, 0x4, R84 ;  /* 0x0000000411067825 */ /* 0x008fe200078e0254 */
[----:B------:R-:W-:-:S03]  /*1e860*/  ISETP.GE.AND P1, PT, R0, UR4, PT ;  /* 0x0000000400007c0c */ /* 0x000fc6000bf26270 */
[C---:B------:R-:W-:Y:S02]  /*1e870*/  VIADD R23, R17.reuse, UR28 ;  /* 0x0000001c11177c36 */ /* 0x040fe40008000000 */
[----:B----4-:R-:W-:Y:S01]  /*1e880*/  IMAD.WIDE R8, R17, 0x4, R86 ;  /* 0x0000000411087825 */ /* 0x010fe200078e0256 */
[----:B------:R1:W-:Y:S01]  /*1e890*/  @P4 STG.E desc[UR16][R4.64], R173 ;  /* 0x000000ad04004986 */ /* 0x0003e2000c101910 */
[----:B------:R-:W-:Y:S01]  /*1e8a0*/  ULDC UR4, c[0x0][0x228] ;  /* 0x00008a0000047ab9 */ /* 0x000fe20000000800 */
[----:B------:R-:W-:Y:S01]  /*1e8b0*/  ULDC UR10, c[0x0][0x228] ;  /* 0x00008a00000a7ab9 */ /* 0x000fe20000000800 */
[C---:B--2---:R-:W-:Y:S01]  /*1e8c0*/  IMAD.WIDE R10, R23.reuse, 0x4, R2 ;  /* 0x00000004170a7825 */ /* 0x044fe200078e0202 */
[----:B------:R2:W-:Y:S03]  /*1e8d0*/  @P3 STG.E desc[UR16][R6.64], R225 ;  /* 0x000000e106003986 */ /* 0x0005e6000c101910 */
[----:B------:R-:W-:Y:S01]  /*1e8e0*/  IMAD.WIDE R20, R23, 0x4, R18 ;  /* 0x0000000417147825 */ /* 0x000fe200078e0212 */
[----:B------:R3:W-:Y:S01]  /*1e8f0*/  @P0 STG.E desc[UR16][R8.64], R45 ;  /* 0x0000002d08000986 */ /* 0x0007e2000c101910 */
[----:B------:R-:W-:Y:S01]  /*1e900*/  ISETP.LT.AND P0, PT, R15, UR4, !P2 ;  /* 0x000000040f007c0c */ /* 0x000fe2000d701270 */
[----:B------:R-:W-:Y:S01]  /*1e910*/  ULDC UR4, c[0x0][0x228] ;  /* 0x00008a0000047ab9 */ /* 0x000fe20000000800 */
[----:B------:R-:W-:Y:S01]  /*1e920*/  ISETP.LT.AND P4, PT, R13, UR6, !P1 ;  /* 0x000000060d007c0c */ /* 0x000fe2000cf81270 */
[----:B------:R4:W-:Y:S01]  /*1e930*/  @P6 STG.E desc[UR16][R10.64], R145 ;  /* 0x000000910a006986 */ /* 0x0009e2000c101910 */
[----:B------:R-:W-:-:S02]  /*1e940*/  ISETP.LT.AND P2, PT, R14, UR4, !P2 ;  /* 0x000000040e007c0c */ /* 0x000fc4000d741270 */
[----:B------:R-:W-:Y:S01]  /*1e950*/  IADD3 R0, R12, 0x35, RZ ;  /* 0x000000350c007810 */ /* 0x000fe20007ffe0ff */
[----:B------:R4:W-:Y:S01]  /*1e960*/  @P5 STG.E desc[UR16][R20.64], R113 ;  /* 0x0000007114005986 */ /* 0x0009e2000c101910 */
[----:B------:R-:W-:Y:S01]  /*1e970*/  ISETP.LT.AND P5, PT, R16, UR8, !P1 ;  /* 0x0000000810007c0c */ /* 0x000fe2000cfa1270 */
[C---:B------:R-:W-:Y:S01]  /*1e980*/  VIADD R17, R23.reuse, UR28 ;  /* 0x0000001c17117c36 */ /* 0x040fe20008000000 */
[----:B------:R-:W-:Y:S01]  /*1e990*/  ISETP.GE.AND P3, PT, R0, UR7, PT ;  /* 0x0000000700007c0c */ /* 0x000fe2000bf66270 */
[----:B-1----:R-:W-:Y:S01]  /*1e9a0*/  IMAD.WIDE R4, R23, 0x4, R84 ;  /* 0x0000000417047825 */ /* 0x002fe200078e0254 */
[----:B------:R-:W-:Y:S01]  /*1e9b0*/  ULDC UR4, c[0x0][0x228] ;  /* 0x00008a0000047ab9 */ /* 0x000fe20000000800 */
[----:B------:R-:W-:Y:S01]  /*1e9c0*/  ISETP.LT.AND P6, PT, R15, UR10, !P1 ;  /* 0x0000000a0f007c0c */ /* 0x000fe2000cfc1270 */
[----:B------:R-:W-:Y:S01]  /*1e9d0*/  ULDC UR6, c[0x0][0x228] ;  /* 0x00008a0000067ab9 */ /* 0x000fe20000000800 */
[----:B------:R-:W-:Y:S01]  /*1e9e0*/  VIADD R0, R12, 0x36 ;  /* 0x000000360c007836 */ /* 0x000fe20000000000 */
[----:B------:R-:W-:Y:S01]  /*1e9f0*/  ULDC UR8, c[0x0][0x228] ;  /* 0x00008a0000087ab9 */ /* 0x000fe20000000800 */
[----:B--2---:R-:W-:Y:S01]  /*1ea00*/  IMAD.WIDE R6, R23, 0x4, R86 ;  /* 0x0000000417067825 */ /* 0x004fe200078e0256 */
[----:B------:R1:W-:Y:S01]  /*1ea10*/  @P0 STG.E desc[UR16][R4.64], R221 ;  /* 0x000000dd04000986 */ /* 0x0003e2000c101910 */
[----:B------:R-:W-:Y:S01]  /*1ea20*/  ISETP.LT.AND P1, PT, R14, UR4, !P1 ;  /* 0x000000040e007c0c */ /* 0x000fe2000cf21270 */
[----:B------:R-:W-:Y:S01]  /*1ea30*/  ULDC UR4, c[0x0][0x228] ;  /* 0x00008a0000047ab9 */ /* 0x000fe20000000800 */
[----:B---3--:R-:W-:Y:S01]  /*1ea40*/  IMAD.WIDE R8, R17, 0x4, R2 ;  /* 0x0000000411087825 */ /* 0x008fe200078e0202 */
[----:B------:R-:W-:-:S03]  /*1ea50*/  ISETP.GE.AND P0, PT, R0, UR5, PT ;  /* 0x0000000500007c0c */ /* 0x000fc6000bf06270 */
[----:B----4-:R-:W-:Y:S01]  /*1ea60*/  IMAD.WIDE R10, R17, 0x4, R18 ;  /* 0x00000004110a7825 */ /* 0x010fe200078e0212 */
[----:B------:R2:W-:Y:S01]  /*1ea70*/  @P2 STG.E desc[UR16][R6.64], R209 ;  /* 0x000000d106002986 */ /* 0x0005e2000c101910 */
[----:B------:R-:W-:Y:S01]  /*1ea80*/  ULDC UR5, c[0x0][0x228] ;  /* 0x00008a0000057ab9 */ /* 0x000fe20000000800 */
[----:B------:R-:W-:Y:S01]  /*1ea90*/  ISETP.LT.AND P2, PT, R13, UR4, !P3 ;  /* 0x000000040d007c0c */ /* 0x000fe2000df41270 */
[----:B------:R-:W-:Y:S01]  /*1eaa0*/  ULDC UR7, c[0x0][0x228] ;  /* 0x00008a0000077ab9 */ /* 0x000fe20000000800 */
[----:B------:R3:W-:Y:S01]  /*1eab0*/  @P4 STG.E desc[UR16][R8.64], R78 ;  /* 0x0000004e08004986 */ /* 0x0007e2000c101910 */
[----:B------:R-:W-:Y:S01]  /*1eac0*/  ISETP.LT.AND P4, PT, R16, UR5, !P3 ;  /* 0x0000000510007c0c */ /* 0x000fe2000df81270 */
[----:B------:R-:W-:Y:S01]  /*1ead0*/  IMAD.WIDE R20, R17, 0x4, R84 ;  /* 0x0000000411147825 */ /* 0x000fe200078e0254 */
[----:B------:R-:W-:Y:S01]  /*1eae0*/  ULDC UR4, c[0x0][0x228] ;  /* 0x00008a0000047ab9 */ /* 0x000fe20000000800 */
[----:B------:R4:W-:Y:S01]  /*1eaf0*/  @P5 STG.E desc[UR16][R10.64], R174 ;  /* 0x000000ae0a005986 */ /* 0x0009e2000c101910 */
[----:B------:R-:W-:Y:S01]  /*1eb00*/  ISETP.LT.AND P5, PT, R15, UR6, !P3 ;  /* 0x000000060f007c0c */ /* 0x000fe2000dfa1270 */
[C---:B-1----:R-:W-:Y:S01]  /*1eb10*/  IMAD.WIDE R4, R17.reuse, 0x4, R86 ;  /* 0x0000000411047825 */ /* 0x042fe200078e0256 */
[----:B------:R-:W-:Y:S01]  /*1eb20*/  ISETP.LT.AND P3, PT, R14, UR7, !P3 ;  /* 0x000000070e007c0c */ /* 0x000fe2000df61270 */
[----:B------:R1:W-:Y:S01]  /*1eb30*/  @P6 STG.E desc[UR16][R20.64], R226 ;  /* 0x000000e214006986 */ /* 0x0003e2000c101910 */
[----:B------:R-:W-:Y:S01]  /*1eb40*/  ULDC UR5, c[0x0][0x228] ;  /* 0x00008a0000057ab9 */ /* 0x000fe20000000800 */
[----:B------:R-:W-:Y:S01]  /*1eb50*/  VIADD R17, R17, UR28 ;  /* 0x0000001c11117c36 */ /* 0x000fe20008000000 */
[----:B------:R-:W-:Y:S01]  /*1eb60*/  IADD3 R0, R12, 0x37, RZ ;  /* 0x000000370c007810 */ /* 0x000fe20007ffe0ff */
[----:B------:R-:W-:Y:S01]  /*1eb70*/  ULDC UR6, c[0x0][0x228] ;  /* 0x00008a0000067ab9 */ /* 0x000fe20000000800 */
[----:B------:R-:W-:Y:S01]  /*1eb80*/  ULDC UR7, c[0x0][0x228] ;  /* 0x00008a0000077ab9 */ /* 0x000fe20000000800 */
[C---:B--2---:R-:W-:Y:S01]  /*1eb90*/  IMAD.WIDE R6, R17.reuse, 0x4, R2 ;  /* 0x0000000411067825 */ /* 0x044fe200078e0202 */
[----:B------:R2:W-:Y:S03]  /*1eba0*/  @P1 STG.E desc[UR16][R4.64], R46 ;  /* 0x0000002e04001986 */ /* 0x0005e6000c101910 */
[C---:B---3--:R-:W-:Y:S01]  /*1ebb0*/  IMAD.WIDE R8, R17.reuse, 0x4, R18 ;  /* 0x0000000411087825 */ /* 0x048fe200078e0212 */
[----:B------:R3:W-:Y:S03]  /*1ebc0*/  @P2 STG.E desc[UR16][R6.64], R146 ;  /* 0x0000009206002986 */ /* 0x0007e6000c101910 */
[C---:B----4-:R-:W-:Y:S01]  /*1ebd0*/  IMAD.WIDE R10, R17.reuse, 0x4, R84 ;  /* 0x00000004110a7825 */ /* 0x050fe200078e0254 */
[----:B------:R4:W-:Y:S03]  /*1ebe0*/  @P4 STG.E desc[UR16][R8.64], R114 ;  /* 0x0000007208004986 */ /* 0x0009e6000c101910 */
[----:B-1----:R-:W-:Y:S01]  /*1ebf0*/  IMAD.WIDE R20, R17, 0x4, R86 ;  /* 0x0000000411147825 */ /* 0x002fe200078e0256 */
[----:B------:R-:W-:Y:S01]  /*1ec00*/  @P5 STG.E desc[UR16][R10.64], R222 ;  /* 0x000000de0a005986 */ /* 0x000fe2000c101910 */
[----:B------:R-:W-:Y:S01]  /*1ec10*/  ISETP.LT.AND P6, PT, R13, UR8, !P0 ;  /* 0x000000080d007c0c */ /* 0x000fe2000c7c1270 */
[----:B------:R-:W-:-:S02]  /*1ec20*/  ULDC UR8, c[0x0][0x228] ;  /* 0x00008a0000087ab9 */ /* 0x000fc40000000800 */
[----:B------:R-:W-:Y:S01]  /*1ec30*/  @P3 STG.E desc[UR16][R20.64], R210 ;  /* 0x000000d214003986 */ /* 0x000fe2000c101910 */
[----:B------:R-:W-:Y:S01]  /*1ec40*/  ISETP.LT.AND P3, PT, R16, UR4, !P0 ;  /* 0x0000000410007c0c */ /* 0x000fe2000c761270 */
[----:B------:R-:W-:Y:S01]  /*1ec50*/  VIADD R25, R17, UR28 ;  /* 0x0000001c11197c36 */ /* 0x000fe20008000000 */
[----:B------:R-:W-:Y:S01]  /*1ec60*/  ISETP.LT.AND P4, PT, R15, UR5, !P0 ;  /* 0x000000050f007c0c */ /* 0x000fe2000c781270 */
[----:B------:R-:W-:Y:S02]  /*1ec70*/  ULDC UR4, c[0x0][0x228] ;  /* 0x00008a0000047ab9 */ /* 0x000fe40000000800 */
[C---:B------:R-:W-:Y:S01]  /*1ec80*/  IMAD.WIDE R22, R25.reuse, 0x4, R2 ;  /* 0x0000000419167825 */ /* 0x040fe200078e0202 */
[----:B------:R-:W-:Y:S01]  /*1ec90*/  ISETP.GE.AND P1, PT, R0, UR15, PT ;  /* 0x0000000f00007c0c */ /* 0x000fe2000bf26270 */
[----:B------:R-:W-:Y:S02]  /*1eca0*/  ULDC UR5, c[0x0][0x228] ;  /* 0x00008a0000057ab9 */ /* 0x000fe40000000800 */
[----:B--2---:R-:W-:Y:S01]  /*1ecb0*/  IMAD.WIDE R4, R25, 0x4, R18 ;  /* 0x0000000419047825 */ /* 0x004fe200078e0212 */
[----:B------:R-:W-:-:S03]  /*1ecc0*/  ISETP.LT.AND P0, PT, R14, UR6, !P0 ;  /* 0x000000060e007c0c */ /* 0x000fc6000c701270 */
[----:B---3--:R-:W-:Y:S01]  /*1ecd0*/  IMAD.WIDE R6, R25, 0x4, R84 ;  /* 0x0000000419067825 */ /* 0x008fe200078e0254 */
[----:B------:R1:W-:Y:S01]  /*1ece0*/  @P6 STG.E desc[UR16][R22.64], R79 ;  /* 0x0000004f16006986 */ /* 0x0003e2000c101910 */
[----:B------:R-:W-:Y:S01]  /*1ecf0*/  ISETP.LT.AND P5, PT, R13, UR7, !P1 ;  /* 0x000000070d007c0c */ /* 0x000fe2000cfa1270 */
[----:B------:R-:W-:Y:S01]  /*1ed00*/  ULDC UR6, c[0x0][0x228] ;  /* 0x00008a0000067ab9 */ /* 0x000fe20000000800 */
[----:B------:R-:W-:Y:S01]  /*1ed10*/  IADD3 R0, R12, 0x38, RZ ;  /* 0x000000380c007810 */ /* 0x000fe20007ffe0ff */
[----:B------:R-:W-:Y:S01]  /*1ed20*/  @P3 STG.E desc[UR16][R4.64], R175 ;  /* 0x000000af04003986 */ /* 0x000fe2000c101910 */
[----:B----4-:R-:W-:Y:S01]  /*1ed30*/  IMAD.WIDE R8, R25, 0x4, R86 ;  /* 0x0000000419087825 */ /* 0x010fe200078e0256 */
[----:B------:R-:W-:Y:S01]  /*1ed40*/  ISETP.LT.AND P6, PT, R16, UR4, !P1 ;  /* 0x0000000410007c0c */ /* 0x000fe2000cfc1270 */
[----:B------:R-:W-:Y:S01]  /*1ed50*/  ULDC UR4, c[0x0][0x228] ;  /* 0x00008a0000047ab9 */ /* 0x000fe20000000800 */
[----:B------:R-:W-:Y:S01]  /*1ed60*/  @P4 STG.E desc[UR16][R6.64], R227 ;  /* 0x000000e306004986 */ /* 0x000fe2000c101910 */
[----:B------:R-:W-:Y:S01]  /*1ed70*/  VIADD R17, R12, 0x39 ;  /* 0x000000390c117836 */ /* 0x000fe20000000000 */
[----:B------:R-:W-:-:S02]  /*1ed80*/  ULDC UR7, c[0x0][0x228] ;  /* 0x00008a0000077ab9 */ /* 0x000fc40000000800 */
[----:B------:R-:W2:Y:S01]  /*1ed90*/  LDS.128 R4, [R252] ;  /* 0x00000000fc047984 */ /* 0x000ea20000000c00 */
[----:B-1----:R-:W-:Y:S01]  /*1eda0*/  VIADD R23, R25, UR28 ;  /* 0x0000001c19177c36 */ /* 0x002fe20008000000 */
[----:B------:R-:W-:-:S03]  /*1edb0*/  ISETP.GE.AND P2, PT, R0, UR13, PT ;  /* 0x0000000d00007c0c */ /* 0x000fc6000bf46270 */
[----:B------:R-:W-:Y:S01]  /*1edc0*/  IMAD.WIDE R10, R23, 0x4, R2 ;  /* 0x00000004170a7825 */ /* 0x000fe200078e0202 */
[----:B------:R1:W-:Y:S01]  /*1edd0*/  @P0 STG.E desc[UR16][R8.64], R47 ;  /* 0x0000002f08000986 */ /* 0x0003e2000c101910 */
[----:B------:R-:W-:Y:S01]  /*1ede0*/  ISETP.LT.AND P3, PT, R15, UR4, !P1 ;  /* 0x000000040f007c0c */ /* 0x000fe2000cf61270 */
[----:B------:R-:W-:Y:S01]  /*1edf0*/  ULDC UR4, c[0x0][0x228] ;  /* 0x00008a0000047ab9 */ /* 0x000fe20000000800 */
[----:B------:R-:W-:Y:S01]  /*1ee00*/  ISETP.LT.AND P0, PT, R14, UR5, !P1 ;  /* 0x000000050e007c0c */ /* 0x000fe2000cf01270 */
[----:B------:R3:W-:Y:S01]  /*1ee10*/  @P5 STG.E desc[UR16][R10.64], R147 ;  /* 0x000000930a005986 */ /* 0x0007e2000c101910 */
[----:B------:R-:W-:Y:S01]  /*1ee20*/  ISETP.LT.AND P4, PT, R13, UR6, !P2 ;  /* 0x000000060d007c0c */ /* 0x000fe2000d781270 */
[C---:B------:R-:W-:Y:S01]  /*1ee30*/  IMAD.WIDE R20, R23.reuse, 0x4, R18 ;  /* 0x0000000417147825 */ /* 0x040fe200078e0212 */
[----:B------:R-:W-:Y:S01]  /*1ee40*/  ISETP.LT.AND P5, PT, R16, UR4, !P2 ;  /* 0x0000000410007c0c */ /* 0x000fe2000d7a1270 */
[----:B------:R-:W-:Y:S02]  /*1ee50*/  ULDC UR4, c[0x0][0x228] ;  /* 0x00008a0000047ab9 */ /* 0x000fe40000000800 */
[C---:B------:R-:W-:Y:S01]  /*1ee60*/  VIADD R29, R23.reuse, UR28 ;  /* 0x0000001c171d7c36 */ /* 0x040fe20008000000 */
[----:B------:R4:W-:Y:S01]  /*1ee70*/  @P6 STG.E desc[UR16][R20.64], R115 ;  /* 0x0000007314006986 */ /* 0x0009e2000c101910 */
[----:B-1----:R-:W-:Y:S01]  /*1ee80*/  IMAD.WIDE R8, R23, 0x4, R84 ;  /* 0x0000000417087825 */ /* 0x002fe200078e0254 */
[----:B------:R-:W-:Y:S01]  /*1ee90*/  ISETP.LT.AND P6, PT, R15, UR7, !P2 ;  /* 0x000000070f007c0c */ /* 0x000fe2000d7c1270 */
[----:B------:R-:W-:Y:S01]  /*1eea0*/  ULDC UR5, c[0x0][0x228] ;  /* 0x00008a0000057ab9 */ /* 0x000fe20000000800 */
[----:B------:R-:W-:Y:S01]  /*1eeb0*/  ISETP.LT.AND P1, PT, R14, UR8, !P2 ;  /* 0x000000080e007c0c */ /* 0x000fe2000d721270 */
[----:B---3--:R-:W-:Y:S01]  /*1eec0*/  IMAD.WIDE R10, R23, 0x4, R86 ;  /* 0x00000004170a7825 */ /* 0x008fe200078e0256 */
[----:B------:R-:W-:Y:S01]  /*1eed0*/  ISETP.GE.AND P2, PT, R17, UR11, PT ;  /* 0x0000000b11007c0c */ /* 0x000fe2000bf46270 */
[----:B------:R1:W-:Y:S01]  /*1eee0*/  @P3 STG.E desc[UR16][R8.64], R223 ;  /* 0x000000df08003986 */ /* 0x0003e2000c101910 */
[----:B------:R-:W-:Y:S01]  /*1eef0*/  ULDC UR6, c[0x0][0x228] ;  /* 0x00008a0000067ab9 */ /* 0x000fe20000000800 */
[----:B------:R-:W-:Y:S01]  /*1ef00*/  IMAD.WIDE R22, R29, 0x4, R18 ;  /* 0x000000041d167825 */ /* 0x000fe200078e0212 */
[----:B------:R-:W-:-:S03]  /*1ef10*/  IADD3 R0, R12, 0x3a, RZ ;  /* 0x0000003a0c007810 */ /* 0x000fc60007ffe0ff */
[----:B----4-:R-:W-:Y:S01]  /*1ef20*/  IMAD.WIDE R20, R29, 0x4, R2 ;  /* 0x000000041d147825 */ /* 0x010fe200078e0202 */
[----:B------:R3:W-:Y:S01]  /*1ef30*/  @P0 STG.E desc[UR16][R10.64], R211 ;  /* 0x000000d30a000986 */ /* 0x0007e2000c101910 */
[----:B------:R-:W-:Y:S01]  /*1ef40*/  ISETP.LT.AND P0, PT, R13, UR4, !P2 ;  /* 0x000000040d007c0c */ /* 0x000fe2000d701270 */
[----:B------:R-:W-:Y:S01]  /*1ef50*/  ULDC UR4, c[0x0][0x228] ;  /* 0x00008a0000047ab9 */ /* 0x000fe20000000800 */
[C---:B------:R-:W-:Y:S01]  /*1ef60*/  IMAD.WIDE R24, R29.reuse, 0x4, R84 ;  /* 0x000000041d187825 */ /* 0x040fe200078e0254 */
[----:B------:R4:W-:Y:S01]  /*1ef70*/  @P4 STG.E desc[UR16][R20.64], R176 ;  /* 0x000000b014004986 */ /* 0x0009e2000c101910 */
[----:B------:R-:W-:Y:S01]  /*1ef80*/  ISETP.LT.AND P4, PT, R16, UR5, !P2 ;  /* 0x0000000510007c0c */ /* 0x000fe2000d781270 */
[----:B------:R-:W-:Y:S01]  /*1ef90*/  ULDC UR5, c[0x0][0x228] ;  /* 0x00008a0000057ab9 */ /* 0x000fe20000000800 */
[----:B------:R-:W-:Y:S01]  /*1efa0*/  IMAD.WIDE R26, R29, 0x4, R86 ;  /* 0x000000041d1a7825 */ /* 0x000fe200078e0256 */
[----:B------:R2:W-:Y:S01]  /*1efb0*/  @P5 STG.E desc[UR16][R22.64], R80 ;  /* 0x0000005016005986 */ /* 0x0005e2000c101910 */
[----:B------:R-:W-:Y:S01]  /*1efc0*/  ISETP.LT.AND P5, PT, R15, UR6, !P2 ;  /* 0x000000060f007c0c */ /* 0x000fe2000d7a1270 */
[----:B------:R-:W-:Y:S01]  /*1efd0*/  ULDC UR6, c[0x0][0x228] ;  /* 0x00008a0000067ab9 */ /* 0x000fe20000000800 */
[----:B------:R-:W-:Y:S01]  /*1efe0*/  IADD3 R29, R29, UR28, RZ ;  /* 0x0000001c1d1d7c10 */ /* 0x000fe2000fffe0ff */
[----:B------:R-:W-:Y:S01]  /*1eff0*/  ULDC UR7, c[0x0][0x228] ;  /* 0x00008a0000077ab9 */ /* 0x000fe20000000800 */
[----:B------:R-:W-:Y:S01]  /*1f000*/  ISETP.LT.AND P2, PT, R14, UR4, !P2 ;  /* 0x000000040e007c0c */ /* 0x000fe2000d741270 */
[----:B------:R2:W-:Y:S01]  /*1f010*/  @P6 STG.E desc[UR16][R24.64], R232 ;  /* 0x000000e818006986 */ /* 0x0005e2000c101910 */
[----:B------:R-:W-:Y:S01]  /*1f020*/  ISETP.GE.AND P3, PT, R0, UR9, PT ;  /* 0x0000000900007c0c */ /* 0x000fe2000bf66270 */
[----:B-1----:R-:W-:Y:S01]  /*1f030*/  IMAD.WIDE R8, R29, 0x4, R2 ;  /* 0x000000041d087825 */ /* 0x002fe200078e0202 */
[----:B------:R-:W-:-:S03]  /*1f040*/  ULDC UR4, c[0x0][0x228] ;  /* 0x00008a0000047ab9 */ /* 0x000fc60000000800 */
[C---:B---3--:R-:W-:Y:S01]  /*1f050*/  IMAD.WIDE R10, R29.reuse, 0x4, R18 ;  /* 0x000000041d0a7825 */ /* 0x048fe200078e0212 */
[----:B------:R-:W-:Y:S03]  /*1f060*/  @P1 STG.E desc[UR16][R26.64], R48 ;  /* 0x000000301a001986 */ /* 0x000fe6000c101910 */
[C---:B----4-:R-:W-:Y:S01]  /*1f070*/  IMAD.WIDE R20, R29.reuse, 0x4, R84 ;  /* 0x000000041d147825 */ /* 0x050fe200078e0254 */
[----:B------:R1:W-:Y:S03]  /*1f080*/  @P0 STG.E desc[UR16][R8.64], R116 ;  /* 0x0000007408000986 */ /* 0x0003e6000c101910 */
[----:B--2---:R-:W-:Y:S01]  /*1f090*/  IMAD.WIDE R22, R29, 0x4, R86 ;  /* 0x000000041d167825 */ /* 0x004fe200078e0256 */
[----:B------:R2:W-:Y:S01]  /*1f0a0*/  @P4 STG.E desc[UR16][R10.64], R180 ;  /* 0x000000b40a004986 */ /* 0x0005e2000c101910 */
[----:B------:R-:W-:Y:S01]  /*1f0b0*/  ISETP.LT.AND P6, PT, R13, UR5, !P3 ;  /* 0x000000050d007c0c */ /* 0x000fe2000dfc1270 */
[----:B------:R-:W-:Y:S01]  /*1f0c0*/  ULDC UR5, c[0x0][0x228] ;  /* 0x00008a0000057ab9 */ /* 0x000fe20000000800 */
[----:B------:R-:W-:Y:S01]  /*1f0d0*/  VIADD R0, R12, 0x3b ;  /* 0x0000003b0c007836 */ /* 0x000fe20000000000 */
[----:B------:R3:W-:Y:S01]  /*1f0e0*/  @P5 STG.E desc[UR16][R20.64], R52 ;  /* 0x0000003414005986 */ /* 0x0007e2000c101910 */
[----:B------:R-:W-:-:S03]  /*1f0f0*/  VIADD R17, R29, UR28 ;  /* 0x0000001c1d117c36 */ /* 0x000fc60008000000 */
[----:B------:R4:W-:Y:S01]  /*1f100*/  @P2 STG.E desc[UR16][R22.64], R4 ;  /* 0x0000000416002986 */ /* 0x0009e2000c101910 */
[----:B------:R-:W-:Y:S01]  /*1f110*/  ISETP.LT.AND P2, PT, R16, UR4, !P3 ;  /* 0x0000000410007c0c */ /* 0x000fe2000df41270 */
[----:B------:R-:W-:Y:S01]  /*1f120*/  ULDC UR4, c[0x0][0x228] ;  /* 0x00008a0000047ab9 */ /* 0x000fe20000000800 */
[----:B------:R-:W-:Y:S02]  /*1f130*/  ISETP.GE.AND P1, PT, R0, UR27, PT ;  /* 0x0000001b00007c0c */ /* 0x000fe4000bf26270 */
[----:B------:R-:W-:Y:S01]  /*1f140*/  ISETP.LT.AND P4, PT, R15, UR4, !P3 ;  /* 0x000000040f007c0c */ /* 0x000fe2000df81270 */
[----:B------:R-:W-:Y:S01]  /*1f150*/  IMAD.WIDE R24, R17, 0x4, R2 ;  /* 0x0000000411187825 */ /* 0x000fe200078e0202 */
[----:B------:R-:W-:Y:S01]  /*1f160*/  ISETP.LT.AND P3, PT, R14, UR5, !P3 ;  /* 0x000000050e007c0c */ /* 0x000fe2000df61270 */
[----:B------:R-:W-:Y:S02]  /*1f170*/  ULDC UR4, c[0x0][0x228] ;  /* 0x00008a0000047ab9 */ /* 0x000fe40000000800 */
[----:B------:R-:W-:Y:S01]  /*1f180*/  VIADD R0, R12, 0x3f ;  /* 0x0000003f0c007836 */ /* 0x000fe20000000000 */
[----:B------:R-:W-:Y:S01]  /*1f190*/  ISETP.LT.AND P5, PT, R13, UR6, !P1 ;  /* 0x000000060d007c0c */ /* 0x000fe2000cfa1270 */
[C---:B-1----:R-:W-:Y:S01]  /*1f1a0*/  IMAD.WIDE R8, R17.reuse, 0x4, R18 ;  /* 0x0000000411087825 */ /* 0x042fe200078e0212 */
[----:B------:R1:W-:Y:S01]  /*1f1b0*/  @P6 STG.E desc[UR16][R24.64], R177 ;  /* 0x000000b118006986 */ /* 0x0003e2000c101910 */
[C---:B------:R-:W-:Y:S01]  /*1f1c0*/  IADD3 R27, R17.reuse, UR28, RZ ;  /* 0x0000001c111b7c10 */ /* 0x040fe2000fffe0ff */
[----:B------:R-:W-:Y:S01]  /*1f1d0*/  ULDC UR5, c[0x0][0x228] ;  /* 0x00008a0000057ab9 */ /* 0x000fe20000000800 */
[----:B------:R-:W-:Y:S01]  /*1f1e0*/  ISETP.GE.AND P0, PT, R0, UR25, PT ;  /* 0x0000001900007c0c */ /* 0x000fe2000bf06270 */
[----:B--2---:R-:W-:Y:S01]  /*1f1f0*/  IMAD.WIDE R10, R17, 0x4, R84 ;  /* 0x00000004110a7825 */ /* 0x004fe200078e0254 */
[----:B------:R-:W-:-:S03]  /*1f200*/  ISETP.LT.AND P6, PT, R16, UR7, !P1 ;  /* 0x0000000710007c0c */ /* 0x000fc6000cfc1270 */
[----:B---3--:R-:W-:Y:S01]  /*1f210*/  IMAD.WIDE R20, R17, 0x4, R86 ;  /* 0x0000000411147825 */ /* 0x008fe200078e0256 */
[----:B------:R2:W-:Y:S01]  /*1f220*/  @P2 STG.E desc[UR16][R8.64], R81 ;  /* 0x0000005108002986 */ /* 0x0005e2000c101910 */
[----:B------:R-:W-:Y:S01]  /*1f230*/  ULDC UR6, c[0x0][0x228] ;  /* 0x00008a0000067ab9 */ /* 0x000fe20000000800 */
[----:B------:R-:W-:Y:S01]  /*1f240*/  ULDC UR7, c[0x0][0x228] ;  /* 0x00008a0000077ab9 */ /* 0x000fe20000000800 */
[----:B------:R-:W-:Y:S01]  /*1f250*/  VIADD R0, R12, 0x3c ;  /* 0x0000003c0c007836 */ /* 0x000fe20000000000 */
[----:B------:R3:W-:Y:S01]  /*1f260*/  @P4 STG.E desc[UR16][R10.64], R233 ;  /* 0x000000e90a004986 */ /* 0x0007e2000c101910 */
[----:B----4-:R-:W-:-:S03]  /*1f270*/  IMAD.WIDE R22, R27, 0x4, R2 ;  /* 0x000000041b167825 */ /* 0x010fc600078e0202 */
[----:B------:R-:W-:Y:S01]  /*1f280*/  ISETP.GE.AND P2, PT, R0, UR23, PT ;  /* 0x0000001700007c0c */ /* 0x000fe2000bf46270 */
[----:B------:R4:W-:Y:S01]  /*1f290*/  @P3 STG.E desc[UR16][R20.64], R49 ;  /* 0x0000003114003986 */ /* 0x0009e2000c101910 */
[----:B------:R-:W-:Y:S01]  /*1f2a0*/  ISETP.LT.AND P3, PT, R15, UR4, !P1 ;  /* 0x000000040f007c0c */ /* 0x000fe2000cf61270 */
[----:B------:R-:W-:Y:S01]  /*1f2b0*/  ULDC UR4, c[0x0][0x228] ;  /* 0x00008a0000047ab9 */ /* 0x000fe20000000800 */
[----:B------:R-:W-:Y:S01]  /*1f2c0*/  ISETP.LT.AND P1, PT, R14, UR5, !P1 ;  /* 0x000000050e007c0c */ /* 0x000fe2000cf21270 */
[----:B-1----:R-:W-:Y:S01]  /*1f2d0*/  IMAD.WIDE R24, R27, 0x4, R18 ;  /* 0x000000041b187825 */ /* 0x002fe200078e0212 */
[----:B------:R-:W-:Y:S01]  /*1f2e0*/  ULDC UR5, c[0x0][0x228] ;  /* 0x00008a0000057ab9 */ /* 0x000fe20000000800 */
[----:B------:R1:W-:Y:S01]  /*1f2f0*/  @P5 STG.E desc[UR16][R22.64], R117 ;  /* 0x0000007516005986 */ /* 0x0003e2000c101910 */
[----:B------:R-:W-:Y:S02]  /*1f300*/  ISETP.LT.AND P4, PT, R13, UR4, !P2 ;  /* 0x000000040d007c0c */ /* 0x000fe4000d781270 */
[----:B------:R-:W-:-:S02]  /*1f310*/  IADD3 R17, R27, UR28, RZ ;  /* 0x0000001c1b117c10 */ /* 0x000fc4000fffe0ff */
[----:B------:R-:W-:Y:S01]  /*1f320*/  ISETP.LT.AND P5, PT, R16, UR5, !P2 ;  /* 0x0000000510007c0c */ /* 0x000fe2000d7a1270 */
[----:B------:R1:W-:Y:S01]  /*1f330*/  @P6 STG.E desc[UR16][R24.64], R181 ;  /* 0x000000b518006986 */ /* 0x0003e2000c101910 */
[----:B--2---:R-:W-:Y:S01]  /*1f340*/  IMAD.WIDE R8, R27, 0x4, R84 ;  /* 0x000000041b087825 */ /* 0x004fe200078e0254 */
[----:B------:R-:W-:Y:S01]  /*1f350*/  ISETP.LT.AND P6, PT, R15, UR6, !P2 ;  /* 0x000000060f007c0c */ /* 0x000fe2000d7c1270 */
[----:B------:R-:W-:Y:S01]  /*1f360*/  ULDC UR4, c[0x0][0x228] ;  /* 0x00008a0000047ab9 */ /* 0x000fe20000000800 */
[----:B------:R-:W-:Y:S01]  /*1f370*/  ISETP.LT.AND P2, PT, R14, UR7, !P2 ;  /* 0x000000070e007c0c */ /* 0x000fe2000d741270 */
[----:B------:R-:W-:Y:S02]  /*1f380*/  VIADD R0, R12, 0x3d ;  /* 0x0000003d0c007836 */ /* 0x000fe40000000000 */
[----:B---3--:R-:W-:Y:S01]  /*1f390*/  IMAD.WIDE R10, R27, 0x4, R86 ;  /* 0x000000041b0a7825 */ /* 0x008fe200078e0256 */
[----:B------:R-:W-:Y:S01]  /*1f3a0*/  @P3 STG.E desc[UR16][R8.64], R53 ;  /* 0x0000003508003986 */ /* 0x000fe2000c101910 */
[----:B------:R-:W-:-:S02]  /*1f3b0*/  ULDC UR5, c[0x0][0x228] ;  /* 0x00008a0000057ab9 */ /* 0x000fc40000000800 */
[----:B----4-:R-:W-:Y:S01]  /*1f3c0*/  IMAD.WIDE R20, R17, 0x4, R2 ;  /* 0x0000000411147825 */ /* 0x010fe200078e0202 */
[----:B------:R-:W-:-:S03]  /*1f3d0*/  ISETP.GE.AND P3, PT, R0, UR21, PT ;  /* 0x0000001500007c0c */ /* 0x000fc6000bf66270 */
[C---:B-1----:R-:W-:Y:S01]  /*1f3e0*/  IMAD.WIDE R22, R17.reuse, 0x4, R18 ;  /* 0x0000000411167825 */ /* 0x042fe200078e0212 */
[----:B------:R1:W-:Y:S01]  /*1f3f0*/  @P1 STG.E desc[UR16][R10.64], R5 ;  /* 0x000000050a001986 */ /* 0x0003e2000c101910 */
[----:B------:R-:W-:Y:S02]  /*1f400*/  ULDC UR6, c[0x0][0x228] ;  /* 0x00008a0000067ab9 */ /* 0x000fe40000000800 */
[C---:B------:R-:W-:Y:S01]  /*1f410*/  IMAD.WIDE R24, R17.reuse, 0x4, R84 ;  /* 0x0000000411187825 */ /* 0x040fe200078e0254 */
[----:B------:R-:W-:Y:S03]  /*1f420*/  @P4 STG.E desc[UR16][R20.64], R178 ;  /* 0x000000b214004986 */ /* 0x000fe6000c101910 */
[----:B------:R-:W-:Y:S01]  /*1f430*/  VIADD R12, R12, 0x3e ;  /* 0x0000003e0c0c7836 */ /* 0x000fe20000000000 */
[----:B------:R2:W-:Y:S01]  /*1f440*/  @P5 STG.E desc[UR16][R22.64], R82 ;  /* 0x0000005216005986 */ /* 0x0005e2000c101910 */
[----:B------:R-:W-:Y:S01]  /*1f450*/  IMAD.WIDE R26, R17, 0x4, R86 ;  /* 0x00000004111a7825 */ /* 0x000fe200078e0256 */
[----:B------:R-:W-:Y:S01]  /*1f460*/  ISETP.LT.AND P5, PT, R13, UR4, !P3 ;  /* 0x000000040d007c0c */ /* 0x000fe2000dfa1270 */
[----:B------:R-:W-:Y:S01]  /*1f470*/  ULDC UR4, c[0x0][0x228] ;  /* 0x00008a0000047ab9 */ /* 0x000fe20000000800 */
[----:B------:R-:W-:Y:S01]  /*1f480*/  @P6 STG.E desc[UR16][R24.64], R234 ;  /* 0x000000ea18006986 */ /* 0x000fe2000c101910 */
[----:B------:R-:W-:Y:S01]  /*1f490*/  ISETP.GE.AND P1, PT, R12, UR19, PT ;  /* 0x000000130c007c0c */ /* 0x000fe2000bf26270 */
[----:B------:R-:W-:Y:S01]  /*1f4a0*/  VIADD R17, R17, UR28 ;  /* 0x0000001c11117c36 */ /* 0x000fe20008000000 */
[----:B------:R-:W-:Y:S01]  /*1f4b0*/  ISETP.LT.AND P4, PT, R15, UR4, !P3 ;  /* 0x000000040f007c0c */ /* 0x000fe2000df81270 */
[----:B------:R-:W-:Y:S01]  /*1f4c0*/  @P2 STG.E desc[UR16][R26.64], R50 ;  /* 0x000000321a002986 */ /* 0x000fe2000c101910 */
[----:B------:R-:W-:Y:S01]  /*1f4d0*/  ISETP.LT.AND P2, PT, R16, UR5, !P3 ;  /* 0x0000000510007c0c */ /* 0x000fe2000df41270 */
[----:B------:R-:W-:Y:S01]  /*1f4e0*/  ULDC UR4, c[0x0][0x228] ;  /* 0x00008a0000047ab9 */ /* 0x000fe20000000800 */
[----:B------:R-:W-:Y:S01]  /*1f4f0*/  ULDC UR5, c[0x0][0x228] ;  /* 0x00008a0000057ab9 */ /* 0x000fe20000000800 */
[----:B------:R-:W-:Y:S01]  /*1f500*/  ISETP.LT.AND P3, PT, R14, UR4, !P3 ;  /* 0x000000040e007c0c */ /* 0x000fe2000df61270 */
[----:B-1----:R-:W-:Y:S01]  /*1f510*/  IMAD.WIDE R4, R17, 0x4, R2 ;  /* 0x0000000411047825 */ /* 0x002fe200078e0202 */
[----:B------:R-:W-:Y:S01]  /*1f520*/  ISETP.LT.AND P6, PT, R13, UR5, !P1 ;  /* 0x000000050d007c0c */ /* 0x000fe2000cfc1270 */
[----:B------:R-:W-:Y:S01]  /*1f530*/  ULDC UR4, c[0x0][0x228] ;  /* 0x00008a0000047ab9 */ /* 0x000fe20000000800 */
[C---:B--2---:R-:W-:Y:S01]  /*1f540*/  IADD3 R23, R17.reuse, UR28, RZ ;  /* 0x0000001c11177c10 */ /* 0x044fe2000fffe0ff */
[----:B------:R-:W-:Y:S01]  /*1f550*/  IMAD.WIDE R8, R17, 0x4, R18 ;  /* 0x0000000411087825 */ /* 0x000fe200078e0212 */
[----:B------:R1:W-:Y:S01]  /*1f560*/  @P5 STG.E desc[UR16][R4.64], R118 ;  /* 0x0000007604005986 */ /* 0x0003e2000c101910 */
[----:B------:R-:W-:Y:S01]  /*1f570*/  ISETP.LT.AND P5, PT, R13, UR6, !P0 ;  /* 0x000000060d007c0c */ /* 0x000fe2000c7a1270 */
[----:B------:R-:W-:Y:S01]  /*1f580*/  ULDC UR5, c[0x0][0x228] ;  /* 0x00008a0000057ab9 */ /* 0x000fe20000000800 */
[C---:B------:R-:W-:Y:S01]  /*1f590*/  IMAD.WIDE R10, R17.reuse, 0x4, R84 ;  /* 0x00000004110a7825 */ /* 0x040fe200078e0254 */
[----:B------:R2:W-:Y:S03]  /*1f5a0*/  @P2 STG.E desc[UR16][R8.64], R182 ;  /* 0x000000b608002986 */ /* 0x0005e6000c101910 */
[----:B------:R-:W-:Y:S01]  /*1f5b0*/  IMAD.WIDE R12, R17, 0x4, R86 ;  /* 0x00000004110c7825 */ /* 0x000fe200078e0256 */
[----:B------:R3:W-:Y:S03]  /*1f5c0*/  @P4 STG.E desc[UR16][R10.64], R54 ;  /* 0x000000360a004986 */ /* 0x0007e6000c101910 */
[----:B------:R-:W-:Y:S01]  /*1f5d0*/  IMAD.WIDE R20, R23, 0x4, R2 ;  /* 0x0000000417147825 */ /* 0x000fe200078e0202 */
[C---:B------:R-:W-:Y:S01]  /*1f5e0*/  ISETP.LT.AND P2, PT, R16.reuse, UR4, !P1 ;  /* 0x0000000410007c0c */ /* 0x040fe2000cf41270 */
[----:B------:R4:W-:Y:S01]  /*1f5f0*/  @P3 STG.E desc[UR16][R12.64], R6 ;  /* 0x000000060c003986 */ /* 0x0009e2000c101910 */
[----:B------:R-:W-:Y:S01]  /*1f600*/  ISETP.LT.AND P4, PT, R16, UR5, !P0 ;  /* 0x0000000510007c0c */ /* 0x000fe2000c781270 */
[----:B------:R-:W-:Y:S01]  /*1f610*/  ULDC UR4, c[0x0][0x228] ;  /* 0x00008a0000047ab9 */ /* 0x000fe20000000800 */
[----:B------:R-:W-:Y:S01]  /*1f620*/  ULDC UR5, c[0x0][0x228] ;  /* 0x00008a0000057ab9 */ /* 0x000fe20000000800 */
[----:B------:R4:W-:Y:S01]  /*1f630*/  @P6 STG.E desc[UR16][R20.64], R179 ;  /* 0x000000b314006986 */ /* 0x0009e2000c101910 */
[C---:B------:R-:W-:Y:S01]  /*1f640*/  ISETP.LT.AND P6, PT, R15.reuse, UR4, !P1 ;  /* 0x000000040f007c0c */ /* 0x040fe2000cfc1270 */
[----:B------:R-:W-:Y:S01]  /*1f650*/  ULDC UR6, c[0x0][0x228] ;  /* 0x00008a0000067ab9 */ /* 0x000fe20000000800 */
[C---:B------:R-:W-:Y:S01]  /*1f660*/  ISETP.LT.AND P1, PT, R14.reuse, UR5, !P1 ;  /* 0x000000050e007c0c */ /* 0x040fe2000cf21270 */
[----:B------:R-:W-:Y:S01]  /*1f670*/  ULDC UR4, c[0x0][0x228] ;  /* 0x00008a0000047ab9 */ /* 0x000fe20000000800 */
[----:B------:R-:W-:Y:S01]  /*1f680*/  ISETP.LT.AND P3, PT, R15, UR6, !P0 ;  /* 0x000000060f007c0c */ /* 0x000fe2000c761270 */
[C---:B------:R-:W-:Y:S01]  /*1f690*/  VIADD R15, R23.reuse, UR28 ;  /* 0x0000001c170f7c36 */ /* 0x040fe20008000000 */
[----:B------:R-:W-:Y:S01]  /*1f6a0*/  ISETP.LT.AND P0, PT, R14, UR4, !P0 ;  /* 0x000000040e007c0c */ /* 0x000fe2000c701270 */
[----:B-1----:R-:W-:-:S04]  /*1f6b0*/  IMAD.WIDE R4, R23, 0x4, R18 ;  /* 0x0000000417047825 */ /* 0x002fc800078e0212 */
[C---:B--2---:R-:W-:Y:S01]  /*1f6c0*/  IMAD.WIDE R8, R23.reuse, 0x4, R84 ;  /* 0x0000000417087825 */ /* 0x044fe200078e0254 */
[----:B------:R4:W-:Y:S03]  /*1f6d0*/  @P2 STG.E desc[UR16][R4.64], R83 ;  /* 0x0000005304002986 */ /* 0x0009e6000c101910 */
[----:B---3--:R-:W-:Y:S01]  /*1f6e0*/  IMAD.WIDE R10, R23, 0x4, R86 ;  /* 0x00000004170a7825 */ /* 0x008fe200078e0256 */
[----:B------:R4:W-:Y:S03]  /*1f6f0*/  @P6 STG.E desc[UR16][R8.64], R235 ;  /* 0x000000eb08006986 */ /* 0x0009e6000c101910 */
[C---:B------:R-:W-:Y:S01]  /*1f700*/  IMAD.WIDE R2, R15.reuse, 0x4, R2 ;  /* 0x000000040f027825 */ /* 0x040fe200078e0202 */
[----:B------:R4:W-:Y:S03]  /*1f710*/  @P1 STG.E desc[UR16][R10.64], R51 ;  /* 0x000000330a001986 */ /* 0x0009e6000c101910 */
[C---:B------:R-:W-:Y:S01]  /*1f720*/  IMAD.WIDE R18, R15.reuse, 0x4, R18 ;  /* 0x000000040f127825 */ /* 0x040fe200078e0212 */
[----:B------:R4:W-:Y:S03]  /*1f730*/  @P5 STG.E desc[UR16][R2.64], R119 ;  /* 0x0000007702005986 */ /* 0x0009e6000c101910 */
[C---:B------:R-:W-:Y:S01]  /*1f740*/  IMAD.WIDE R84, R15.reuse, 0x4, R84 ;  /* 0x000000040f547825 */ /* 0x040fe200078e0254 */
[----:B------:R4:W-:Y:S04]  /*1f750*/  @P4 STG.E desc[UR16][R18.64], R183 ;  /* 0x000000b712004986 */ /* 0x0009e8000c101910 */
[----:B------:R4:W-:Y:S01]  /*1f760*/  @P3 STG.E desc[UR16][R84.64], R55 ;  /* 0x0000003754003986 */ /* 0x0009e2000c101910 */
[----:B------:R-:W-:Y:S01]  /*1f770*/  IMAD.WIDE R86, R15, 0x4, R86 ;  /* 0x000000040f567825 */ /* 0x000fe200078e0256 */
[----:B------:R-:W-:Y:S06]  /*1f780*/  @!P0 EXIT ;  /* 0x000000000000894d */ /* 0x000fec0003800000 */
[----:B------:R-:W-:Y:S01]  /*1f790*/  STG.E desc[UR16][R86.64], R7 ;  /* 0x0000000756007986 */ /* 0x000fe2000c101910 */
[----:B------:R-:W-:Y:S05]  /*1f7a0*/  EXIT ;  /* 0x000000000000794d */ /* 0x000fea0003800000 */
.L_x_2:
[----:B------:R-:W-:-:S00]  /*1f7b0*/  BRA `(.L_x_2) ;  /* 0xfffffffc00fc7947 */ /* 0x000fc0000383ffff */
[----:B------:R-:W-:-:S00]  /*1f7c0*/  NOP ;  /* 0x0000000000007918 */ /* 0x000fc00000000000 */
        /* <DEDUP_REMOVED lines=11> */
.L_x_3:


//--------------------- .nv.shared.matmul_kernel  --------------------------
	.section	.nv.shared.matmul_kernel,"aw",@nobits
	.sectionflags	@""
	.align	16
	.zero		1024


//--------------------- .nv.shared.reserved.0     --------------------------
	.section	.nv.shared.reserved.0,"aw",@nobits
	.weak		__nv_reservedSMEM_offset_0_alias
	.size		__nv_reservedSMEM_offset_0_alias, 0, 0
	.other		__nv_reservedSMEM_offset_0_alias,@"STO_CUDA_RESERVED_SHARED STV_DEFAULT"
__nv_reservedSMEM_offset_0_alias:
	.zero		0


//--------------------- .nv.constant0.matmul_kernel --------------------------
	.section	.nv.constant0.matmul_kernel,"a",@progbits
	.sectionflags	@""
	.align	4
.nv.constant0.matmul_kernel:
	.zero		608


//--------------------- SYMBOLS --------------------------

	.type		.nv.reservedSmem.offset0,@object
	.size		.nv.reservedSmem.offset0,0x4
